	.target	sm_90a

	.elftype	@"ET_EXEC"


//--------------------- .note.nv.tkinfo           --------------------------
	.section	.note.nv.tkinfo,"",@"SHT_NOTE"
	.sectionflags	@"SHF_NOTE_NV_TKINFO"
	.tkinfo
        /*0018*/ 	.word	0x00000002
        /*0030*/ 	.string	""
        /*0030*/ 	.string	"ptxas"
        /*0030*/ 	.string	"Cuda compilation tools, release 13.0, V13.0.88"
        /*0030*/ 	.string	"Build cuda_13.0.r13.0/compiler.36424714_0"
        /*0030*/ 	.string	"-arch sm_90a -m 64 "



//--------------------- .note.nv.cuinfo           --------------------------
	.section	.note.nv.cuinfo,"",@"SHT_NOTE"
	.sectionflags	@"SHF_NOTE_NV_CUINFO"
        /*0018*/ 	.short	0x0002
        /*001a*/ 	.short	0x005a
        /*001c*/ 	.short	0x0082
	.zero		2


//--------------------- .nv.info                  --------------------------
	.section	.nv.info,"",@"SHT_CUDA_INFO"
	.align	4


	//----- nvinfo : EIATTR_REGCOUNT
	.align		4
        /*0000*/ 	.byte	0x04, 0x2f
        /*0002*/ 	.short	(.L_12 - .L_11)
	.align		4
.L_11:
        /*0004*/ 	.word	index@(_ZN7cutlass13device_kernelINS_4gemm6kernel13GemmUniversalIN4cute5tupleIJiiiiEEENS1_10collective13CollectiveMmaINS1_43MainloopSm90TmaGmmaWarpSpecializedSparseFP8ILi4ENS5_IJNS4_1CILi2EEENSA_ILi1EEESC_EEENS1_35KernelTmaWarpSpecializedCooperativeEEENS5_IJNSA_ILi256EEESG_NSA_ILi128EEEEEENS_12float_e4m3_tENS5_IJNS4_6LayoutINS5_IJiNS5_IJSB_iEEEiEEENS5_IJlNS5_IJSC_SB_EEElEEEEENSK_INS5_IJNS5_IJNSA_ILi64EEEiEEENS5_IJSH_iEEEiEEENS5_IJNS5_IJSH_NSA_ILi8192EEEEEENS5_IJSC_lEEElEEEEEEEESJ_NS5_IJlSC_lEEENS4_8TiledMMAINS4_8MMA_AtomIJNS4_4SM904GMMA6SPARSE32GMMA_64x256x64_F32E4M3E4M3_SS_TNILNS14_7ScaleInE1ELS17_1ELNS14_9SparseSelE0EEEEEENSK_ISD_NS5_IJSC_NSA_ILi0EEES1B_EEEEENS5_IJNS4_10UnderscoreES1E_S1E_EEEEENS4_13SM90_TMA_LOADENS4_14ComposedLayoutINS4_7SwizzleILi2ELi4ELi3EEENS4_25smem_sparse_ptr_flag_bitsILi2ELi8EEENSK_INS5_IJNS5_IJSC_NSA_ILi8EEEEEENS5_IJSB_SQ_EEEEEENS5_IJNS5_IJS1B_SH_EEESN_EEEEEEEvNS4_8identityENS4_23SM90_TMA_LOAD_MULTICASTENS1I_INS1J_ILi3ELi4ELi3EEENS4_18smem_ptr_flag_bitsILi8EEENSK_INS5_IJS1N_SH_EEENS5_IJSH_SC_EEEEEEEvS1V_EENS_8epilogue10collective6detail29Sm90TmaWarpSpecializedAdapterINS26_15DefaultEpilogueIfNS5_IJSC_llEEES2A_NS25_6thread17LinearCombinationIfLi1EffLNS2B_9ScaleType4KindE0ELNS_15FloatRoundStyleE2EfEENS1_15EpilogueDefaultEEEEEvvEEEEvNT_6ParamsE)
        /*0008*/ 	.word	0x000000a8


	//----- nvinfo : EIATTR_FRAME_SIZE
	.align		4
.L_12:
        /*000c*/ 	.byte	0x04, 0x11
        /*000e*/ 	.short	(.L_14 - .L_13)
	.align		4
.L_13:
        /*0010*/ 	.word	index@(_ZN7cutlass13device_kernelINS_4gemm6kernel13GemmUniversalIN4cute5tupleIJiiiiEEENS1_10collective13CollectiveMmaINS1_43MainloopSm90TmaGmmaWarpSpecializedSparseFP8ILi4ENS5_IJNS4_1CILi2EEENSA_ILi1EEESC_EEENS1_35KernelTmaWarpSpecializedCooperativeEEENS5_IJNSA_ILi256EEESG_NSA_ILi128EEEEEENS_12float_e4m3_tENS5_IJNS4_6LayoutINS5_IJiNS5_IJSB_iEEEiEEENS5_IJlNS5_IJSC_SB_EEElEEEEENSK_INS5_IJNS5_IJNSA_ILi64EEEiEEENS5_IJSH_iEEEiEEENS5_IJNS5_IJSH_NSA_ILi8192EEEEEENS5_IJSC_lEEElEEEEEEEESJ_NS5_IJlSC_lEEENS4_8TiledMMAINS4_8MMA_AtomIJNS4_4SM904GMMA6SPARSE32GMMA_64x256x64_F32E4M3E4M3_SS_TNILNS14_7ScaleInE1ELS17_1ELNS14_9SparseSelE0EEEEEENSK_ISD_NS5_IJSC_NSA_ILi0EEES1B_EEEEENS5_IJNS4_10UnderscoreES1E_S1E_EEEEENS4_13SM90_TMA_LOADENS4_14ComposedLayoutINS4_7SwizzleILi2ELi4ELi3EEENS4_25smem_sparse_ptr_flag_bitsILi2ELi8EEENSK_INS5_IJNS5_IJSC_NSA_ILi8EEEEEENS5_IJSB_SQ_EEEEEENS5_IJNS5_IJS1B_SH_EEESN_EEEEEEEvNS4_8identityENS4_23SM90_TMA_LOAD_MULTICASTENS1I_INS1J_ILi3ELi4ELi3EEENS4_18smem_ptr_flag_bitsILi8EEENSK_INS5_IJS1N_SH_EEENS5_IJSH_SC_EEEEEEEvS1V_EENS_8epilogue10collective6detail29Sm90TmaWarpSpecializedAdapterINS26_15DefaultEpilogueIfNS5_IJSC_llEEES2A_NS25_6thread17LinearCombinationIfLi1EffLNS2B_9ScaleType4KindE0ELNS_15FloatRoundStyleE2EfEENS1_15EpilogueDefaultEEEEEvvEEEEvNT_6ParamsE)
        /*0014*/ 	.word	0x00000888


	//----- nvinfo : EIATTR_MIN_STACK_SIZE
	.align		4
.L_14:
        /*0018*/ 	.byte	0x04, 0x12
        /*001a*/ 	.short	(.L_16 - .L_15)
	.align		4
.L_15:
        /*001c*/ 	.word	index@(_ZN7cutlass13device_kernelINS_4gemm6kernel13GemmUniversalIN4cute5tupleIJiiiiEEENS1_10collective13CollectiveMmaINS1_43MainloopSm90TmaGmmaWarpSpecializedSparseFP8ILi4ENS5_IJNS4_1CILi2EEENSA_ILi1EEESC_EEENS1_35KernelTmaWarpSpecializedCooperativeEEENS5_IJNSA_ILi256EEESG_NSA_ILi128EEEEEENS_12float_e4m3_tENS5_IJNS4_6LayoutINS5_IJiNS5_IJSB_iEEEiEEENS5_IJlNS5_IJSC_SB_EEElEEEEENSK_INS5_IJNS5_IJNSA_ILi64EEEiEEENS5_IJSH_iEEEiEEENS5_IJNS5_IJSH_NSA_ILi8192EEEEEENS5_IJSC_lEEElEEEEEEEESJ_NS5_IJlSC_lEEENS4_8TiledMMAINS4_8MMA_AtomIJNS4_4SM904GMMA6SPARSE32GMMA_64x256x64_F32E4M3E4M3_SS_TNILNS14_7ScaleInE1ELS17_1ELNS14_9SparseSelE0EEEEEENSK_ISD_NS5_IJSC_NSA_ILi0EEES1B_EEEEENS5_IJNS4_10UnderscoreES1E_S1E_EEEEENS4_13SM90_TMA_LOADENS4_14ComposedLayoutINS4_7SwizzleILi2ELi4ELi3EEENS4_25smem_sparse_ptr_flag_bitsILi2ELi8EEENSK_INS5_IJNS5_IJSC_NSA_ILi8EEEEEENS5_IJSB_SQ_EEEEEENS5_IJNS5_IJS1B_SH_EEESN_EEEEEEEvNS4_8identityENS4_23SM90_TMA_LOAD_MULTICASTENS1I_INS1J_ILi3ELi4ELi3EEENS4_18smem_ptr_flag_bitsILi8EEENSK_INS5_IJS1N_SH_EEENS5_IJSH_SC_EEEEEEEvS1V_EENS_8epilogue10collective6detail29Sm90TmaWarpSpecializedAdapterINS26_15DefaultEpilogueIfNS5_IJSC_llEEES2A_NS25_6thread17LinearCombinationIfLi1EffLNS2B_9ScaleType4KindE0ELNS_15FloatRoundStyleE2EfEENS1_15EpilogueDefaultEEEEEvvEEEEvNT_6ParamsE)
        /*0020*/ 	.word	0x00000888
.L_16:


//--------------------- .nv.compat                --------------------------
	.section	.nv.compat,"",@"SHT_CUDA_COMPAT_INFO"
	.align	4
        /*0000*/ 	.byte	0x02, 0x09, 0x01, 0x00, 0x02, 0x02, 0x04, 0x00, 0x02, 0x05, 0x05, 0x00, 0x03, 0x07, 0x01, 0x01
        /*0010*/ 	.byte	0x02, 0x03, 0x01, 0x00, 0x02, 0x06, 0x01, 0x00, 0x04, 0x0b, 0x08, 0x00, 0x00, 0x00, 0x00, 0x00
        /*0020*/ 	.byte	0x00, 0x00, 0x00, 0x00


//--------------------- .nv.info._ZN7cutlass13device_kernelINS_4gemm6kernel13GemmUniversalIN4cute5tupleIJiiiiEEENS1_10collective13CollectiveMmaINS1_43MainloopSm90TmaGmmaWarpSpecializedSparseFP8ILi4ENS5_IJNS4_1CILi2EEENSA_ILi1EEESC_EEENS1_35KernelTmaWarpSpecializedCooperativeEEENS5_IJNSA_ILi256EEESG_NSA_ILi128EEEEEENS_12float_e4m3_tENS5_IJNS4_6LayoutINS5_IJiNS5_IJSB_iEEEiEEENS5_IJlNS5_IJSC_SB_EEElEEEEENSK_INS5_IJNS5_IJNSA_ILi64EEEiEEENS5_IJSH_iEEEiEEENS5_IJNS5_IJSH_NSA_ILi8192EEEEEENS5_IJSC_lEEElEEEEEEEESJ_NS5_IJlSC_lEEENS4_8TiledMMAINS4_8MMA_AtomIJNS4_4SM904GMMA6SPARSE32GMMA_64x256x64_F32E4M3E4M3_SS_TNILNS14_7ScaleInE1ELS17_1ELNS14_9SparseSelE0EEEEEENSK_ISD_NS5_IJSC_NSA_ILi0EEES1B_EEEEENS5_IJNS4_10UnderscoreES1E_S1E_EEEEENS4_13SM90_TMA_LOADENS4_14ComposedLayoutINS4_7SwizzleILi2ELi4ELi3EEENS4_25smem_sparse_ptr_flag_bitsILi2ELi8EEENSK_INS5_IJNS5_IJSC_NSA_ILi8EEEEEENS5_IJSB_SQ_EEEEEENS5_IJNS5_IJS1B_SH_EEESN_EEEEEEEvNS4_8identityENS4_23SM90_TMA_LOAD_MULTICASTENS1I_INS1J_ILi3ELi4ELi3EEENS4_18smem_ptr_flag_bitsILi8EEENSK_INS5_IJS1N_SH_EEENS5_IJSH_SC_EEEEEEEvS1V_EENS_8epilogue10collective6detail29Sm90TmaWarpSpecializedAdapterINS26_15DefaultEpilogueIfNS5_IJSC_llEEES2A_NS25_6thread17LinearCombinationIfLi1EffLNS2B_9ScaleType4KindE0ELNS_15FloatRoundStyleE2EfEENS1_15EpilogueDefaultEEEEEvvEEEEvNT_6ParamsE --------------------------
	.section	.nv.info._ZN7cutlass13device_kernelINS_4gemm6kernel13GemmUniversalIN4cute5tupleIJiiiiEEENS1_10collective13CollectiveMmaINS1_43MainloopSm90TmaGmmaWarpSpecializedSparseFP8ILi4ENS5_IJNS4_1CILi2EEENSA_ILi1EEESC_EEENS1_35KernelTmaWarpSpecializedCooperativeEEENS5_IJNSA_ILi256EEESG_NSA_ILi128EEEEEENS_12float_e4m3_tENS5_IJNS4_6LayoutINS5_IJiNS5_IJSB_iEEEiEEENS5_IJlNS5_IJSC_SB_EEElEEEEENSK_INS5_IJNS5_IJNSA_ILi64EEEiEEENS5_IJSH_iEEEiEEENS5_IJNS5_IJSH_NSA_ILi8192EEEEEENS5_IJSC_lEEElEEEEEEEESJ_NS5_IJlSC_lEEENS4_8TiledMMAINS4_8MMA_AtomIJNS4_4SM904GMMA6SPARSE32GMMA_64x256x64_F32E4M3E4M3_SS_TNILNS14_7ScaleInE1ELS17_1ELNS14_9SparseSelE0EEEEEENSK_ISD_NS5_IJSC_NSA_ILi0EEES1B_EEEEENS5_IJNS4_10UnderscoreES1E_S1E_EEEEENS4_13SM90_TMA_LOADENS4_14ComposedLayoutINS4_7SwizzleILi2ELi4ELi3EEENS4_25smem_sparse_ptr_flag_bitsILi2ELi8EEENSK_INS5_IJNS5_IJSC_NSA_ILi8EEEEEENS5_IJSB_SQ_EEEEEENS5_IJNS5_IJS1B_SH_EEESN_EEEEEEEvNS4_8identityENS4_23SM90_TMA_LOAD_MULTICASTENS1I_INS1J_ILi3ELi4ELi3EEENS4_18smem_ptr_flag_bitsILi8EEENSK_INS5_IJS1N_SH_EEENS5_IJSH_SC_EEEEEEEvS1V_EENS_8epilogue10collective6detail29Sm90TmaWarpSpecializedAdapterINS26_15DefaultEpilogueIfNS5_IJSC_llEEES2A_NS25_6thread17LinearCombinationIfLi1EffLNS2B_9ScaleType4KindE0ELNS_15FloatRoundStyleE2EfEENS1_15EpilogueDefaultEEEEEvvEEEEvNT_6ParamsE,"",@"SHT_CUDA_INFO"
	.sectionflags	@""
	.align	4


	//----- nvinfo : EIATTR_CUDA_API_VERSION
	.align		4
        /*0000*/ 	.byte	0x04, 0x37
        /*0002*/ 	.short	(.L_18 - .L_17)
.L_17:
        /*0004*/ 	.word	0x00000082


	//----- nvinfo : EIATTR_KPARAM_INFO
	.align		4
.L_18:
        /*0008*/ 	.byte	0x04, 0x17
        /*000a*/ 	.short	(.L_20 - .L_19)
.L_19:
        /*000c*/ 	.word	0x00000000
        /*0010*/ 	.short	0x0000
        /*0012*/ 	.short	0x0070
        /*0014*/ 	.byte	0x00, 0xf0, 0x01, 0x14


	//----- nvinfo : EIATTR_SPARSE_MMA_MASK
	.align		4
.L_20:
        /*0018*/ 	.byte	0x03, 0x50
        /*001a*/ 	.short	0x0001


	//----- nvinfo : EIATTR_MAXREG_COUNT
	.align		4
        /*001c*/ 	.byte	0x03, 0x1b
        /*001e*/ 	.short	0x00a8


	//----- nvinfo : EIATTR_NUM_BARRIERS
	.align		4
        /*0020*/ 	.byte	0x02, 0x4c
        /*0022*/ 	.byte	0x01
	.zero		1


	//----- nvinfo : EIATTR_ANNOTATIONS
	.align		4
        /*0024*/ 	.byte	0x04, 0x55
        /*0026*/ 	.short	(.L_22 - .L_21)


	//   ....[0]....
.L_21:
        /*0028*/ 	.word	0x00000001
        /*002c*/ 	.byte	0x50, 0x07, 0x00, 0x00, 0x01, 0x00, 0x00, 0x00, 0x00, 0x08, 0x00, 0x00, 0x01, 0x00, 0x00, 0x00
        /* <DEDUP_REMOVED lines=1372> */
        /*55fc*/ 	.byte	0x20, 0x19, 0x02, 0x00


	//----- nvinfo : EIATTR_MERCURY_ISA_VERSION
	.align		4
.L_22:
        /*5600*/ 	.byte	0x03, 0x5f
        /*5602*/ 	.short	0x0101


	//----- nvinfo : EIATTR_INT_WARP_WIDE_INSTR_OFFSETS
	.align		4
        /*5604*/ 	.byte	0x04, 0x31
        /*5606*/ 	.short	(.L_24 - .L_23)


	//   ....[0]....
.L_23:
        /*5608*/ 	.word	0x00000580


	//   ....[1]....
        /*560c*/ 	.word	0x000005a0


	//   ....[2]....
        /*5610*/ 	.word	0x00000710


	//----- nvinfo : EIATTR_COOP_GROUP_MASK_REGIDS
	.align		4
.L_24:
        /*5614*/ 	.byte	0x04, 0x29
        /*5616*/ 	.short	(.L_26 - .L_25)


	//   ....[0]....
.L_25:
        /*5618*/ 	.word	0xffffffff


	//   ....[1]....
        /*561c*/ 	.word	0xffffffff


	//   ....[2]....
        /*5620*/ 	.word	0xffffffff


	//   ....[3]....
        /*5624*/ 	.word	0xffffffff


	//   ....[4]....
        /*5628*/ 	.word	0xffffffff


	//   ....[5]....
        /*562c*/ 	.word	0xffffffff


	//----- nvinfo : EIATTR_COOP_GROUP_INSTR_OFFSETS
	.align		4
.L_26:
        /*5630*/ 	.byte	0x04, 0x28
        /*5632*/ 	.short	(.L_28 - .L_27)


	//   ....[0]....
.L_27:
        /*5634*/ 	.word	0x00000070


	//   ....[1]....
        /*5638*/ 	.word	0x00000080


	//   ....[2]....
        /*563c*/ 	.word	0x000001d0


	//   ....[3]....
        /*5640*/ 	.word	0x00000400


	//   ....[4]....
        /*5644*/ 	.word	0x00000870


	//   ....[5]....
        /*5648*/ 	.word	0x00002bf0


	//----- nvinfo : EIATTR_REG_RECONFIG
	.align		4
.L_28:
        /*564c*/ 	.byte	0x01, 0x54
	.zero		2


	//----- nvinfo : EIATTR_MBARRIER_INSTR_OFFSETS
	.align		4
        /*5650*/ 	.byte	0x04, 0x39
        /*5652*/ 	.short	(.L_30 - .L_29)


	//   ....[0]....
.L_29:
        /*5654*/ 	.word	0x00000350
        /*5658*/ 	.word	0x000000ff
        /*565c*/ 	.word	0x00000000
        /*5660*/ 	.short	0x0100
        /*5662*/ 	.byte	0x09
	.zero		1


	//   ....[1]....
        /*5664*/ 	.word	0x00000360
        /*5668*/ 	.word	0x000000ff
        /*566c*/ 	.word	0x00000020
        /*5670*/ 	.short	0x0100
        /*5672*/ 	.byte	0x09
	.zero		1


	//   ....[2]....
        /*5674*/ 	.word	0x00000370
        /*5678*/ 	.word	0x000000ff
        /*567c*/ 	.word	0x00000008
        /*5680*/ 	.short	0x0100
        /*5682*/ 	.byte	0x09
	.zero		1


	//   ....[3]....
        /*5684*/ 	.word	0x00000380
        /*5688*/ 	.word	0x000000ff
        /*568c*/ 	.word	0x00000028
        /*5690*/ 	.short	0x0100
        /*5692*/ 	.byte	0x09
	.zero		1


	//   ....[4]....
        /*5694*/ 	.word	0x00000390
        /*5698*/ 	.word	0x000000ff
        /*569c*/ 	.word	0x00000010
        /*56a0*/ 	.short	0x0100
        /*56a2*/ 	.byte	0x09
	.zero		1


	//   ....[5]....
        /*56a4*/ 	.word	0x000003a0
        /*56a8*/ 	.word	0x000000ff
        /*56ac*/ 	.word	0x00000030
        /*56b0*/ 	.short	0x0100
        /*56b2*/ 	.byte	0x09
	.zero		1


	//   ....[6]....
        /*56b4*/ 	.word	0x000003b0
        /*56b8*/ 	.word	0x000000ff
        /*56bc*/ 	.word	0x00000018
        /*56c0*/ 	.short	0x0100
        /*56c2*/ 	.byte	0x09
	.zero		1


	//   ....[7]....
        /*56c4*/ 	.word	0x000003c0
        /*56c8*/ 	.word	0x000000ff
        /*56cc*/ 	.word	0x00000038
        /*56d0*/ 	.short	0x0100
        /*56d2*/ 	.byte	0x09
	.zero		1


	//   ....[8]....
        /*56d4*/ 	.word	0x000007b0
        /*56d8*/ 	.word	0x000000ff
        /*56dc*/ 	.word	0x00000050
        /*56e0*/ 	.short	0x0100
        /*56e2*/ 	.byte	0x06
	.zero		1


	//   ....[9]....
        /*56e4*/ 	.word	0x00000820
        /*56e8*/ 	.word	0x000000ff
        /*56ec*/ 	.word	0x00000058
        /*56f0*/ 	.short	0x0100
        /*56f2*/ 	.byte	0x06
	.zero		1


	//   ....[10]....
        /*56f4*/ 	.word	0x00002e60
        /*56f8*/ 	.word	0x000000ff
        /*56fc*/ 	.word	0x00000000
        /*5700*/ 	.short	0x010a
        /*5702*/ 	.byte	0x08
	.zero		1


	//   ....[11]....
        /*5704*/ 	.word	0x00002fa0
        /*5708*/ 	.word	0x000000ff
        /*570c*/ 	.word	0x00000000
        /*5710*/ 	.short	0x010a
        /*5712*/ 	.byte	0x08
	.zero		1


	//   ....[12]....
        /*5714*/ 	.word	0x00008d80
        /*5718*/ 	.word	0x00000000
        /*571c*/ 	.word	0x00000000
        /*5720*/ 	.short	0x0101
        /*5722*/ 	.byte	0x3f
	.zero		1


	//   ....[13]....
        /*5724*/ 	.word	0x00020aa0
        /*5728*/ 	.word	0x00000011
        /*572c*/ 	.word	0x00000020
        /*5730*/ 	.short	0x010a
        /*5732*/ 	.byte	0x3f
	.zero		1


	//   ....[14]....
        /*5734*/ 	.word	0x00020f90
        /*5738*/ 	.word	0x00000002
        /*573c*/ 	.word	0x00000058
        /*5740*/ 	.short	0x0101
        /*5742*/ 	.byte	0x3f
	.zero		1


	//   ....[15]....
        /*5744*/ 	.word	0x000216c0
        /*5748*/ 	.word	0x00000005
        /*574c*/ 	.word	0x00000000
        /*5750*/ 	.short	0x010a
        /*5752*/ 	.byte	0x3f
	.zero		1


	//   ....[16]....
        /*5754*/ 	.word	0x00021750
        /*5758*/ 	.word	0x00000007
        /*575c*/ 	.word	0x00000000
        /*5760*/ 	.short	0x010a
        /*5762*/ 	.byte	0x3f
	.zero		1


	//   ....[17]....
        /*5764*/ 	.word	0x000217e0
        /*5768*/ 	.word	0x00000007
        /*576c*/ 	.word	0x00000000
        /*5770*/ 	.short	0x010a
        /*5772*/ 	.byte	0x3f
	.zero		1


	//   ....[18]....
        /*5774*/ 	.word	0x00021870
        /*5778*/ 	.word	0x00000003
        /*577c*/ 	.word	0x00000000
        /*5780*/ 	.short	0x010a
        /*5782*/ 	.byte	0x3f
	.zero		1


	//   ....[19]....
        /*5784*/ 	.word	0x000218f0
        /*5788*/ 	.word	0x00000000
        /*578c*/ 	.word	0x00000000
        /*5790*/ 	.short	0x010a
        /*5792*/ 	.byte	0x3f
	.zero		1


	//   ....[20]....
        /*5794*/ 	.word	0x000219d0
        /*5798*/ 	.word	0x00000011
        /*579c*/ 	.word	0x00000020
        /*57a0*/ 	.short	0x010a
        /*57a2*/ 	.byte	0x3f
	.zero		1


	//   ....[21]....
        /*57a4*/ 	.word	0x00021aa0
        /*57a8*/ 	.word	0x00000005
        /*57ac*/ 	.word	0x00000000
        /*57b0*/ 	.short	0x010a
        /*57b2*/ 	.byte	0x3f
	.zero		1


	//   ....[22]....
        /*57b4*/ 	.word	0x00021af0
        /*57b8*/ 	.word	0x00000007
        /*57bc*/ 	.word	0x00000000
        /*57c0*/ 	.short	0x010a
        /*57c2*/ 	.byte	0x3f
	.zero		1


	//   ....[23]....
        /*57c4*/ 	.word	0x00021b40
        /*57c8*/ 	.word	0x00000007
        /*57cc*/ 	.word	0x00000000
        /*57d0*/ 	.short	0x010a
        /*57d2*/ 	.byte	0x3f
	.zero		1


	//----- nvinfo : EIATTR_NUM_MBARRIERS
	.align		4
.L_30:
        /*57d4*/ 	.byte	0x03, 0x38
        /*57d6*/ 	.short	0x000a


	//----- nvinfo : EIATTR_EXIT_INSTR_OFFSETS
	.align		4
        /*57d8*/ 	.byte	0x04, 0x1c
        /*57da*/ 	.short	(.L_32 - .L_31)


	//   ....[0]....
.L_31:
        /*57dc*/ 	.word	0x00000a00


	//   ....[1]....
        /*57e0*/ 	.word	0x000012a0


	//   ....[2]....
        /*57e4*/ 	.word	0x00020170


	//   ....[3]....
        /*57e8*/ 	.word	0x00020700


	//   ....[4]....
        /*57ec*/ 	.word	0x000218c0


	//----- nvinfo : EIATTR_MAX_THREADS
	.align		4
.L_32:
        /*57f0*/ 	.byte	0x04, 0x05
        /*57f2*/ 	.short	(.L_34 - .L_33)
.L_33:
        /*57f4*/ 	.word	0x00000180
        /*57f8*/ 	.word	0x00000001
        /*57fc*/ 	.word	0x00000001


	//----- nvinfo : EIATTR_CRS_STACK_SIZE
	.align		4
.L_34:
        /*5800*/ 	.byte	0x04, 0x1e
        /*5802*/ 	.short	(.L_36 - .L_35)
.L_35:
        /*5804*/ 	.word	0x00000000


	//----- nvinfo : EIATTR_CBANK_PARAM_SIZE
	.align		4
.L_36:
        /*5808*/ 	.byte	0x03, 0x19
        /*580a*/ 	.short	0x0570


	//----- nvinfo : EIATTR_PARAM_CBANK
	.align		4
        /*580c*/ 	.byte	0x04, 0x0a
        /*580e*/ 	.short	(.L_38 - .L_37)
	.align		4
.L_37:
        /*5810*/ 	.word	index@(.nv.constant0._ZN7cutlass13device_kernelINS_4gemm6kernel13GemmUniversalIN4cute5tupleIJiiiiEEENS1_10collective13CollectiveMmaINS1_43MainloopSm90TmaGmmaWarpSpecializedSparseFP8ILi4ENS5_IJNS4_1CILi2EEENSA_ILi1EEESC_EEENS1_35KernelTmaWarpSpecializedCooperativeEEENS5_IJNSA_ILi256EEESG_NSA_ILi128EEEEEENS_12float_e4m3_tENS5_IJNS4_6LayoutINS5_IJiNS5_IJSB_iEEEiEEENS5_IJlNS5_IJSC_SB_EEElEEEEENSK_INS5_IJNS5_IJNSA_ILi64EEEiEEENS5_IJSH_iEEEiEEENS5_IJNS5_IJSH_NSA_ILi8192EEEEEENS5_IJSC_lEEElEEEEEEEESJ_NS5_IJlSC_lEEENS4_8TiledMMAINS4_8MMA_AtomIJNS4_4SM904GMMA6SPARSE32GMMA_64x256x64_F32E4M3E4M3_SS_TNILNS14_7ScaleInE1ELS17_1ELNS14_9SparseSelE0EEEEEENSK_ISD_NS5_IJSC_NSA_ILi0EEES1B_EEEEENS5_IJNS4_10UnderscoreES1E_S1E_EEEEENS4_13SM90_TMA_LOADENS4_14ComposedLayoutINS4_7SwizzleILi2ELi4ELi3EEENS4_25smem_sparse_ptr_flag_bitsILi2ELi8EEENSK_INS5_IJNS5_IJSC_NSA_ILi8EEEEEENS5_IJSB_SQ_EEEEEENS5_IJNS5_IJS1B_SH_EEESN_EEEEEEEvNS4_8identityENS4_23SM90_TMA_LOAD_MULTICASTENS1I_INS1J_ILi3ELi4ELi3EEENS4_18smem_ptr_flag_bitsILi8EEENSK_INS5_IJS1N_SH_EEENS5_IJSH_SC_EEEEEEEvS1V_EENS_8epilogue10collective6detail29Sm90TmaWarpSpecializedAdapterINS26_15DefaultEpilogueIfNS5_IJSC_llEEES2A_NS25_6thread17LinearCombinationIfLi1EffLNS2B_9ScaleType4KindE0ELNS_15FloatRoundStyleE2EfEENS1_15EpilogueDefaultEEEEEvvEEEEvNT_6ParamsE)
        /*5814*/ 	.short	0x0210
        /*5816*/ 	.short	0x0570


	//----- nvinfo : EIATTR_SW_WAR
	.align		4
.L_38:
        /*5818*/ 	.byte	0x04, 0x36
        /*581a*/ 	.short	(.L_40 - .L_39)
.L_39:
        /*581c*/ 	.word	0x00000008
.L_40:


//--------------------- .nv.callgraph             --------------------------
	.section	.nv.callgraph,"",@"SHT_CUDA_CALLGRAPH"
	.align	4
	.sectionentsize	8
	.align		4
        /*0000*/ 	.word	0x00000000
	.align		4
        /*0004*/ 	.word	0xffffffff
	.align		4
        /*0008*/ 	.word	0x00000000
	.align		4
        /*000c*/ 	.word	0xfffffffe
	.align		4
        /*0010*/ 	.word	0x00000000
	.align		4
        /*0014*/ 	.word	0xfffffffd
	.align		4
        /*0018*/ 	.word	0x00000000
	.align		4
        /*001c*/ 	.word	0xfffffffc


//--------------------- .nv.constant4             --------------------------
	.section	.nv.constant4,"a",@progbits
	.align	8
	.align		8
.nv.constant4:
        /*0000*/ 	.dword	_ZN39_INTERNAL_435787cc_4_k_cu_ec0dfd17_26664cuda3std3__45__cpo5beginE
	.align		8
        /*0008*/ 	.dword	_ZN39_INTERNAL_435787cc_4_k_cu_ec0dfd17_26664cuda3std3__45__cpo3endE
	.align		8
        /*0010*/ 	.dword	_ZN39_INTERNAL_435787cc_4_k_cu_ec0dfd17_26664cuda3std3__45__cpo6cbeginE
	.align		8
        /*0018*/ 	.dword	_ZN39_INTERNAL_435787cc_4_k_cu_ec0dfd17_26664cuda3std3__45__cpo4cendE
	.align		8
        /*0020*/ 	.dword	_ZN39_INTERNAL_435787cc_4_k_cu_ec0dfd17_26664cuda3std3__441_GLOBAL__N__435787cc_4_k_cu_ec0dfd17_26666ignoreE
	.align		8
        /*0028*/ 	.dword	_ZN39_INTERNAL_435787cc_4_k_cu_ec0dfd17_26664cuda3std3__419piecewise_constructE
	.align		8
        /*0030*/ 	.dword	_ZN39_INTERNAL_435787cc_4_k_cu_ec0dfd17_26664cuda3std3__48in_placeE
	.align		8
        /*0038*/ 	.dword	_ZN39_INTERNAL_435787cc_4_k_cu_ec0dfd17_26664cuda3std6ranges3__45__cpo4swapE
	.align		8
        /*0040*/ 	.dword	_ZN39_INTERNAL_435787cc_4_k_cu_ec0dfd17_26664cuda3std6ranges3__45__cpo9iter_moveE
	.align		8
        /*0048*/ 	.dword	_ZN39_INTERNAL_435787cc_4_k_cu_ec0dfd17_26664cute7productE
	.align		8
        /*0050*/ 	.dword	_ZN39_INTERNAL_435787cc_4_k_cu_ec0dfd17_26664cute1_E


//--------------------- .text._ZN7cutlass13device_kernelINS_4gemm6kernel13GemmUniversalIN4cute5tupleIJiiiiEEENS1_10collective13CollectiveMmaINS1_43MainloopSm90TmaGmmaWarpSpecializedSparseFP8ILi4ENS5_IJNS4_1CILi2EEENSA_ILi1EEESC_EEENS1_35KernelTmaWarpSpecializedCooperativeEEENS5_IJNSA_ILi256EEESG_NSA_ILi128EEEEEENS_12float_e4m3_tENS5_IJNS4_6LayoutINS5_IJiNS5_IJSB_iEEEiEEENS5_IJlNS5_IJSC_SB_EEElEEEEENSK_INS5_IJNS5_IJNSA_ILi64EEEiEEENS5_IJSH_iEEEiEEENS5_IJNS5_IJSH_NSA_ILi8192EEEEEENS5_IJSC_lEEElEEEEEEEESJ_NS5_IJlSC_lEEENS4_8TiledMMAINS4_8MMA_AtomIJNS4_4SM904GMMA6SPARSE32GMMA_64x256x64_F32E4M3E4M3_SS_TNILNS14_7ScaleInE1ELS17_1ELNS14_9SparseSelE0EEEEEENSK_ISD_NS5_IJSC_NSA_ILi0EEES1B_EEEEENS5_IJNS4_10UnderscoreES1E_S1E_EEEEENS4_13SM90_TMA_LOADENS4_14ComposedLayoutINS4_7SwizzleILi2ELi4ELi3EEENS4_25smem_sparse_ptr_flag_bitsILi2ELi8EEENSK_INS5_IJNS5_IJSC_NSA_ILi8EEEEEENS5_IJSB_SQ_EEEEEENS5_IJNS5_IJS1B_SH_EEESN_EEEEEEEvNS4_8identityENS4_23SM90_TMA_LOAD_MULTICASTENS1I_INS1J_ILi3ELi4ELi3EEENS4_18smem_ptr_flag_bitsILi8EEENSK_INS5_IJS1N_SH_EEENS5_IJSH_SC_EEEEEEEvS1V_EENS_8epilogue10collective6detail29Sm90TmaWarpSpecializedAdapterINS26_15DefaultEpilogueIfNS5_IJSC_llEEES2A_NS25_6thread17LinearCombinationIfLi1EffLNS2B_9ScaleType4KindE0ELNS_15FloatRoundStyleE2EfEENS1_15EpilogueDefaultEEEEEvvEEEEvNT_6ParamsE --------------------------
	.section	.text._ZN7cutlass13device_kernelINS_4gemm6kernel13GemmUniversalIN4cute5tupleIJiiiiEEENS1_10collective13CollectiveMmaINS1_43MainloopSm90TmaGmmaWarpSpecializedSparseFP8ILi4ENS5_IJNS4_1CILi2EEENSA_ILi1EEESC_EEENS1_35KernelTmaWarpSpecializedCooperativeEEENS5_IJNSA_ILi256EEESG_NSA_ILi128EEEEEENS_12float_e4m3_tENS5_IJNS4_6LayoutINS5_IJiNS5_IJSB_iEEEiEEENS5_IJlNS5_IJSC_SB_EEElEEEEENSK_INS5_IJNS5_IJNSA_ILi64EEEiEEENS5_IJSH_iEEEiEEENS5_IJNS5_IJSH_NSA_ILi8192EEEEEENS5_IJSC_lEEElEEEEEEEESJ_NS5_IJlSC_lEEENS4_8TiledMMAINS4_8MMA_AtomIJNS4_4SM904GMMA6SPARSE32GMMA_64x256x64_F32E4M3E4M3_SS_TNILNS14_7ScaleInE1ELS17_1ELNS14_9SparseSelE0EEEEEENSK_ISD_NS5_IJSC_NSA_ILi0EEES1B_EEEEENS5_IJNS4_10UnderscoreES1E_S1E_EEEEENS4_13SM90_TMA_LOADENS4_14ComposedLayoutINS4_7SwizzleILi2ELi4ELi3EEENS4_25smem_sparse_ptr_flag_bitsILi2ELi8EEENSK_INS5_IJNS5_IJSC_NSA_ILi8EEEEEENS5_IJSB_SQ_EEEEEENS5_IJNS5_IJS1B_SH_EEESN_EEEEEEEvNS4_8identityENS4_23SM90_TMA_LOAD_MULTICASTENS1I_INS1J_ILi3ELi4ELi3EEENS4_18smem_ptr_flag_bitsILi8EEENSK_INS5_IJS1N_SH_EEENS5_IJSH_SC_EEEEEEEvS1V_EENS_8epilogue10collective6detail29Sm90TmaWarpSpecializedAdapterINS26_15DefaultEpilogueIfNS5_IJSC_llEEES2A_NS25_6thread17LinearCombinationIfLi1EffLNS2B_9ScaleType4KindE0ELNS_15FloatRoundStyleE2EfEENS1_15EpilogueDefaultEEEEEvvEEEEvNT_6ParamsE,"ax",@progbits
	.align	128
.text._ZN7cutlass13device_kernelINS_4gemm6kernel13GemmUniversalIN4cute5tupleIJiiiiEEENS1_10collective13CollectiveMmaINS1_43MainloopSm90TmaGmmaWarpSpecializedSparseFP8ILi4ENS5_IJNS4_1CILi2EEENSA_ILi1EEESC_EEENS1_35KernelTmaWarpSpecializedCooperativeEEENS5_IJNSA_ILi256EEESG_NSA_ILi128EEEEEENS_12float_e4m3_tENS5_IJNS4_6LayoutINS5_IJiNS5_IJSB_iEEEiEEENS5_IJlNS5_IJSC_SB_EEElEEEEENSK_INS5_IJNS5_IJNSA_ILi64EEEiEEENS5_IJSH_iEEEiEEENS5_IJNS5_IJSH_NSA_ILi8192EEEEEENS5_IJSC_lEEElEEEEEEEESJ_NS5_IJlSC_lEEENS4_8TiledMMAINS4_8MMA_AtomIJNS4_4SM904GMMA6SPARSE32GMMA_64x256x64_F32E4M3E4M3_SS_TNILNS14_7ScaleInE1ELS17_1ELNS14_9SparseSelE0EEEEEENSK_ISD_NS5_IJSC_NSA_ILi0EEES1B_EEEEENS5_IJNS4_10UnderscoreES1E_S1E_EEEEENS4_13SM90_TMA_LOADENS4_14ComposedLayoutINS4_7SwizzleILi2ELi4ELi3EEENS4_25smem_sparse_ptr_flag_bitsILi2ELi8EEENSK_INS5_IJNS5_IJSC_NSA_ILi8EEEEEENS5_IJSB_SQ_EEEEEENS5_IJNS5_IJS1B_SH_EEESN_EEEEEEEvNS4_8identityENS4_23SM90_TMA_LOAD_MULTICASTENS1I_INS1J_ILi3ELi4ELi3EEENS4_18smem_ptr_flag_bitsILi8EEENSK_INS5_IJS1N_SH_EEENS5_IJSH_SC_EEEEEEEvS1V_EENS_8epilogue10collective6detail29Sm90TmaWarpSpecializedAdapterINS26_15DefaultEpilogueIfNS5_IJSC_llEEES2A_NS25_6thread17LinearCombinationIfLi1EffLNS2B_9ScaleType4KindE0ELNS_15FloatRoundStyleE2EfEENS1_15EpilogueDefaultEEEEEvvEEEEvNT_6ParamsE:
        .type           _ZN7cutlass13device_kernelINS_4gemm6kernel13GemmUniversalIN4cute5tupleIJiiiiEEENS1_10collective13CollectiveMmaINS1_43MainloopSm90TmaGmmaWarpSpecializedSparseFP8ILi4ENS5_IJNS4_1CILi2EEENSA_ILi1EEESC_EEENS1_35KernelTmaWarpSpecializedCooperativeEEENS5_IJNSA_ILi256EEESG_NSA_ILi128EEEEEENS_12float_e4m3_tENS5_IJNS4_6LayoutINS5_IJiNS5_IJSB_iEEEiEEENS5_IJlNS5_IJSC_SB_EEElEEEEENSK_INS5_IJNS5_IJNSA_ILi64EEEiEEENS5_IJSH_iEEEiEEENS5_IJNS5_IJSH_NSA_ILi8192EEEEEENS5_IJSC_lEEElEEEEEEEESJ_NS5_IJlSC_lEEENS4_8TiledMMAINS4_8MMA_AtomIJNS4_4SM904GMMA6SPARSE32GMMA_64x256x64_F32E4M3E4M3_SS_TNILNS14_7ScaleInE1ELS17_1ELNS14_9SparseSelE0EEEEEENSK_ISD_NS5_IJSC_NSA_ILi0EEES1B_EEEEENS5_IJNS4_10UnderscoreES1E_S1E_EEEEENS4_13SM90_TMA_LOADENS4_14ComposedLayoutINS4_7SwizzleILi2ELi4ELi3EEENS4_25smem_sparse_ptr_flag_bitsILi2ELi8EEENSK_INS5_IJNS5_IJSC_NSA_ILi8EEEEEENS5_IJSB_SQ_EEEEEENS5_IJNS5_IJS1B_SH_EEESN_EEEEEEEvNS4_8identityENS4_23SM90_TMA_LOAD_MULTICASTENS1I_INS1J_ILi3ELi4ELi3EEENS4_18smem_ptr_flag_bitsILi8EEENSK_INS5_IJS1N_SH_EEENS5_IJSH_SC_EEEEEEEvS1V_EENS_8epilogue10collective6detail29Sm90TmaWarpSpecializedAdapterINS26_15DefaultEpilogueIfNS5_IJSC_llEEES2A_NS25_6thread17LinearCombinationIfLi1EffLNS2B_9ScaleType4KindE0ELNS_15FloatRoundStyleE2EfEENS1_15EpilogueDefaultEEEEEvvEEEEvNT_6ParamsE,@function
        .size           _ZN7cutlass13device_kernelINS_4gemm6kernel13GemmUniversalIN4cute5tupleIJiiiiEEENS1_10collective13CollectiveMmaINS1_43MainloopSm90TmaGmmaWarpSpecializedSparseFP8ILi4ENS5_IJNS4_1CILi2EEENSA_ILi1EEESC_EEENS1_35KernelTmaWarpSpecializedCooperativeEEENS5_IJNSA_ILi256EEESG_NSA_ILi128EEEEEENS_12float_e4m3_tENS5_IJNS4_6LayoutINS5_IJiNS5_IJSB_iEEEiEEENS5_IJlNS5_IJSC_SB_EEElEEEEENSK_INS5_IJNS5_IJNSA_ILi64EEEiEEENS5_IJSH_iEEEiEEENS5_IJNS5_IJSH_NSA_ILi8192EEEEEENS5_IJSC_lEEElEEEEEEEESJ_NS5_IJlSC_lEEENS4_8TiledMMAINS4_8MMA_AtomIJNS4_4SM904GMMA6SPARSE32GMMA_64x256x64_F32E4M3E4M3_SS_TNILNS14_7ScaleInE1ELS17_1ELNS14_9SparseSelE0EEEEEENSK_ISD_NS5_IJSC_NSA_ILi0EEES1B_EEEEENS5_IJNS4_10UnderscoreES1E_S1E_EEEEENS4_13SM90_TMA_LOADENS4_14ComposedLayoutINS4_7SwizzleILi2ELi4ELi3EEENS4_25smem_sparse_ptr_flag_bitsILi2ELi8EEENSK_INS5_IJNS5_IJSC_NSA_ILi8EEEEEENS5_IJSB_SQ_EEEEEENS5_IJNS5_IJS1B_SH_EEESN_EEEEEEEvNS4_8identityENS4_23SM90_TMA_LOAD_MULTICASTENS1I_INS1J_ILi3ELi4ELi3EEENS4_18smem_ptr_flag_bitsILi8EEENSK_INS5_IJS1N_SH_EEENS5_IJSH_SC_EEEEEEEvS1V_EENS_8epilogue10collective6detail29Sm90TmaWarpSpecializedAdapterINS26_15DefaultEpilogueIfNS5_IJSC_llEEES2A_NS25_6thread17LinearCombinationIfLi1EffLNS2B_9ScaleType4KindE0ELNS_15FloatRoundStyleE2EfEENS1_15EpilogueDefaultEEEEEvvEEEEvNT_6ParamsE,(.L_x_450 - _ZN7cutlass13device_kernelINS_4gemm6kernel13GemmUniversalIN4cute5tupleIJiiiiEEENS1_10collective13CollectiveMmaINS1_43MainloopSm90TmaGmmaWarpSpecializedSparseFP8ILi4ENS5_IJNS4_1CILi2EEENSA_ILi1EEESC_EEENS1_35KernelTmaWarpSpecializedCooperativeEEENS5_IJNSA_ILi256EEESG_NSA_ILi128EEEEEENS_12float_e4m3_tENS5_IJNS4_6LayoutINS5_IJiNS5_IJSB_iEEEiEEENS5_IJlNS5_IJSC_SB_EEElEEEEENSK_INS5_IJNS5_IJNSA_ILi64EEEiEEENS5_IJSH_iEEEiEEENS5_IJNS5_IJSH_NSA_ILi8192EEEEEENS5_IJSC_lEEElEEEEEEEESJ_NS5_IJlSC_lEEENS4_8TiledMMAINS4_8MMA_AtomIJNS4_4SM904GMMA6SPARSE32GMMA_64x256x64_F32E4M3E4M3_SS_TNILNS14_7ScaleInE1ELS17_1ELNS14_9SparseSelE0EEEEEENSK_ISD_NS5_IJSC_NSA_ILi0EEES1B_EEEEENS5_IJNS4_10UnderscoreES1E_S1E_EEEEENS4_13SM90_TMA_LOADENS4_14ComposedLayoutINS4_7SwizzleILi2ELi4ELi3EEENS4_25smem_sparse_ptr_flag_bitsILi2ELi8EEENSK_INS5_IJNS5_IJSC_NSA_ILi8EEEEEENS5_IJSB_SQ_EEEEEENS5_IJNS5_IJS1B_SH_EEESN_EEEEEEEvNS4_8identityENS4_23SM90_TMA_LOAD_MULTICASTENS1I_INS1J_ILi3ELi4ELi3EEENS4_18smem_ptr_flag_bitsILi8EEENSK_INS5_IJS1N_SH_EEENS5_IJSH_SC_EEEEEEEvS1V_EENS_8epilogue10collective6detail29Sm90TmaWarpSpecializedAdapterINS26_15DefaultEpilogueIfNS5_IJSC_llEEES2A_NS25_6thread17LinearCombinationIfLi1EffLNS2B_9ScaleType4KindE0ELNS_15FloatRoundStyleE2EfEENS1_15EpilogueDefaultEEEEEvvEEEEvNT_6ParamsE)
        .other          _ZN7cutlass13device_kernelINS_4gemm6kernel13GemmUniversalIN4cute5tupleIJiiiiEEENS1_10collective13CollectiveMmaINS1_43MainloopSm90TmaGmmaWarpSpecializedSparseFP8ILi4ENS5_IJNS4_1CILi2EEENSA_ILi1EEESC_EEENS1_35KernelTmaWarpSpecializedCooperativeEEENS5_IJNSA_ILi256EEESG_NSA_ILi128EEEEEENS_12float_e4m3_tENS5_IJNS4_6LayoutINS5_IJiNS5_IJSB_iEEEiEEENS5_IJlNS5_IJSC_SB_EEElEEEEENSK_INS5_IJNS5_IJNSA_ILi64EEEiEEENS5_IJSH_iEEEiEEENS5_IJNS5_IJSH_NSA_ILi8192EEEEEENS5_IJSC_lEEElEEEEEEEESJ_NS5_IJlSC_lEEENS4_8TiledMMAINS4_8MMA_AtomIJNS4_4SM904GMMA6SPARSE32GMMA_64x256x64_F32E4M3E4M3_SS_TNILNS14_7ScaleInE1ELS17_1ELNS14_9SparseSelE0EEEEEENSK_ISD_NS5_IJSC_NSA_ILi0EEES1B_EEEEENS5_IJNS4_10UnderscoreES1E_S1E_EEEEENS4_13SM90_TMA_LOADENS4_14ComposedLayoutINS4_7SwizzleILi2ELi4ELi3EEENS4_25smem_sparse_ptr_flag_bitsILi2ELi8EEENSK_INS5_IJNS5_IJSC_NSA_ILi8EEEEEENS5_IJSB_SQ_EEEEEENS5_IJNS5_IJS1B_SH_EEESN_EEEEEEEvNS4_8identityENS4_23SM90_TMA_LOAD_MULTICASTENS1I_INS1J_ILi3ELi4ELi3EEENS4_18smem_ptr_flag_bitsILi8EEENSK_INS5_IJS1N_SH_EEENS5_IJSH_SC_EEEEEEEvS1V_EENS_8epilogue10collective6detail29Sm90TmaWarpSpecializedAdapterINS26_15DefaultEpilogueIfNS5_IJSC_llEEES2A_NS25_6thread17LinearCombinationIfLi1EffLNS2B_9ScaleType4KindE0ELNS_15FloatRoundStyleE2EfEENS1_15EpilogueDefaultEEEEEvvEEEEvNT_6ParamsE,@"STO_CUDA_ENTRY STV_DEFAULT"
_ZN7cutlass13device_kernelINS_4gemm6kernel13GemmUniversalIN4cute5tupleIJiiiiEEENS1_10collective13CollectiveMmaINS1_43MainloopSm90TmaGmmaWarpSpecializedSparseFP8ILi4ENS5_IJNS4_1CILi2EEENSA_ILi1EEESC_EEENS1_35KernelTmaWarpSpecializedCooperativeEEENS5_IJNSA_ILi256EEESG_NSA_ILi128EEEEEENS_12float_e4m3_tENS5_IJNS4_6LayoutINS5_IJiNS5_IJSB_iEEEiEEENS5_IJlNS5_IJSC_SB_EEElEEEEENSK_INS5_IJNS5_IJNSA_ILi64EEEiEEENS5_IJSH_iEEEiEEENS5_IJNS5_IJSH_NSA_ILi8192EEEEEENS5_IJSC_lEEElEEEEEEEESJ_NS5_IJlSC_lEEENS4_8TiledMMAINS4_8MMA_AtomIJNS4_4SM904GMMA6SPARSE32GMMA_64x256x64_F32E4M3E4M3_SS_TNILNS14_7ScaleInE1ELS17_1ELNS14_9SparseSelE0EEEEEENSK_ISD_NS5_IJSC_NSA_ILi0EEES1B_EEEEENS5_IJNS4_10UnderscoreES1E_S1E_EEEEENS4_13SM90_TMA_LOADENS4_14ComposedLayoutINS4_7SwizzleILi2ELi4ELi3EEENS4_25smem_sparse_ptr_flag_bitsILi2ELi8EEENSK_INS5_IJNS5_IJSC_NSA_ILi8EEEEEENS5_IJSB_SQ_EEEEEENS5_IJNS5_IJS1B_SH_EEESN_EEEEEEEvNS4_8identityENS4_23SM90_TMA_LOAD_MULTICASTENS1I_INS1J_ILi3ELi4ELi3EEENS4_18smem_ptr_flag_bitsILi8EEENSK_INS5_IJS1N_SH_EEENS5_IJSH_SC_EEEEEEEvS1V_EENS_8epilogue10collective6detail29Sm90TmaWarpSpecializedAdapterINS26_15DefaultEpilogueIfNS5_IJSC_llEEES2A_NS25_6thread17LinearCombinationIfLi1EffLNS2B_9ScaleType4KindE0ELNS_15FloatRoundStyleE2EfEENS1_15EpilogueDefaultEEEEEvvEEEEvNT_6ParamsE:
[----:B------:R-:W0:Y:S02]  /*0000*/  LDC R1, c[0x0][0x28] ;  /* 0x00000a00ff017b82 */ /* 0x000e240000000800 */
[----:B0-----:R-:W-:Y:S01]  /*0010*/  IADD3 R1, R1, -0x888, RZ ;  /* 0xfffff77801017810 */ /* 0x001fe20007ffe0ff */
[----:B------:R-:W0:Y:S01]  /*0020*/  S2R R4, SR_TID.X ;  /* 0x0000000000047919 */ /* 0x000e220000002100 */
[----:B------:R-:W-:Y:S01]  /*0030*/  ELECT P0, URZ, PT ;  /* 0x00000000003f782f */ /* 0x000fe20003800000 */
[----:B------:R-:W-:Y:S01]  /*0040*/  BSSY B0, `(.L_x_0) ;  /* 0x0000018000007945 */ /* 0x000fe20003800000 */
[--C-:B0-----:R-:W-:Y:S02]  /*0050*/  SHF.R.U32.HI R0, RZ, 0x5, R4.reuse ;  /* 0x00000005ff007819 */ /* 0x101fe40000011604 */
[----:B------:R-:W-:-:S03]  /*0060*/  SHF.R.U32.HI R2, RZ, 0x7, R4 ;  /* 0x00000007ff027819 */ /* 0x000fc60000011604 */
[----:B------:R-:W0:Y:S04]  /*0070*/  SHFL.IDX PT, R3, R0, RZ, 0x1f ;  /* 0x00001fff00037589 */ /* 0x000e2800000e0000 */
[----:B------:R-:W1:Y:S01]  /*0080*/  SHFL.IDX PT, R2, R2, RZ, 0x1f ;  /* 0x00001fff02027589 */ /* 0x000e6200000e0000 */
[----:B0-----:R-:W-:Y:S02]  /*0090*/  R2UR UR4, R3 ;  /* 0x00000000030472ca */ /* 0x001fe400000e0000 */
[----:B-1----:R-:W-:-:S11]  /*00a0*/  R2UR UR6, R2 ;  /* 0x00000000020672ca */ /* 0x002fd600000e0000 */
[----:B------:R-:W-:Y:S02]  /*00b0*/  USHF.R.S32.HI UR5, URZ, 0x1f, UR4 ;  /* 0x0000001f3f057899 */ /* 0x000fe40008011404 */
[----:B------:R-:W-:Y:S02]  /*00c0*/  ISETP.NE.OR P0, PT, RZ, UR4, !P0 ;  /* 0x00000004ff007c0c */ /* 0x000fe4000c705670 */
[----:B------:R-:W-:-:S04]  /*00d0*/  ULEA.HI UR5, UR5, UR4, URZ, 0x2 ;  /* 0x0000000405057291 */ /* 0x000fc8000f8f103f */
[----:B------:R-:W-:-:S04]  /*00e0*/  ULOP3.LUT UR5, UR5, 0xfffffffc, URZ, 0xc0, !UPT ;  /* 0xfffffffc05057892 */ /* 0x000fc8000f8ec03f */
[----:B------:R-:W-:-:S03]  /*00f0*/  UIADD3 UR8, UR4, -UR5, URZ ;  /* 0x8000000504087290 */ /* 0x000fc6000fffe03f */
[----:B------:R-:W-:Y:S09]  /*0100*/  @P0 BRA `(.L_x_1) ;  /* 0x00000000002c0947 */ /* 0x000ff20003800000 */
[----:B------:R-:W-:Y:S02]  /*0110*/  ULDC.64 UR4, c[0x0][0x198] ;  /* 0x0000660000047ab9 */ /* 0x000fe40000000a00 */
[----:B------:R-:W-:Y:S02]  /*0120*/  UIADD3 UR10, UP0, UR4, 0xf0, URZ ;  /* 0x000000f0040a7890 */ /* 0x000fe4000ff1e03f */
[----:B------:R-:W-:Y:S02]  /*0130*/  UIADD3 UR12, UP1, UR4, 0x1f0, URZ ;  /* 0x000001f0040c7890 */ /* 0x000fe4000ff3e03f */
[----:B------:R-:W-:Y:S02]  /*0140*/  UIADD3 UR4, UP2, UR4, 0x2f0, URZ ;  /* 0x000002f004047890 */ /* 0x000fe4000ff5e03f */
[----:B------:R-:W-:Y:S02]  /*0150*/  UIADD3.X UR11, URZ, UR5, URZ, UP0, !UPT ;  /* 0x000000053f0b7290 */ /* 0x000fe400087fe43f */
[----:B------:R-:W-:-:S02]  /*0160*/  UIADD3.X UR13, URZ, UR5, URZ, UP1, !UPT ;  /* 0x000000053f0d7290 */ /* 0x000fc40008ffe43f */
[----:B------:R-:W-:-:S05]  /*0170*/  UIADD3.X UR5, URZ, UR5, URZ, UP2, !UPT ;  /* 0x000000053f057290 */ /* 0x000fca00097fe43f */
[----:B------:R0:W-:Y:S02]  /*0180*/  UTMACCTL.PF [UR10] ;  /* 0x000000000a0079b9 */ /* 0x0001e40008040000 */
[----:B------:R0:W-:Y:S02]  /*0190*/  UTMACCTL.PF [UR12] ;  /* 0x000000000c0079b9 */ /* 0x0001e40008040000 */
[----:B------:R0:W-:Y:S02]  /*01a0*/  UTMACCTL.PF [UR4] ;  /* 0x00000000040079b9 */ /* 0x0001e40008040000 */
[----:B0-----:R-:W-:Y:S01]  /*01b0*/  NOP ;  /* 0x0000000000007918 */ /* 0x001fe20000000000 */
.L_x_1:
[----:B------:R-:W-:Y:S05]  /*01c0*/  BSYNC B0 ;  /* 0x0000000000007941 */ /* 0x000fea0003800000 */
.L_x_0:
[----:B------:R-:W0:Y:S01]  /*01d0*/  SHFL.IDX PT, R3, R0, RZ, 0x1f ;  /* 0x00001fff00037589 */ /* 0x000e2200000e0000 */
[----:B------:R-:W-:Y:S01]  /*01e0*/  UISETP.NE.AND UP0, UPT, UR8, 0x3, UPT ;  /* 0x000000030800788c */ /* 0x000fe2000bf05270 */
[----:B------:R-:W-:Y:S01]  /*01f0*/  ISETP.NE.AND P1, PT, RZ, UR6, PT ;  /* 0x00000006ff007c0c */ /* 0x000fe2000bf25270 */
[----:B------:R-:W-:Y:S02]  /*0200*/  UIADD3 UR10, UR6, -0x1, URZ ;  /* 0xffffffff060a7890 */ /* 0x000fe4000fffe03f */
[----:B------:R-:W-:Y:S02]  /*0210*/  UISETP.EQ.OR UP0, UPT, UR8, URZ, !UP0 ;  /* 0x0000003f0800728c */ /* 0x000fe4000c702670 */
[----:B------:R-:W-:Y:S02]  /*0220*/  UISETP.GE.U32.AND UP1, UPT, UR10, 0x2, UPT ;  /* 0x000000020a00788c */ /* 0x000fe4000bf26070 */
[----:B------:R-:W-:-:S04]  /*0230*/  UISETP.EQ.AND UP0, UPT, UR6, URZ, UP0 ;  /* 0x0000003f0600728c */ /* 0x000fc80008702270 */
[----:B------:R-:W-:-:S04]  /*0240*/  USEL UR14, URZ, 0x1, !UP0 ;  /* 0x000000013f0e7887 */ /* 0x000fc8000c000000 */
[----:B------:R-:W-:Y:S01]  /*0250*/  USEL UR14, UR14, 0x2, UP1 ;  /* 0x000000020e0e7887 */ /* 0x000fe20008800000 */
[----:B0-----:R-:W-:-:S13]  /*0260*/  ISETP.NE.AND P0, PT, R3, RZ, PT ;  /* 0x000000ff0300720c */ /* 0x001fda0003f05270 */
[----:B------:R-:W-:Y:S05]  /*0270*/  @P0 BRA `(.L_x_2) ;  /* 0x0000000000580947 */ /* 0x000fea0003800000 */
[----:B------:R-:W0:Y:S01]  /*0280*/  S2UR UR9, SR_CgaCtaId ;  /* 0x00000000000979c3 */ /* 0x000e220000008800 */
[----:B------:R-:W-:Y:S01]  /*0290*/  UMOV UR4, 0x400 ;  /* 0x0000040000047882 */ /* 0x000fe20000000000 */
[----:B------:R-:W-:Y:S01]  /*02a0*/  UMOV UR5, 0x1 ;  /* 0x0000000100057882 */ /* 0x000fe20000000000 */
[----:B------:R-:W-:Y:S01]  /*02b0*/  UMOV UR6, 0x4 ;  /* 0x0000000400067882 */ /* 0x000fe20000000000 */
[----:B------:R-:W-:Y:S01]  /*02c0*/  ELECT P0, URZ, PT ;  /* 0x00000000003f782f */ /* 0x000fe20003800000 */
[----:B------:R-:W-:-:S04]  /*02d0*/  UIADD3 UR6, -UR6, 0x100000, URZ ;  /* 0x0010000006067890 */ /* 0x000fc8000fffe13f */
[----:B------:R-:W-:Y:S02]  /*02e0*/  USHF.L.U32 UR7, UR6, 0xb, URZ ;  /* 0x0000000b06077899 */ /* 0x000fe4000800063f */
[----:B------:R-:W-:Y:S02]  /*02f0*/  USHF.L.U32 UR6, UR6, 0x1, URZ ;  /* 0x0000000106067899 */ /* 0x000fe4000800063f */
[----:B0-----:R-:W-:Y:S02]  /*0300*/  ULEA UR9, UR9, UR4, 0x18 ;  /* 0x0000000409097291 */ /* 0x001fe4000f8ec03f */
[----:B------:R-:W-:-:S04]  /*0310*/  UIADD3 UR4, -UR5, 0x100000, URZ ;  /* 0x0010000005047890 */ /* 0x000fc8000fffe13f */
[----:B------:R-:W-:Y:S02]  /*0320*/  USHF.L.U32 UR5, UR4, 0xb, URZ ;  /* 0x0000000b04057899 */ /* 0x000fe4000800063f */
[----:B------:R-:W-:Y:S01]  /*0330*/  USHF.L.U32 UR4, UR4, 0x1, URZ ;  /* 0x0000000104047899 */ /* 0x000fe2000800063f */
[----:B------:R-:W0:Y:S11]  /*0340*/  FENCE.VIEW.ASYNC.S ;  /* 0x00000000000073c6 */ /* 0x000e360000000000 */
[----:B0-----:R0:W1:Y:S01]  /*0350*/  SYNCS.EXCH.64 URZ, [UR9], UR4 ;  /* 0x00000004093f75b2 */ /* 0x0010620008000100 */
[----:B------:R0:W2:Y:S01]  /*0360*/  SYNCS.EXCH.64 URZ, [UR9+0x20], UR6 ;  /* 0x00002006093f75b2 */ /* 0x0000a20008000100 */
[----:B------:R0:W3:Y:S01]  /*0370*/  SYNCS.EXCH.64 URZ, [UR9+0x8], UR4 ;  /* 0x00000804093f75b2 */ /* 0x0000e20008000100 */
[----:B------:R0:W4:Y:S01]  /*0380*/  SYNCS.EXCH.64 URZ, [UR9+0x28], UR6 ;  /* 0x00002806093f75b2 */ /* 0x0001220008000100 */
[----:B------:R0:W0:Y:S01]  /*0390*/  SYNCS.EXCH.64 URZ, [UR9+0x10], UR4 ;  /* 0x00001004093f75b2 */ /* 0x0000220008000100 */
[----:B------:R0:W0:Y:S01]  /*03a0*/  SYNCS.EXCH.64 URZ, [UR9+0x30], UR6 ;  /* 0x00003006093f75b2 */ /* 0x0000220008000100 */
[----:B------:R0:W0:Y:S01]  /*03b0*/  SYNCS.EXCH.64 URZ, [UR9+0x18], UR4 ;  /* 0x00001804093f75b2 */ /* 0x0000220008000100 */
[----:B------:R0:W0:Y:S01]  /*03c0*/  SYNCS.EXCH.64 URZ, [UR9+0x38], UR6 ;  /* 0x00003806093f75b2 */ /* 0x0000220008000100 */
[----:B------:R-:W-:Y:S01]  /*03d0*/  NOP ;  /* 0x0000000000007918 */ /* 0x000fe20000000000 */
.L_x_2:
[----:B0-----:R-:W0:Y:S01]  /*03e0*/  S2UR UR9, SR_CTAID.X ;  /* 0x00000000000979c3 */ /* 0x001e220000002500 */
[----:B------:R-:W-:Y:S01]  /*03f0*/  SHF.R.S32.HI R2, RZ, 0x1f, R4 ;  /* 0x0000001fff027819 */ /* 0x000fe20000011404 */
[----:B------:R-:W5:Y:S01]  /*0400*/  SHFL.IDX PT, R0, R0, RZ, 0x1f ;  /* 0x00001fff00007589 */ /* 0x000f6200000e0000 */
[----:B------:R-:W-:Y:S01]  /*0410*/  ELECT P0, URZ, PT ;  /* 0x00000000003f782f */ /* 0x000fe20003800000 */
[----:B------:R-:W-:Y:S01]  /*0420*/  NOP ;  /* 0x0000000000007918 */ /* 0x000fe20000000000 */
[----:B------:R-:W-:Y:S01]  /*0430*/  LEA.HI R2, R2, R4, RZ, 0x7 ;  /* 0x0000000402027211 */ /* 0x000fe200078f38ff */
[----:B------:R-:W-:Y:S01]  /*0440*/  ULDC UR4, c[0x0][0x150] ;  /* 0x0000540000047ab9 */ /* 0x000fe20000000800 */
[----:B------:R-:W-:Y:S01]  /*0450*/  NOP ;  /* 0x0000000000007918 */ /* 0x000fe20000000000 */
[----:B------:R-:W1:Y:S01]  /*0460*/  LDC R8, c[0x0][0x144] ;  /* 0x00005100ff087b82 */ /* 0x000e620000000800 */
[----:B------:R-:W-:-:S05]  /*0470*/  LOP3.LUT R2, R2, 0xffffff80, RZ, 0xc0, !PT ;  /* 0xffffff8002027812 */ /* 0x000fca00078ec0ff */
[----:B------:R-:W-:Y:S02]  /*0480*/  IMAD.IADD R4, R4, 0x1, -R2 ;  /* 0x0000000104047824 */ /* 0x000fe400078e0a02 */
[----:B------:R-:W2:Y:S01]  /*0490*/  S2R R2, SR_CTAID.Y ;  /* 0x0000000000027919 */ /* 0x000ea20000002600 */
[----:B------:R-:W3:Y:S02]  /*04a0*/  LDC R13, c[0x0][0x148] ;  /* 0x00005200ff0d7b82 */ /* 0x000ee40000000800 */
[----:B------:R-:W-:-:S04]  /*04b0*/  SHF.R.S32.HI R5, RZ, 0x1f, R4 ;  /* 0x0000001fff057819 */ /* 0x000fc80000011404 */
[----:B------:R-:W-:Y:S02]  /*04c0*/  LEA.HI R5, R5, R4, RZ, 0x3 ;  /* 0x0000000405057211 */ /* 0x000fe400078f18ff */
[----:B0-----:R-:W-:Y:S02]  /*04d0*/  I2FP.F32.U32 R6, UR9 ;  /* 0x0000000900067c45 */ /* 0x001fe40008201000 */
[----:B-----5:R-:W-:Y:S02]  /*04e0*/  ISETP.NE.OR P0, PT, R0, RZ, !P0 ;  /* 0x000000ff0000720c */ /* 0x020fe40004705670 */
[----:B------:R-:W-:Y:S01]  /*04f0*/  SHF.R.S32.HI R0, RZ, 0x3, R5 ;  /* 0x00000003ff007819 */ /* 0x000fe20000011405 */
[----:B------:R-:W-:Y:S01]  /*0500*/  FMUL R7, R6, UR4 ;  /* 0x0000000406077c20 */ /* 0x000fe20008400000 */
[----:B------:R-:W-:Y:S01]  /*0510*/  SHF.R.S32.HI R6, RZ, 0x1f, R3 ;  /* 0x0000001fff067819 */ /* 0x000fe20000011403 */
[----:B------:R-:W-:Y:S01]  /*0520*/  ULDC UR4, c[0x0][0x154] ;  /* 0x0000550000047ab9 */ /* 0x000fe20000000800 */
[----:B------:R-:W-:-:S02]  /*0530*/  SHF.R.S32.HI R5, RZ, 0x1f, R5 ;  /* 0x0000001fff057819 */ /* 0x000fc40000011405 */
[----:B------:R-:W-:Y:S01]  /*0540*/  LEA.HI R6, R6, R3, RZ, 0x2 ;  /* 0x0000000306067211 */ /* 0x000fe200078f10ff */
[----:B------:R-:W0:Y:S01]  /*0550*/  F2I.U32.TRUNC.NTZ R7, R7 ;  /* 0x0000000700077305 */ /* 0x000e22000020f000 */
[----:B------:R-:W-:Y:S02]  /*0560*/  LEA.HI R5, R5, R0, RZ, 0x2 ;  /* 0x0000000005057211 */ /* 0x000fe400078f10ff */
[----:B------:R-:W-:Y:S01]  /*0570*/  LOP3.LUT R6, R6, 0x3ffffffc, RZ, 0xc0, !PT ;  /* 0x3ffffffc06067812 */ /* 0x000fe200078ec0ff */
[----:B------:R-:W-:Y:S01]  /*0580*/  VOTEU.ALL UP0, P0 ;  /* 0x00000000003f7886 */ /* 0x000fe20000000000 */
[----:B------:R-:W-:Y:S01]  /*0590*/  LOP3.LUT R5, R5, 0xfffffffc, RZ, 0xc0, !PT ;  /* 0xfffffffc05057812 */ /* 0x000fe200078ec0ff */
[----:B------:R-:W-:Y:S02]  /*05a0*/  VOTEU.ALL UP1, P0 ;  /* 0x00000000003f7886 */ /* 0x000fe40000020000 */
[----:B------:R-:W-:Y:S01]  /*05b0*/  IMAD.IADD R6, R3, 0x1, -R6 ;  /* 0x0000000103067824 */ /* 0x000fe200078e0a06 */
[----:B------:R-:W-:Y:S01]  /*05c0*/  IADD3 R5, R0, -R5, RZ ;  /* 0x8000000500057210 */ /* 0x000fe20007ffe0ff */
[----:B------:R-:W5:Y:S01]  /*05d0*/  @!UP0 S2UR UR7, SR_CgaCtaId ;  /* 0x00000000000789c3 */ /* 0x000f620000008800 */
[----:B------:R-:W-:Y:S01]  /*05e0*/  @!UP0 UMOV UR6, 0x400 ;  /* 0x0000040000068882 */ /* 0x000fe20000000000 */
[----:B--2---:R-:W-:-:S02]  /*05f0*/  I2FP.F32.U32 R9, R2 ;  /* 0x0000000200097245 */ /* 0x004fc40000201000 */
[----:B------:R-:W-:Y:S01]  /*0600*/  LEA R5, R6, R5, 0x2 ;  /* 0x0000000506057211 */ /* 0x000fe200078e10ff */
[----:B0-----:R-:W-:Y:S02]  /*0610*/  IMAD.MOV R11, RZ, RZ, -R7 ;  /* 0x000000ffff0b7224 */ /* 0x001fe400078e0a07 */
[----:B------:R-:W-:Y:S01]  /*0620*/  FMUL R9, R9, UR4 ;  /* 0x0000000409097c20 */ /* 0x000fe20008400000 */
[----:B------:R-:W-:Y:S01]  /*0630*/  LEA.HI R6, R5, R5, RZ, 0x1 ;  /* 0x0000000505067211 */ /* 0x000fe200078f08ff */
[----:B-1----:R-:W-:Y:S01]  /*0640*/  IMAD R0, R8, R11, UR9 ;  /* 0x0000000908007e24 */ /* 0x002fe2000f8e020b */
[----:B------:R-:W-:Y:S01]  /*0650*/  UMOV UR4, 0x20 ;  /* 0x0000002000047882 */ /* 0x000fe20000000000 */
[----:B------:R-:W0:Y:S01]  /*0660*/  LDC R8, c[0x0][0x140] ;  /* 0x00005000ff087b82 */ /* 0x000e220000000800 */
[----:B------:R-:W-:Y:S01]  /*0670*/  LOP3.LUT R6, R6, 0xfffffffe, RZ, 0xc0, !PT ;  /* 0xfffffffe06067812 */ /* 0x000fe200078ec0ff */
[----:B------:R-:W1:Y:S01]  /*0680*/  F2I.U32.TRUNC.NTZ R9, R9 ;  /* 0x0000000900097305 */ /* 0x000e62000020f000 */
[----:B------:R-:W-:-:S04]  /*0690*/  @!UP0 UIADD3 UR4, -UR4, 0x100000, URZ ;  /* 0x0010000004048890 */ /* 0x000fc8000fffe13f */
[----:B------:R-:W-:Y:S02]  /*06a0*/  @!UP0 USHF.L.U32 UR5, UR4, 0xb, URZ ;  /* 0x0000000b04058899 */ /* 0x000fe4000800063f */
[----:B------:R-:W-:Y:S01]  /*06b0*/  @!UP0 USHF.L.U32 UR4, UR4, 0x1, URZ ;  /* 0x0000000104048899 */ /* 0x000fe2000800063f */
[C---:B------:R-:W-:Y:S01]  /*06c0*/  IADD3 R7, R5.reuse, -R6, RZ ;  /* 0x8000000605077210 */ /* 0x040fe20007ffe0ff */
[----:B------:R-:W-:-:S03]  /*06d0*/  IMAD.SHL.U32 R6, R5, 0x4, RZ ;  /* 0x0000000405067824 */ /* 0x000fc600078e00ff */
[----:B------:R-:W-:Y:S02]  /*06e0*/  ISETP.NE.AND P2, PT, R7, R0, PT ;  /* 0x000000000700720c */ /* 0x000fe40003f45270 */
[----:B------:R-:W-:Y:S01]  /*06f0*/  LOP3.LUT R10, R5, 0xc, R6, 0x78, !PT ;  /* 0x0000000c050a7812 */ /* 0x000fe200078e7806 */
[----:B-----5:R-:W-:Y:S01]  /*0700*/  @!UP0 ULEA UR6, UR7, UR6, 0x18 ;  /* 0x0000000607068291 */ /* 0x020fe2000f8ec03f */
[----:B------:R-:W-:Y:S01]  /*0710*/  VOTEU.ALL UP0, P0 ;  /* 0x00000000003f7886 */ /* 0x000fe20000000000 */
[----:B------:R-:W-:Y:S01]  /*0720*/  LOP3.LUT P0, RZ, R4, 0x7, RZ, 0xc0, !PT ;  /* 0x0000000704ff7812 */ /* 0x000fe2000780c0ff */
[----:B------:R-:W-:Y:S01]  /*0730*/  IMAD.MOV.U32 R4, RZ, RZ, 0x1 ;  /* 0x00000001ff047424 */ /* 0x000fe200078e00ff */
[----:B-1----:R-:W-:Y:S01]  /*0740*/  IADD3 R12, -R9, RZ, RZ ;  /* 0x000000ff090c7210 */ /* 0x002fe20007ffe1ff */
[----:B------:R1:W-:Y:S01]  /*0750*/  STL [R1+0x460], R10 ;  /* 0x0004600a01007387 */ /* 0x0003e20000100800 */
[----:B------:R-:W-:-:S04]  /*0760*/  ISETP.LT.U32.AND P0, PT, R10, 0x2, !P0 ;  /* 0x000000020a00780c */ /* 0x000fc80004701070 */
[----:B------:R-:W-:Y:S01]  /*0770*/  @P2 LEA.HI R5, R10, R10, RZ, 0x1 ;  /* 0x0000000a0a052211 */ /* 0x000fe200078f08ff */
[----:B---3--:R-:W-:Y:S01]  /*0780*/  IMAD R6, R13, R12, R2 ;  /* 0x0000000c0d067224 */ /* 0x008fe200078e0202 */
[----:B0-----:R-:W-:Y:S01]  /*0790*/  ISETP.EQ.U32.AND P5, PT, R8, 0x1, PT ;  /* 0x000000010800780c */ /* 0x001fe20003fa2070 */
[----:B------:R-:W0:Y:S02]  /*07a0*/  FENCE.VIEW.ASYNC.S ;  /* 0x00000000000073c6 */ /* 0x000e240000000000 */
[----:B0-----:R1:W0:Y:S01]  /*07b0*/  @!UP0 SYNCS.EXCH.64 URZ, [UR6+0x50], UR4 ;  /* 0x00005004063f85b2 */ /* 0x0012220008000100 */
[----:B------:R-:W-:-:S04]  /*07c0*/  @P2 SHF.R.S32.HI R5, RZ, 0x1, R5 ;  /* 0x00000001ff052819 */ /* 0x000fc80000011405 */
[----:B------:R-:W-:Y:S02]  /*07d0*/  @P2 ISETP.NE.AND P3, PT, R5, R6, PT ;  /* 0x000000060500220c */ /* 0x000fe40003f65270 */
[----:B------:R-:W-:Y:S02]  /*07e0*/  SEL R5, RZ, 0x1, !P0 ;  /* 0x00000001ff057807 */ /* 0x000fe40004000000 */
[----:B------:R-:W-:-:S03]  /*07f0*/  @P2 SEL R4, RZ, 0x1, P3 ;  /* 0x00000001ff042807 */ /* 0x000fc60001800000 */
[----:B------:R1:W-:Y:S04]  /*0800*/  STL [R1+0x468], R5 ;  /* 0x0004680501007387 */ /* 0x0003e80000100800 */
[----:B------:R1:W-:Y:S01]  /*0810*/  STL [R1+0x464], R4 ;  /* 0x0004640401007387 */ /* 0x0003e20000100800 */
[----:B------:R1:W2:Y:S01]  /*0820*/  @!UP1 SYNCS.EXCH.64 URZ, [UR6+0x58], UR4 ;  /* 0x00005804063f95b2 */ /* 0x0002a20008000100 */
[----:B------:R-:W-:Y:S01]  /*0830*/  NOP ;  /* 0x0000000000007918 */ /* 0x000fe20000000000 */
[----:B------:R-:W-:Y:S05]  /*0840*/  @!P5 BRA `(.L_x_3) ;  /* 0x000000000008d947 */ /* 0x000fea0003800000 */
[----:B0-2-4-:R-:W-:Y:S01]  /*0850*/  UCGABAR_ARV ;  /* 0x00000000000079c7 */ /* 0x015fe20008000000 */
[----:B------:R-:W-:Y:S05]  /*0860*/  BRA `(.L_x_4) ;  /* 0x0000000000047947 */ /* 0x000fea0003800000 */
.L_x_3:
[----:B0-2-4-:R-:W-:Y:S01]  /*0870*/  NOP ;  /* 0x0000000000007918 */ /* 0x015fe20000000000 */
.L_x_4:
[----:B------:R-:W0:Y:S01]  /*0880*/  LDC R3, c[0x0][0x75c] ;  /* 0x0001d700ff037b82 */ /* 0x000e220000000800 */
[----:B-1----:R-:W-:Y:S01]  /*0890*/  MOV R4, UR9 ;  /* 0x0000000900047c02 */ /* 0x002fe20008000f00 */
[----:B------:R-:W-:Y:S01]  /*08a0*/  IMAD.MOV.U32 R5, RZ, RZ, RZ ;  /* 0x000000ffff057224 */ /* 0x000fe200078e00ff */
[----:B0-----:R-:W-:-:S13]  /*08b0*/  ISETP.NE.AND P4, PT, R3, 0x1, PT ;  /* 0x000000010300780c */ /* 0x001fda0003f85270 */
[----:B------:R-:W0:Y:S01]  /*08c0*/  @P4 LDC R7, c[0x0][0x10] ;  /* 0x00000400ff074b82 */ /* 0x000e220000000800 */
[----:B------:R-:W-:Y:S01]  /*08d0*/  @P4 IMAD.MOV.U32 R3, RZ, RZ, RZ ;  /* 0x000000ffff034224 */ /* 0x000fe200078e00ff */
[----:B------:R-:W-:-:S06]  /*08e0*/  @P4 MOV R11, RZ ;  /* 0x000000ff000b4202 */ /* 0x000fcc0000000f00 */
[----:B------:R-:W1:Y:S01]  /*08f0*/  @!P4 LDC R9, c[0x0][0xc] ;  /* 0x00000300ff09cb82 */ /* 0x000e620000000800 */
[----:B0-----:R-:W-:-:S04]  /*0900*/  @P4 IMAD.WIDE.U32 R6, R7, UR9, R2 ;  /* 0x0000000907064c25 */ /* 0x001fc8000f8e0002 */
[----:B------:R-:W-:Y:S01]  /*0910*/  @P4 IMAD.IADD R15, R7, 0x1, R11 ;  /* 0x00000001070f4824 */ /* 0x000fe200078e020b */
[----:B------:R-:W-:Y:S01]  /*0920*/  @P4 MOV R10, R6 ;  /* 0x00000006000a4202 */ /* 0x000fe20000000f00 */
[----:B-1----:R-:W-:-:S04]  /*0930*/  @!P4 IMAD.WIDE.U32 R4, R2, R9, R4 ;  /* 0x000000090204c225 */ /* 0x002fc800078e0004 */
[----:B------:R-:W-:Y:S01]  /*0940*/  @!P4 IMAD.MOV.U32 R15, RZ, RZ, R5 ;  /* 0x000000ffff0fc224 */ /* 0x000fe200078e0005 */
[----:B------:R-:W-:-:S05]  /*0950*/  @!P4 MOV R10, R4 ;  /* 0x00000004000ac202 */ /* 0x000fca0000000f00 */
[----:B------:R0:W-:Y:S04]  /*0960*/  STL [R1+0x470], R10 ;  /* 0x0004700a01007387 */ /* 0x0001e80000100800 */
[----:B------:R0:W-:Y:S01]  /*0970*/  STL [R1+0x46c], R15 ;  /* 0x00046c0f01007387 */ /* 0x0001e20000100800 */
[----:B------:R-:W-:Y:S05]  /*0980*/  @!P5 BRA `(.L_x_5) ;  /* 0x00000000000cd947 */ /* 0x000fea0003800000 */
[----:B------:R-:W-:Y:S01]  /*0990*/  UCGABAR_WAIT ;  /* 0x0000000000007dc7 */ /* 0x000fe20008000000 */
[----:B------:R-:W-:Y:S01]  /*09a0*/  CCTL.IVALL ;  /* 0x00000000ff00798f */ /* 0x000fe20002000000 */
[----:B------:R-:W-:Y:S05]  /*09b0*/  BRA `(.L_x_6) ;  /* 0x0000000000047947 */ /* 0x000fea0003800000 */
.L_x_5:
[----:B------:R-:W-:Y:S06]  /*09c0*/  BAR.SYNC.DEFER_BLOCKING 0x0 ;  /* 0x0000000000007b1d */ /* 0x000fec0000010000 */
.L_x_6:
[----:B------:R-:W-:Y:S05]  /*09d0*/  @!P1 BRA `(.L_x_7) ;  /* 0x000001f400e89947 */ /* 0x000fea0003800000 */
[----:B------:R-:W-:-:S06]  /*09e0*/  UISETP.GT.U32.AND UP0, UPT, UR10, 0x1, UPT ;  /* 0x000000010a00788c */ /* 0x000fcc000bf04070 */
[----:B------:R-:W-:-:S13]  /*09f0*/  PLOP3.LUT P0, PT, PT, PT, UP0, 0x80, 0x0 ;  /* 0x000000000000781c */ /* 0x000fda0003f0f008 */
[----:B------:R-:W-:Y:S05]  /*0a00*/  @P0 EXIT ;  /* 0x000000000000094d */ /* 0x000fea0003800000 */
[----:B------:R-:W-:Y:S01]  /*0a10*/  MOV R6, 0xffffffff ;  /* 0xffffffff00067802 */ /* 0x000fe20000000f00 */
[----:B------:R-:W-:Y:S01]  /*0a20*/  IMAD.MOV.U32 R5, RZ, RZ, -0x1 ;  /* 0xffffffffff057424 */ /* 0x000fe200078e00ff */
[----:B------:R-:W-:Y:S01]  /*0a30*/  ULDC.64 UR4, c[0x0][0x750] ;  /* 0x0001d40000047ab9 */ /* 0x000fe20000000a00 */
[----:B------:R-:W-:Y:S01]  /*0a40*/  UMOV UR13, 0xffffffff ;  /* 0xffffffff000d7882 */ /* 0x000fe20000000000 */
[----:B------:R-:W-:Y:S01]  /*0a50*/  ISETP.GE.U32.AND P0, PT, R10, UR4, PT ;  /* 0x000000040a007c0c */ /* 0x000fe2000bf06070 */
[----:B------:R1:W-:Y:S01]  /*0a60*/  STL [R1+0x478], R6 ;  /* 0x0004780601007387 */ /* 0x0003e20000100800 */
[----:B------:R-:W-:Y:S02]  /*0a70*/  PRMT R4, RZ, 0x7610, R4 ;  /* 0x00007610ff047816 */ /* 0x000fe40000000004 */
[----:B------:R-:W-:Y:S01]  /*0a80*/  ISETP.GE.U32.AND.EX P0, PT, R15, UR5, PT, P0 ;  /* 0x000000050f007c0c */ /* 0x000fe2000bf06100 */
[----:B------:R1:W-:-:S12]  /*0a90*/  STL [R1+0x474], R5 ;  /* 0x0004740501007387 */ /* 0x0003d80000100800 */
[----:B-1----:R-:W-:Y:S05]  /*0aa0*/  @P0 BRA `(.L_x_8) ;  /* 0x00000004003c0947 */ /* 0x002fea0003800000 */
[----:B------:R-:W-:Y:S01]  /*0ab0*/  ULDC.64 UR12, c[0x0][0x728] ;  /* 0x0001ca00000c7ab9 */ /* 0x000fe20000000a00 */
[----:B------:R-:W1:Y:S01]  /*0ac0*/  LDC.64 R8, c[0x0][0x720] ;  /* 0x0001c800ff087b82 */ /* 0x000e620000000a00 */
[----:B------:R-:W-:Y:S01]  /*0ad0*/  ISETP.NE.U32.AND P0, PT, RZ, UR12, PT ;  /* 0x0000000cff007c0c */ /* 0x000fe2000bf05070 */
[----:B------:R-:W-:Y:S01]  /*0ae0*/  ULDC UR11, c[0x0][0x730] ;  /* 0x0001cc00000b7ab9 */ /* 0x000fe20000000800 */
[----:B------:R-:W-:Y:S02]  /*0af0*/  R2UR UR4, R10 ;  /* 0x000000000a0472ca */ /* 0x000fe400000e0000 */
[----:B------:R-:W-:Y:S02]  /*0b00*/  ISETP.NE.AND.EX P0, PT, RZ, UR13, PT, P0 ;  /* 0x0000000dff007c0c */ /* 0x000fe4000bf05300 */
[----:B------:R-:W-:-:S11]  /*0b10*/  R2UR UR5, R15 ;  /* 0x000000000f0572ca */ /* 0x000fd600000e0000 */
[----:B------:R-:W-:Y:S05]  /*0b20*/  @!P0 BRA `(.L_x_9) ;  /* 0x0000000000308947 */ /* 0x000fea0003800000 */
[----:B------:R-:W-:Y:S01]  /*0b30*/  R2UR UR4, R10 ;  /* 0x000000000a0472ca */ /* 0x000fe200000e0000 */
[----:B------:R-:W-:Y:S01]  /*0b40*/  ULDC UR8, c[0x0][0x734] ;  /* 0x0001cd0000087ab9 */ /* 0x000fe20000000800 */
[----:B------:R-:W-:-:S11]  /*0b50*/  R2UR UR10, R15 ;  /* 0x000000000f0a72ca */ /* 0x000fd600000e0000 */
[----:B------:R-:W-:-:S04]  /*0b60*/  UIADD3 UR8, UP0, UR4, UR8, URZ ;  /* 0x0000000804087290 */ /* 0x000fc8000ff1e03f */
[----:B------:R-:W-:-:S04]  /*0b70*/  UIADD3.X UR10, URZ, UR10, URZ, UP0, !UPT ;  /* 0x0000000a3f0a7290 */ /* 0x000fc800087fe43f */
[----:B------:R-:W-:-:S04]  /*0b80*/  UIMAD.WIDE.U32 UR4, UR10, UR12, URZ ;  /* 0x0000000c0a0472a5 */ /* 0x000fc8000f8e003f */
[----:B------:R-:W-:Y:S02]  /*0b90*/  UIMAD.WIDE.U32 UR6, UP0, UR8, UR13, UR4 ;  /* 0x0000000d080672a5 */ /* 0x000fe4000f800004 */
[----:B------:R-:W-:Y:S02]  /*0ba0*/  UIMAD.WIDE.U32 UR4, UR8, UR12, URZ ;  /* 0x0000000c080472a5 */ /* 0x000fe4000f8e003f */
[----:B------:R-:W-:Y:S02]  /*0bb0*/  UIADD3.X UR9, URZ, URZ, URZ, UP0, !UPT ;  /* 0x0000003f3f097290 */ /* 0x000fe400087fe43f */
[----:B------:R-:W-:Y:S01]  /*0bc0*/  UIADD3 URZ, UP0, UR5, UR6, URZ ;  /* 0x00000006053f7290 */ /* 0x000fe2000ff1e03f */
[----:B------:R-:W-:-:S03]  /*0bd0*/  UMOV UR8, UR7 ;  /* 0x0000000700087c82 */ /* 0x000fc60008000000 */
[----:B------:R-:W-:-:S12]  /*0be0*/  UIMAD.WIDE.U32.X UR4, UR10, UR13, UR8, UP0 ;  /* 0x0000000d0a0472a5 */ /* 0x000fd800080e0408 */
.L_x_9:
[----:B------:R-:W-:Y:S01]  /*0bf0*/  USHF.R.U64 UR13, UR4, UR11, UR5 ;  /* 0x0000000b040d7299 */ /* 0x000fe20008001205 */
[----:B------:R-:W2:Y:S01]  /*0c00*/  LDC.64 R20, c[0x0][0x740] ;  /* 0x0001d000ff147b82 */ /* 0x000ea20000000a00 */
[----:B------:R-:W-:Y:S01]  /*0c10*/  USHF.R.U32.HI UR4, URZ, UR11, UR5 ;  /* 0x0000000b3f047299 */ /* 0x000fe20008011605 */
[----:B------:R-:W-:Y:S02]  /*0c20*/  IMAD.MOV.U32 R4, RZ, RZ, R10 ;  /* 0x000000ffff047224 */ /* 0x000fe400078e000a */
[----:B------:R-:W-:Y:S01]  /*0c30*/  IMAD R25, R13, R12, R2 ;  /* 0x0000000c0d197224 */ /* 0x000fe200078e0202 */
[----:B------:R-:W-:Y:S01]  /*0c40*/  IADD3 R3, P0, RZ, -UR13, RZ ;  /* 0x8000000dff037c10 */ /* 0x000fe2000ff1e0ff */
[----:B------:R-:W-:Y:S02]  /*0c50*/  IMAD.MOV.U32 R13, RZ, RZ, 0x1 ;  /* 0x00000001ff0d7424 */ /* 0x000fe400078e00ff */
[----:B------:R-:W0:Y:S01]  /*0c60*/  LDC R14, c[0x0][0x718] ;  /* 0x0001c600ff0e7b82 */ /* 0x000e220000000800 */
[----:B------:R-:W-:-:S05]  /*0c70*/  IADD3.X R5, RZ, ~UR4, RZ, P0, !PT ;  /* 0x80000004ff057c10 */ /* 0x000fca00087fe4ff */
[-C--:B-1----:R-:W-:Y:S01]  /*0c80*/  IMAD R6, R5, R8.reuse, RZ ;  /* 0x0000000805067224 */ /* 0x082fe200078e02ff */
[----:B------:R-:W-:Y:S01]  /*0c90*/  MOV R5, R15 ;  /* 0x0000000f00057202 */ /* 0x000fe20000000f00 */
[----:B------:R-:W1:Y:S02]  /*0ca0*/  LDC R16, c[0x0][0x708] ;  /* 0x0001c200ff107b82 */ /* 0x000e640000000800 */
[----:B------:R-:W-:-:S06]  /*0cb0*/  IMAD.WIDE.U32 R4, R3, R8, R4 ;  /* 0x0000000803047225 */ /* 0x000fcc00078e0004 */
[----:B------:R-:W3:Y:S01]  /*0cc0*/  LDC R18, c[0x0][0x758] ;  /* 0x0001d600ff127b82 */ /* 0x000ee20000000800 */
[----:B------:R-:W-:Y:S01]  /*0cd0*/  IMAD R3, R3, R9, R6 ;  /* 0x0000000903037224 */ /* 0x000fe200078e0206 */
[----:B--2---:R-:W-:-:S03]  /*0ce0*/  ISETP.NE.U32.AND P0, PT, R20, RZ, PT ;  /* 0x000000ff1400720c */ /* 0x004fc60003f05070 */
[----:B------:R-:W-:Y:S01]  /*0cf0*/  IMAD.IADD R3, R5, 0x1, R3 ;  /* 0x0000000105037824 */ /* 0x000fe200078e0203 */
[----:B------:R-:W-:Y:S02]  /*0d00*/  ISETP.NE.AND.EX P0, PT, R21, RZ, PT, P0 ;  /* 0x000000ff1500720c */ /* 0x000fe40003f05300 */
[----:B------:R-:W2:Y:S01]  /*0d10*/  LDC R11, c[0x0][0x700] ;  /* 0x0001c000ff0b7b82 */ /* 0x000ea20000000800 */
[----:B------:R-:W-:Y:S02]  /*0d20*/  MOV R5, 0xffffffff ;  /* 0xffffffff00057802 */ /* 0x000fe40000000f00 */
[-CC-:B0-----:R-:W-:Y:S02]  /*0d30*/  SHF.R.U64 R10, R4, R14.reuse, R3.reuse ;  /* 0x0000000e040a7219 */ /* 0x181fe40000001203 */
[----:B------:R-:W-:-:S03]  /*0d40*/  SHF.R.U32.HI R3, RZ, R14, R3 ;  /* 0x0000000eff037219 */ /* 0x000fc60000011603 */
[----:B------:R-:W0:Y:S01]  /*0d50*/  LDC R15, c[0x0][0x748] ;  /* 0x0001d200ff0f7b82 */ /* 0x000e220000000800 */
[-CC-:B-1----:R-:W-:Y:S02]  /*0d60*/  SHF.R.U64 R23, R10, R16.reuse, R3.reuse ;  /* 0x000000100a177219 */ /* 0x182fe40000001203 */
[----:B------:R-:W-:-:S05]  /*0d70*/  SHF.R.U32.HI R3, RZ, R16, R3 ;  /* 0x00000010ff037219 */ /* 0x000fca0000011603 */
[----:B------:R-:W1:Y:S01]  /*0d80*/  LDC R17, c[0x0][0x738] ;  /* 0x0001ce00ff117b82 */ /* 0x000e620000000800 */
[-C--:B---3--:R-:W-:Y:S02]  /*0d90*/  SHF.L.U32 R2, R5, R18.reuse, RZ ;  /* 0x0000001205027219 */ /* 0x088fe400000006ff */
[--C-:B------:R-:W-:Y:S02]  /*0da0*/  SHF.R.U64 R12, R23, R18, R3.reuse ;  /* 0x00000012170c7219 */ /* 0x100fe40000001203 */
[----:B------:R-:W-:Y:S02]  /*0db0*/  LOP3.LUT R8, RZ, R2, RZ, 0x33, !PT ;  /* 0x00000002ff087212 */ /* 0x000fe400078e33ff */
[----:B------:R-:W-:Y:S01]  /*0dc0*/  SHF.R.U32.HI R3, RZ, R18, R3 ;  /* 0x00000012ff037219 */ /* 0x000fe20000011603 */
[----:B------:R-:W3:Y:S01]  /*0dd0*/  LDC R19, c[0x0][0x710] ;  /* 0x0001c400ff137b82 */ /* 0x000ee20000000800 */
[----:B------:R-:W-:Y:S01]  /*0de0*/  MOV R2, R12 ;  /* 0x0000000c00027202 */ /* 0x000fe20000000f00 */
[----:B------:R-:W-:Y:S06]  /*0df0*/  @!P0 BRA `(.L_x_10) ;  /* 0x0000000000288947 */ /* 0x000fec0003800000 */
[----:B------:R-:W4:Y:S02]  /*0e00*/  LDC R7, c[0x0][0x74c] ;  /* 0x0001d300ff077b82 */ /* 0x000f240000000800 */
[----:B----4-:R-:W-:-:S05]  /*0e10*/  IADD3 R7, P0, R12, R7, RZ ;  /* 0x000000070c077210 */ /* 0x010fca0007f1e0ff */
[----:B------:R-:W-:-:S04]  /*0e20*/  IMAD.X R9, RZ, RZ, R3, P0 ;  /* 0x000000ffff097224 */ /* 0x000fc800000e0603 */
[----:B------:R-:W-:-:S04]  /*0e30*/  IMAD.WIDE.U32 R2, R9, R20, RZ ;  /* 0x0000001409027225 */ /* 0x000fc800078e00ff */
[----:B------:R-:W-:-:S04]  /*0e40*/  IMAD.WIDE.U32 R4, P0, R7, R21, R2 ;  /* 0x0000001507047225 */ /* 0x000fc80007800002 */
[----:B------:R-:W-:Y:S01]  /*0e50*/  IMAD.WIDE.U32 R2, R7, R20, RZ ;  /* 0x0000001407027225 */ /* 0x000fe200078e00ff */
[----:B------:R-:W-:-:S03]  /*0e60*/  IADD3.X R7, RZ, RZ, RZ, P0, !PT ;  /* 0x000000ffff077210 */ /* 0x000fc600007fe4ff */
[----:B------:R-:W-:Y:S01]  /*0e70*/  IMAD.MOV.U32 R6, RZ, RZ, R5 ;  /* 0x000000ffff067224 */ /* 0x000fe200078e0005 */
[----:B------:R-:W-:-:S05]  /*0e80*/  IADD3 RZ, P0, R3, R4, RZ ;  /* 0x0000000403ff7210 */ /* 0x000fca0007f1e0ff */
[----:B------:R-:W-:-:S08]  /*0e90*/  IMAD.WIDE.U32.X R2, R9, R21, R6, P0 ;  /* 0x0000001509027225 */ /* 0x000fd000000e0406 */
.L_x_10:
[----:B0-----:R-:W-:Y:S02]  /*0ea0*/  SHF.R.U64 R4, R2, R15, R3 ;  /* 0x0000000f02047219 */ /* 0x001fe40000001203 */
[----:B------:R-:W-:Y:S02]  /*0eb0*/  SHF.L.U32 R2, R13, R18, RZ ;  /* 0x000000120d027219 */ /* 0x000fe400000006ff */
[----:B------:R-:W-:Y:S01]  /*0ec0*/  LOP3.LUT R3, R23, R8, RZ, 0xc0, !PT ;  /* 0x0000000817037212 */ /* 0x000fe200078ec0ff */
[----:B------:R-:W-:Y:S01]  /*0ed0*/  IMAD.MOV R6, RZ, RZ, -R4 ;  /* 0x000000ffff067224 */ /* 0x000fe200078e0a04 */
[----:B--2---:R-:W-:Y:S02]  /*0ee0*/  IADD3 R5, R11, -0x1, RZ ;  /* 0xffffffff0b057810 */ /* 0x004fe40007ffe0ff */
[----:B------:R-:W-:Y:S01]  /*0ef0*/  SEL R0, R0, R25, !P4 ;  /* 0x0000001900007207 */ /* 0x000fe20006000000 */
[----:B------:R-:W-:Y:S01]  /*0f00*/  IMAD R3, R2, R4, R3 ;  /* 0x0000000402037224 */ /* 0x000fe200078e0203 */
[----:B------:R-:W-:Y:S01]  /*0f10*/  LOP3.LUT R5, R10, R5, RZ, 0xc0, !PT ;  /* 0x000000050a057212 */ /* 0x000fe200078ec0ff */
[----:B-1----:R-:W-:Y:S01]  /*0f20*/  IMAD R2, R6, R17, R12 ;  /* 0x0000001106027224 */ /* 0x002fe200078e020c */
[----:B------:R-:W-:Y:S01]  /*0f30*/  MOV R4, 0x1 ;  /* 0x0000000100047802 */ /* 0x000fe20000000f00 */
[----:B---3--:R-:W-:-:S02]  /*0f40*/  IMAD R0, R3, R19, R0 ;  /* 0x0000001303007224 */ /* 0x008fc400078e0200 */
[----:B------:R-:W-:-:S05]  /*0f50*/  IMAD R3, R2, R11, R5 ;  /* 0x0000000b02037224 */ /* 0x000fca00078e0205 */
[----:B------:R-:W-:Y:S02]  /*0f60*/  SEL R2, R3, R0, !P4 ;  /* 0x0000000003027207 */ /* 0x000fe40006000000 */
[----:B------:R-:W-:-:S03]  /*0f70*/  SEL R0, R0, R3, !P4 ;  /* 0x0000000300007207 */ /* 0x000fc60006000000 */
[----:B------:R1:W-:Y:S04]  /*0f80*/  STL [R1+0x474], R2 ;  /* 0x0004740201007387 */ /* 0x0003e80000100800 */
[----:B------:R1:W-:Y:S02]  /*0f90*/  STL [R1+0x478], R0 ;  /* 0x0004780001007387 */ /* 0x0003e40000100800 */
.L_x_8:
[----:B------:R-:W-:-:S08]  /*0fa0*/  NOP ;  /* 0x0000000000007918 */ /* 0x000fd00000000000 */
[----:B------:R-:W2:Y:S02]  /*0fb0*/  USETMAXREG.TRY_ALLOC.CTAPOOL UP0, 0xf0 ;  /* 0x000000f0000079c8 */ /* 0x000ea40008000600 */
[----:B--2---:R-:W-:-:S13]  /*0fc0*/  PLOP3.LUT P0, PT, PT, PT, UP0, 0x80, 0x0 ;  /* 0x000000000000781c */ /* 0x004fda0003f0f008 */
[----:B------:R-:W-:Y:S05]  /*0fd0*/  @!P0 BRA `(.L_x_8) ;  /* 0xfffffffc00f08947 */ /* 0x000fea000383ffff */
[----:B------:R-:W-:Y:S01]  /*0fe0*/  ULDC.64 UR4, c[0x0][0x698] ;  /* 0x0001a60000047ab9 */ /* 0x000fe20000000a00 */
[----:B------:R-:W-:Y:S01]  /*0ff0*/  ULDC.64 UR16, c[0x0][0x208] ;  /* 0x0000820000107ab9 */ /* 0x000fe20000000a00 */
[----:B------:R-:W-:-:S04]  /*1000*/  ISETP.NE.U32.AND P0, PT, RZ, UR4, PT ;  /* 0x00000004ff007c0c */ /* 0x000fc8000bf05070 */
[----:B------:R-:W-:-:S13]  /*1010*/  ISETP.NE.AND.EX P0, PT, RZ, UR5, PT, P0 ;  /* 0x00000005ff007c0c */ /* 0x000fda000bf05300 */
[----:B------:R-:W-:Y:S05]  /*1020*/  @!P0 BRA `(.L_x_11) ;  /* 0x0000000000208947 */ /* 0x000fea0003800000 */
[----:B-1----:R-:W1:Y:S02]  /*1030*/  LDC.64 R2, c[0x0][0x698] ;  /* 0x0001a600ff027b82 */ /* 0x002e640000000a00 */
[----:B-1----:R-:W2:Y:S02]  /*1040*/  LDG.E.64 R2, desc[UR16][R2.64] ;  /* 0x0000001002027981 */ /* 0x002ea4000c1e1b00 */
[----:B--2---:R-:W-:-:S04]  /*1050*/  ISETP.NE.U32.AND P0, PT, R2, RZ, PT ;  /* 0x000000ff0200720c */ /* 0x004fc80003f05070 */
[----:B------:R-:W-:-:S13]  /*1060*/  ISETP.NE.AND.EX P0, PT, R3, RZ, PT, P0 ;  /* 0x000000ff0300720c */ /* 0x000fda0003f05300 */
[----:B------:R-:W-:Y:S05]  /*1070*/  @!P0 BRA `(.L_x_11) ;  /* 0x00000000000c8947 */ /* 0x000fea0003800000 */
[----:B------:R-:W2:Y:S02]  /*1080*/  LD.E R2, desc[UR16][R2.64] ;  /* 0x0000001002027980 */ /* 0x000ea4000c101900 */
[----:B--2---:R-:W-:Y:S01]  /*1090*/  R2UR UR21, R2 ;  /* 0x00000000021572ca */ /* 0x004fe200000e0000 */
[----:B------:R-:W-:-:S14]  /*10a0*/  BRA `(.L_x_12) ;  /* 0x0000000000247947 */ /* 0x000fdc0003800000 */
.L_x_11:
[----:B------:R-:W-:Y:S02]  /*10b0*/  ULDC.64 UR4, c[0x0][0x688] ;  /* 0x0001a20000047ab9 */ /* 0x000fe40000000a00 */
[----:B------:R-:W-:-:S04]  /*10c0*/  ISETP.NE.U32.AND P0, PT, RZ, UR4, PT ;  /* 0x00000004ff007c0c */ /* 0x000fc8000bf05070 */
[----:B------:R-:W-:-:S13]  /*10d0*/  ISETP.NE.AND.EX P0, PT, RZ, UR5, PT, P0 ;  /* 0x00000005ff007c0c */ /* 0x000fda000bf05300 */
[----:B------:R-:W-:Y:S05]  /*10e0*/  @!P0 BRA `(.L_x_13) ;  /* 0x0000000000108947 */ /* 0x000fea0003800000 */
[----:B-1----:R-:W1:Y:S02]  /*10f0*/  LDC.64 R2, c[0x0][0x688] ;  /* 0x0001a200ff027b82 */ /* 0x002e640000000a00 */
[----:B-1----:R-:W2:Y:S02]  /*1100*/  LDG.E R2, desc[UR16][R2.64] ;  /* 0x0000001002027981 */ /* 0x002ea4000c1e1900 */
[----:B--2---:R-:W-:Y:S01]  /*1110*/  R2UR UR21, R2 ;  /* 0x00000000021572ca */ /* 0x004fe200000e0000 */
[----:B------:R-:W-:-:S14]  /*1120*/  BRA `(.L_x_12) ;  /* 0x0000000000047947 */ /* 0x000fdc0003800000 */
.L_x_13:
[----:B------:R-:W-:-:S05]  /*1130*/  ULDC UR21, c[0x0][0x680] ;  /* 0x0001a00000157ab9 */ /* 0x000fca0000000800 */
.L_x_12:
[----:B------:R-:W-:Y:S02]  /*1140*/  ULDC.64 UR4, c[0x0][0x6a0] ;  /* 0x0001a80000047ab9 */ /* 0x000fe40000000a00 */
        /* <DEDUP_REMOVED lines=11> */
.L_x_14:
        /* <DEDUP_REMOVED lines=8> */
.L_x_16:
[----:B------:R-:W-:-:S05]  /*1280*/  ULDC UR22, c[0x0][0x684] ;  /* 0x0001a10000167ab9 */ /* 0x000fca0000000800 */
.L_x_15:
[----:B------:R-:W-:-:S13]  /*1290*/  LOP3.LUT P0, RZ, R4, 0xff, RZ, 0xc0, !PT ;  /* 0x000000ff04ff7812 */ /* 0x000fda000780c0ff */
[----:B------:R-:W-:Y:S05]  /*12a0*/  @!P0 EXIT ;  /* 0x000000000000894d */ /* 0x000fea0003800000 */
[----:B------:R-:W-:Y:S01]  /*12b0*/  ULDC UR4, c[0x0][0x28c] ;  /* 0x0000a30000047ab9 */ /* 0x000fe20000000800 */
[----:B------:R-:W-:Y:S02]  /*12c0*/  ULOP3.LUT UR23, UR14, 0x1, URZ, 0xfc, !UPT ;  /* 0x000000010e177892 */ /* 0x000fe4000f8efc3f */
[----:B------:R-:W-:-:S04]  /*12d0*/  UIADD3 UR4, UR4, 0x7f, URZ ;  /* 0x0000007f04047890 */ /* 0x000fc8000fffe03f */
[----:B------:R-:W-:-:S04]  /*12e0*/  USHF.R.S32.HI UR5, URZ, 0x1f, UR4 ;  /* 0x0000001f3f057899 */ /* 0x000fc80008011404 */
[----:B------:R-:W-:-:S03]  /*12f0*/  ULEA.HI UR5, UR5, UR4, URZ, 0x7 ;  /* 0x0000000405057291 */ /* 0x000fc6000f8f383f */
[----:B------:R-:W-:Y:S01]  /*1300*/  UMOV UR4, URZ ;  /* 0x0000003f00047c82 */ /* 0x000fe20008000000 */
[----:B------:R-:W-:-:S03]  /*1310*/  USHF.R.S32.HI UR12, URZ, 0x7, UR5 ;  /* 0x000000073f0c7899 */ /* 0x000fc60008011405 */
[----:B------:R-:W-:-:S09]  /*1320*/  UMOV UR5, URZ ;  /* 0x0000003f00057c82 */ /* 0x000fd20008000000 */
.L_x_415:
[----:B------:R-:W-:Y:S01]  /*1330*/  STL [R1+0x454], RZ ;  /* 0x000454ff01007387 */ /* 0x000fe20000100800 */
[----:B------:R-:W-:Y:S01]  /*1340*/  UISETP.LT.AND UP0, UPT, URZ, UR12, UPT ;  /* 0x0000000c3f00728c */ /* 0x000fe2000bf01270 */
[----:B-1----:R-:W-:Y:S02]  /*1350*/  CS2R R4, SRZ ;  /* 0x0000000000047805 */ /* 0x002fe4000001ff00 */
[----:B------:R-:W-:Y:S01]  /*1360*/  CS2R R236, SRZ ;  /* 0x0000000000ec7805 */ /* 0x000fe2000001ff00 */
[----:B------:R-:W-:Y:S01]  /*1370*/  STL [R1+0x450], RZ ;  /* 0x000450ff01007387 */ /* 0x000fe20000100800 */
[----:B------:R-:W-:Y:S01]  /*1380*/  USEL UR6, URZ, UR12, UP0 ;  /* 0x0000000c3f067287 */ /* 0x000fe20008000000 */
[----:B------:R-:W-:Y:S02]  /*1390*/  CS2R R234, SRZ ;  /* 0x0000000000ea7805 */ /* 0x000fe4000001ff00 */
[----:B------:R-:W-:Y:S01]  /*13a0*/  CS2R R232, SRZ ;  /* 0x0000000000e87805 */ /* 0x000fe2000001ff00 */
[----:B------:R-:W-:Y:S01]  /*13b0*/  STL [R1+0x44c], RZ ;  /* 0x00044cff01007387 */ /* 0x000fe20000100800 */
[----:B------:R-:W-:Y:S01]  /*13c0*/  UIADD3 UR7, UR12, -UR6, URZ ;  /* 0x800000060c077290 */ /* 0x000fe2000fffe03f */
[----:B------:R-:W-:-:S02]  /*13d0*/  CS2R R230, SRZ ;  /* 0x0000000000e67805 */ /* 0x000fc4000001ff00 */
[----:B------:R-:W-:Y:S01]  /*13e0*/  CS2R R228, SRZ ;  /* 0x0000000000e47805 */ /* 0x000fe2000001ff00 */
[----:B------:R-:W-:Y:S01]  /*13f0*/  STL [R1+0x448], RZ ;  /* 0x000448ff01007387 */ /* 0x000fe20000100800 */
[----:B------:R-:W-:Y:S01]  /*1400*/  UISETP.GE.AND UP0, UPT, UR7, 0x1, UPT ;  /* 0x000000010700788c */ /* 0x000fe2000bf06270 */
[----:B------:R-:W-:Y:S01]  /*1410*/  CS2R R226, SRZ ;  /* 0x0000000000e27805 */ /* 0x000fe2000001ff00 */
[----:B------:R-:W-:Y:S01]  /*1420*/  UMOV UR6, URZ ;  /* 0x0000003f00067c82 */ /* 0x000fe20008000000 */
[----:B------:R-:W-:Y:S01]  /*1430*/  STL [R1+0x444], RZ ;  /* 0x000444ff01007387 */ /* 0x000fe20000100800 */
[----:B------:R-:W-:Y:S02]  /*1440*/  CS2R R224, SRZ ;  /* 0x0000000000e07805 */ /* 0x000fe4000001ff00 */
[----:B------:R-:W-:Y:S02]  /*1450*/  CS2R R222, SRZ ;  /* 0x0000000000de7805 */ /* 0x000fe4000001ff00 */
[----:B------:R-:W-:Y:S01]  /*1460*/  PLOP3.LUT P0, PT, PT, PT, UP0, 0x80, 0x0 ;  /* 0x000000000000781c */ /* 0x000fe20003f0f008 */
[----:B------:R-:W-:Y:S01]  /*1470*/  STL [R1+0x440], RZ ;  /* 0x000440ff01007387 */ /* 0x000fe20000100800 */
[----:B------:R-:W-:-:S02]  /*1480*/  CS2R R220, SRZ ;  /* 0x0000000000dc7805 */ /* 0x000fc4000001ff00 */
[----:B------:R-:W-:Y:S02]  /*1490*/  CS2R R218, SRZ ;  /* 0x0000000000da7805 */ /* 0x000fe4000001ff00 */
[----:B------:R-:W-:Y:S01]  /*14a0*/  CS2R R216, SRZ ;  /* 0x0000000000d87805 */ /* 0x000fe2000001ff00 */
[----:B------:R-:W-:Y:S01]  /*14b0*/  STL [R1+0x43c], RZ ;  /* 0x00043cff01007387 */ /* 0x000fe20000100800 */
[----:B------:R-:W-:Y:S02]  /*14c0*/  CS2R R214, SRZ ;  /* 0x0000000000d67805 */ /* 0x000fe4000001ff00 */
[----:B------:R-:W-:Y:S02]  /*14d0*/  CS2R R212, SRZ ;  /* 0x0000000000d47805 */ /* 0x000fe4000001ff00 */
[----:B------:R-:W-:Y:S01]  /*14e0*/  CS2R R210, SRZ ;  /* 0x0000000000d27805 */ /* 0x000fe2000001ff00 */
        /* <DEDUP_REMOVED lines=45> */
[----:B0-----:R-:W-:Y:S02]  /*17c0*/  CS2R R14, SRZ ;  /* 0x00000000000e7805 */ /* 0x001fe4000001ff00 */
[----:B------:R-:W-:Y:S02]  /*17d0*/  CS2R R12, SRZ ;  /* 0x00000000000c7805 */ /* 0x000fe4000001ff00 */
[----:B------:R-:W-:Y:S01]  /*17e0*/  CS2R R10, SRZ ;  /* 0x00000000000a7805 */ /* 0x000fe2000001ff00 */
[----:B------:R-:W-:Y:S01]  /*17f0*/  STL [R1+0x408], RZ ;  /* 0x000408ff01007387 */ /* 0x000fe20000100800 */
[----:B------:R-:W-:-:S02]  /*1800*/  CS2R R8, SRZ ;  /* 0x0000000000087805 */ /* 0x000fc4000001ff00 */
[----:B------:R-:W-:Y:S02]  /*1810*/  CS2R R6, SRZ ;  /* 0x0000000000067805 */ /* 0x000fe4000001ff00 */
[----:B------:R-:W-:Y:S01]  /*1820*/  CS2R R24, SRZ ;  /* 0x0000000000187805 */ /* 0x000fe2000001ff00 */
[----:B------:R-:W-:Y:S01]  /*1830*/  STL [R1+0x404], RZ ;  /* 0x000404ff01007387 */ /* 0x000fe20000100800 */
[----:B----4-:R-:W-:Y:S02]  /*1840*/  CS2R R26, SRZ ;  /* 0x00000000001a7805 */ /* 0x010fe4000001ff00 */
        /* <DEDUP_REMOVED lines=82> */
[----:B------:R-:W-:Y:S04]  /*1d70*/  STL [R1+0x3b0], RZ ;  /* 0x0003b0ff01007387 */ /* 0x000fe80000100800 */
        /* <DEDUP_REMOVED lines=108> */
[----:B------:R-:W-:Y:S04]  /*2440*/  STL [R1], RZ ;  /* 0x000000ff01007387 */ /* 0x000fe80000100800 */
        /* <DEDUP_REMOVED lines=76> */
[----:B------:R-:W-:Y:S01]  /*2910*/  STL [R1+0x134], RZ ;  /* 0x000134ff01007387 */ /* 0x000fe20000100800 */
[----:B-12---:R-:W0:Y:S03]  /*2920*/  S2R R0, SR_TID.X ;  /* 0x0000000000007919 */ /* 0x006e260000002100 */
        /* <DEDUP_REMOVED lines=8> */
[----:B0-----:R-:W-:-:S03]  /*29b0*/  LOP3.LUT R0, R0, 0x80, RZ, 0xc0, !PT ;  /* 0x0000008000007812 */ /* 0x001fc600078ec0ff */
[----:B------:R-:W-:Y:S01]  /*29c0*/  STL [R1+0x158], RZ ;  /* 0x000158ff01007387 */ /* 0x000fe20000100800 */
[----:B------:R-:W-:-:S03]  /*29d0*/  SHF.R.U32.HI R0, RZ, 0x7, R0 ;  /* 0x00000007ff007819 */ /* 0x000fc60000011600 */
        /* <DEDUP_REMOVED lines=33> */
[----:B------:R-:W0:Y:S04]  /*2bf0*/  SHFL.IDX PT, R0, R0, RZ, 0x1f ;  /* 0x00001fff00007589 */ /* 0x000e2800000e0000 */
[----:B------:R1:W-:Y:S04]  /*2c00*/  STL [R1+0x1e0], RZ ;  /* 0x0001e0ff01007387 */ /* 0x0003e80000100800 */
[----:B------:R1:W-:Y:S04]  /*2c10*/  STL [R1+0x1e4], RZ ;  /* 0x0001e4ff01007387 */ /* 0x0003e80000100800 */
[----:B------:R1:W-:Y:S04]  /*2c20*/  STL [R1+0x1e8], RZ ;  /* 0x0001e8ff01007387 */ /* 0x0003e80000100800 */
[----:B------:R1:W-:Y:S04]  /*2c30*/  STL [R1+0x1ec], RZ ;  /* 0x0001ecff01007387 */ /* 0x0003e80000100800 */
[----:B------:R1:W-:Y:S04]  /*2c40*/  STL [R1+0x1f0], RZ ;  /* 0x0001f0ff01007387 */ /* 0x0003e80000100800 */
[----:B------:R1:W-:Y:S01]  /*2c50*/  STL [R1+0x1f4], RZ ;  /* 0x0001f4ff01007387 */ /* 0x0003e20000100800 */
[----:B0-----:R-:W-:-:S03]  /*2c60*/  R2UR UR8, R0 ;  /* 0x00000000000872ca */ /* 0x001fc600000e0000 */
[----:B------:R1:W-:Y:S04]  /*2c70*/  STL [R1+0x1f8], RZ ;  /* 0x0001f8ff01007387 */ /* 0x0003e80000100800 */
[----:B------:R1:W-:Y:S01]  /*2c80*/  STL [R1+0x1fc], RZ ;  /* 0x0001fcff01007387 */ /* 0x0003e20000100800 */
[----:B------:R-:W-:Y:S07]  /*2c90*/  @!P0 BRA `(.L_x_17) ;  /* 0x00000060007c8947 */ /* 0x000fee0003800000 */
[----:B------:R-:W0:Y:S01]  /*2ca0*/  S2UR UR10, SR_CgaCtaId ;  /* 0x00000000000a79c3 */ /* 0x000e220000008800 */
[----:B------:R-:W-:Y:S01]  /*2cb0*/  ULEA.HI UR6, UR8, UR8, URZ, 0x1 ;  /* 0x0000000808067291 */ /* 0x000fe2000f8f083f */
[----:B------:R-:W-:Y:S01]  /*2cc0*/  IMAD.MOV.U32 R4, RZ, RZ, RZ ;  /* 0x000000ffff047224 */ /* 0x000fe200078e00ff */
[----:B------:R-:W-:Y:S01]  /*2cd0*/  UMOV UR9, 0x400 ;  /* 0x0000040000097882 */ /* 0x000fe20000000000 */
[----:B------:R-:W-:Y:S01]  /*2ce0*/  MOV R2, UR4 ;  /* 0x0000000400027c02 */ /* 0x000fe20008000f00 */
[----:B------:R-:W-:Y:S01]  /*2cf0*/  ULOP3.LUT UR6, UR6, 0xffffe, URZ, 0xc0, !UPT ;  /* 0x000ffffe06067892 */ /* 0x000fe2000f8ec03f */
[----:B------:R-:W-:Y:S01]  /*2d00*/  UMOV UR15, UR7 ;  /* 0x00000007000f7c82 */ /* 0x000fe20008000000 */
[----:B------:R-:W-:Y:S02]  /*2d10*/  UPLOP3.LUT UP0, UPT, UPT, UPT, UPT, 0x40, 0x0 ;  /* 0x000000000000789c */ /* 0x000fe40003f0e870 */
[----:B------:R-:W-:Y:S01]  /*2d20*/  UIADD3 UR6, UR8, -UR6, URZ ;  /* 0x8000000608067290 */ /* 0x000fe2000fffe03f */
[----:B------:R-:W-:Y:S01]  /*2d30*/  UMOV UR19, UR5 ;  /* 0x0000000500137c82 */ /* 0x000fe20008000000 */
[----:B------:R-:W-:Y:S01]  /*2d40*/  UMOV UR20, UR5 ;  /* 0x0000000500147c82 */ /* 0x000fe20008000000 */
[----:B------:R-:W-:Y:S01]  /*2d50*/  UMOV UR7, URZ ;  /* 0x0000003f00077c82 */ /* 0x000fe20008000000 */
[----:B------:R-:W-:Y:S01]  /*2d60*/  ULDC UR26, c[0x0][0x644] ;  /* 0x00019100001a7ab9 */ /* 0x000fe20000000800 */
[----:B0-----:R-:W-:-:S04]  /*2d70*/  ULEA UR9, UR10, UR9, 0x18 ;  /* 0x000000090a097291 */ /* 0x001fc8000f8ec03f */
[----:B------:R-:W-:-:S04]  /*2d80*/  ULEA UR6, UR6, UR9, 0xc ;  /* 0x0000000906067291 */ /* 0x000fc8000f8e603f */
[----:B------:R-:W-:-:S04]  /*2d90*/  UIADD3 UR6, UR6, 0x100, URZ ;  /* 0x0000010006067890 */ /* 0x000fc8000fffe03f */
[----:B------:R-:W-:-:S03]  /*2da0*/  USHF.R.U32.HI UR8, URZ, 0x4, UR6 ;  /* 0x000000043f087899 */ /* 0x000fc60008011606 */
[----:B------:R-:W-:Y:S01]  /*2db0*/  UMOV UR6, URZ ;  /* 0x0000003f00067c82 */ /* 0x000fe20008000000 */
[----:B------:R-:W-:-:S12]  /*2dc0*/  ULOP3.LUT UR18, UR8, 0x3fff, URZ, 0xc0, !UPT ;  /* 0x00003fff08127892 */ /* 0x000fd8000f8ec03f */
.L_x_25:
[----:B------:R-:W-:-:S06]  /*2dd0*/  UISETP.NE.AND UP1, UPT, UR23, 0x3, UPT ;  /* 0x000000031700788c */ /* 0x000fcc000bf25270 */
[----:B------:R-:W-:-:S13]  /*2de0*/  PLOP3.LUT P1, PT, PT, PT, UP1, 0x80, 0x0 ;  /* 0x000000000000781c */ /* 0x000fda0003f2f018 */
[----:B0-----:R-:W-:Y:S05]  /*2df0*/  @!P1 BRA `(.L_x_18) ;  /* 0x0000000000049947 */ /* 0x001fea0003800000 */
[----:B------:R-:W-:Y:S01]  /*2e00*/  BPT.TRAP 0x1 ;  /* 0x000000040000795c */ /* 0x000fe20000300000 */
.L_x_18:
[----:B------:R-:W0:Y:S01]  /*2e10*/  S2UR UR9, SR_CgaCtaId ;  /* 0x00000000000979c3 */ /* 0x000e220000008800 */
[----:B------:R-:W-:Y:S01]  /*2e20*/  UMOV UR8, 0x400 ;  /* 0x0000040000087882 */ /* 0x000fe20000000000 */
[----:B------:R-:W-:Y:S01]  /*2e30*/  SHF.L.U32 R3, R2, 0x1f, RZ ;  /* 0x0000001f02037819 */ /* 0x000fe200000006ff */
[----:B0-----:R-:W-:-:S04]  /*2e40*/  ULEA UR25, UR9, UR8, 0x18 ;  /* 0x0000000809197291 */ /* 0x001fc8000f8ec03f */
[----:B------:R-:W-:-:S09]  /*2e50*/  ULEA UR8, UR19, UR25, 0x3 ;  /* 0x0000001913087291 */ /* 0x000fd2000f8e183f */
[----:B------:R0:W2:Y:S01]  /*2e60*/  SYNCS.PHASECHK.TRANS64.TRYWAIT P0, [UR8], R3 ;  /* 0x00000003ff0075a7 */ /* 0x0000a20008000148 */
[----:B------:R-:W-:Y:S05]  /*2e70*/  @!P1 BRA `(.L_x_19) ;  /* 0x0000000000049947 */ /* 0x000fea0003800000 */
[----:B------:R-:W-:Y:S01]  /*2e80*/  BPT.TRAP 0x1 ;  /* 0x000000040000795c */ /* 0x000fe20000300000 */
.L_x_19:
[----:B------:R-:W-:Y:S04]  /*2e90*/  STL [R1+0x480], R3 ;  /* 0x0004800301007387 */ /* 0x000fe80000100800 */
[----:B------:R3:W-:Y:S02]  /*2ea0*/  STL [R1+0x47c], R2 ;  /* 0x00047c0201007387 */ /* 0x0007e40000100800 */
[----:B---3--:R-:W3:Y:S02]  /*2eb0*/  S2R R2, SR_TID.X ;  /* 0x0000000000027919 */ /* 0x008ee40000002100 */
[C---:B---3--:R-:W-:Y:S01]  /*2ec0*/  IMAD.SHL.U32 R0, R2.reuse, 0x40, RZ ;  /* 0x0000004002007824 */ /* 0x048fe200078e00ff */
[----:B0-----:R-:W-:-:S04]  /*2ed0*/  SHF.L.U32 R3, R2, 0xa, RZ ;  /* 0x0000000a02037819 */ /* 0x001fc800000006ff */
[----:B------:R-:W-:-:S04]  /*2ee0*/  LOP3.LUT R0, R0, 0x3800, RZ, 0xc0, !PT ;  /* 0x0000380000007812 */ /* 0x000fc800078ec0ff */
[----:B------:R-:W-:Y:S01]  /*2ef0*/  LOP3.LUT R0, R0, 0x400, R3, 0xf8, !PT ;  /* 0x0000040000007812 */ /* 0x000fe200078ef803 */
[C---:B------:R-:W-:Y:S01]  /*2f00*/  IMAD.SHL.U32 R3, R2.reuse, 0x20, RZ ;  /* 0x0000002002037824 */ /* 0x040fe200078e00ff */
[----:B------:R-:W-:-:S04]  /*2f10*/  SHF.L.U32 R2, R2, 0x4, RZ ;  /* 0x0000000402027819 */ /* 0x000fc800000006ff */
[----:B------:R-:W-:Y:S02]  /*2f20*/  LOP3.LUT R0, R0, 0x380, R3, 0xf8, !PT ;  /* 0x0000038000007812 */ /* 0x000fe400078ef803 */
[----:B------:R0:W5:Y:S02]  /*2f30*/  LDL.LU R3, [R1+0x480] ;  /* 0x0004800001037983 */ /* 0x0001640000300800 */
[----:B------:R-:W-:-:S04]  /*2f40*/  LOP3.LUT R0, R0, 0x20, R2, 0xf8, !PT ;  /* 0x0000002000007812 */ /* 0x000fc800078ef802 */
[----:B------:R-:W-:Y:S01]  /*2f50*/  SHF.R.U32.HI R2, RZ, 0x3, R0 ;  /* 0x00000003ff027819 */ /* 0x000fe20000011600 */
[----:B------:R-:W-:-:S05]  /*2f60*/  IMAD.U32 R0, RZ, RZ, UR19 ;  /* 0x00000013ff007e24 */ /* 0x000fca000f8e00ff */
[----:B------:R-:W-:Y:S02]  /*2f70*/  LEA R0, R0, R2, 0xc ;  /* 0x0000000200007211 */ /* 0x000fe400078e60ff */
[----:B------:R0:W5:Y:S01]  /*2f80*/  LDL.LU R2, [R1+0x47c] ;  /* 0x00047c0001027983 */ /* 0x0001620000300800 */
[----:B--2---:R-:W-:Y:S05]  /*2f90*/  @P0 BRA `(.L_x_20) ;  /* 0x0000000000080947 */ /* 0x004fea0003800000 */
[----:B-----5:R-:W2:Y:S02]  /*2fa0*/  SYNCS.PHASECHK.TRANS64.TRYWAIT P0, [UR8], R3 ;  /* 0x00000003ff0075a7 */ /* 0x020ea40008000148 */
[----:B--2---:R-:W-:Y:S05]  /*2fb0*/  @!P0 BRA `(.L_x_21) ;  /* 0x000001e800448947 */ /* 0x004fea0003800000 */
.L_x_20:
[----:B------:R-:W-:Y:S04]  /*2fc0*/  STL.64 [R1+0x880], R150 ;  /* 0x0008809601007387 */ /* 0x000fe80000100a00 */
        /* <DEDUP_REMOVED lines=62> */
[----:B------:R2:W-:Y:S04]  /*33b0*/  STL.64 [R1+0x688], R24 ;  /* 0x0006881801007387 */ /* 0x0005e80000100a00 */
[----:B--2---:R-:W2:Y:S04]  /*33c0*/  LDL.LU.64 R24, [R1] ;  /* 0x0000000001187983 */ /* 0x004ea80000300a00 */
[----:B------:R-:W2:Y:S04]  /*33d0*/  LDL.LU.64 R26, [R1+0x8] ;  /* 0x00000800011a7983 */ /* 0x000ea80000300a00 */
        /* <DEDUP_REMOVED lines=61> */
[----:B------:R-:W2:Y:S01]  /*37b0*/  LDL.LU.64 R150, [R1+0x1f8] ;  /* 0x0001f80001967983 */ /* 0x000ea20000300a00 */
[----:B------:R-:W-:-:S02]  /*37c0*/  UIADD3 UR8, UR25, 0x10100, URZ ;  /* 0x0001010019087890 */ /* 0x000fc4000fffe03f */
[----:B------:R-:W-:Y:S01]  /*37d0*/  USEL UR7, UR7, URZ, !UP0 ;  /* 0x0000003f07077287 */ /* 0x000fe2000c000000 */
[----:B------:R-:W-:Y:S01]  /*37e0*/  STL [R1+0x680], R153 ;  /* 0x0006809901007387 */ /* 0x000fe20000100800 */
[----:B------:R-:W-:Y:S02]  /*37f0*/  USHF.R.U32.HI UR8, URZ, 0x4, UR8 ;  /* 0x000000043f087899 */ /* 0x000fe40008011608 */
[----:B------:R-:W-:Y:S01]  /*3800*/  ULOP3.LUT UR9, UR18, 0x10000, URZ, 0xfc, !UPT ;  /* 0x0001000012097892 */ /* 0x000fe2000f8efc3f */
[----:B------:R-:W-:Y:S01]  /*3810*/  STL [R1+0x47c], R152 ;  /* 0x00047c9801007387 */ /* 0x000fe20000100800 */
[----:B------:R-:W-:Y:S02]  /*3820*/  ULOP3.LUT UR8, UR8, 0x3fff, URZ, 0xc0, !UPT ;  /* 0x00003fff08087892 */ /* 0x000fe4000f8ec03f */
[----:B------:R-:W-:Y:S01]  /*3830*/  UISETP.NE.U32.AND UP0, UPT, UR7, URZ, UPT ;  /* 0x0000003f0700728c */ /* 0x000fe2000bf05070 */
[----:B-----5:R-:W2:Y:S01]  /*3840*/  LDS R152, [R0+UR25+0x30100] ;  /* 0x0301001900987984 */ /* 0x020ea20008000800 */
[----:B------:R-:W-:-:S02]  /*3850*/  ULOP3.LUT UR8, UR8, 0x10000, URZ, 0xfc, !UPT ;  /* 0x0001000008087892 */ /* 0x000fc4000f8efc3f */
[----:B------:R-:W-:Y:S01]  /*3860*/  ULEA UR7, UR19, UR9, 0xa ;  /* 0x0000000913077291 */ /* 0x000fe2000f8e503f */
[----:B------:R-:W3:Y:S01]  /*3870*/  LDS R153, [R0+UR25+0x30900] ;  /* 0x0309001900997984 */ /* 0x000ee20008000800 */
[----:B------:R-:W-:Y:S01]  /*3880*/  ULEA UR24, UR19, UR8, 0xb ;  /* 0x0000000813187291 */ /* 0x000fe2000f8e583f */
[----:B------:R-:W-:Y:S01]  /*3890*/  UMOV UR9, 0x80000020 ;  /* 0x8000002000097882 */ /* 0x000fe20000000000 */
[----:B------:R-:W-:-:S03]  /*38a0*/  UMOV UR11, 0x40000040 ;  /* 0x40000040000b7882 */ /* 0x000fc60000000000 */
[----:B------:R-:W-:Y:S02]  /*38b0*/  UMOV UR8, UR7 ;  /* 0x0000000700087c82 */ /* 0x000fe40008000000 */
[----:B------:R-:W-:Y:S01]  /*38c0*/  UMOV UR10, UR24 ;  /* 0x00000018000a7c82 */ /* 0x000fe20008000000 */
[----:B--2---:R-:W-:-:S06]  /*38d0*/  WARPGROUP.ARRIVE ;  /* 0x00000000000079c5 */ /* 0x004fcc0000000000 */
[----:B------:R-:W-:Y:S03]  /*38e0*/  QGMMA.SP.64x256x64.F32.E4M3.E4M3 R24, gdesc[UR8], R24, UP0, R152, gsb0 ;  /* 0x07e09800081879f3 */ /* 0x000fe6000b800a18 */
[----:B------:R-:W-:Y:S02]  /*38f0*/  WARPGROUP.DEPBAR.LE gsb0, 0x0 ;  /* 0x00008000000079c5 */ /* 0x000fe40000010000 */
[----:B------:R-:W-:Y:S04]  /*3900*/  STL.64 [R1], R24 ;  /* 0x0000001801007387 */ /* 0x000fe80000100a00 */
        /* <DEDUP_REMOVED lines=63> */
[----:B--2---:R-:W3:Y:S04]  /*3d00*/  LDL.LU.64 R150, [R1+0x880] ;  /* 0x0008800001967983 */ /* 0x004ee80000300a00 */
[----:B------:R-:W3:Y:S04]  /*3d10*/  LDL.LU.64 R148, [R1+0x878] ;  /* 0x0008780001947983 */ /* 0x000ee80000300a00 */
        /* <DEDUP_REMOVED lines=61> */
[----:B------:R-:W3:Y:S01]  /*40f0*/  LDL.LU.64 R24, [R1+0x688] ;  /* 0x0006880001187983 */ /* 0x000ee20000300a00 */
[----:B------:R-:W-:Y:S01]  /*4100*/  UIADD3 UR8, UR7, 0x200, URZ ;  /* 0x0000020007087890 */ /* 0x000fe2000fffe03f */
[----:B------:R-:W-:Y:S01]  /*4110*/  UMOV UR9, 0x80000020 ;  /* 0x8000002000097882 */ /* 0x000fe20000000000 */
[----:B---3--:R-:W-:-:S07]  /*4120*/  WARPGROUP.ARRIVE ;  /* 0x00000000000079c5 */ /* 0x008fce0000000000 */
[----:B------:R-:W-:Y:S03]  /*4130*/  QGMMA.SP.64x256x64.F32.E4M3.E4M3 R24, gdesc[UR8], R24, UP0, R153, gsb0 ;  /* 0x07e09900081879f3 */ /* 0x000fe6000b800a18 */
[----:B------:R-:W-:Y:S02]  /*4140*/  WARPGROUP.DEPBAR.LE gsb0, 0x0 ;  /* 0x00008000000079c5 */ /* 0x000fe40000010000 */
        /* <DEDUP_REMOVED lines=64> */
[----:B------:R-:W3:Y:S01]  /*4550*/  LDS R153, [R0+UR25+0x30108] ;  /* 0x0301081900997984 */ /* 0x000ee20008000800 */
[----:B------:R-:W-:-:S02]  /*4560*/  UIADD3 UR8, UR7, 0x2, URZ ;  /* 0x0000000207087890 */ /* 0x000fc4000fffe03f */
[----:B------:R-:W-:Y:S01]  /*4570*/  UIADD3 UR10, UR24, 0x4, URZ ;  /* 0x00000004180a7890 */ /* 0x000fe2000fffe03f */
[----:B------:R4:W1:Y:S04]  /*4580*/  LDS R152, [R0+UR25+0x30908] ;  /* 0x0309081900987984 */ /* 0x0008680008000800 */
[----:B--2---:R-:W3:Y:S04]  /*4590*/  LDL.LU.64 R4, [R1] ;  /* 0x0000000001047983 */ /* 0x004ee80000300a00 */
        /* <DEDUP_REMOVED lines=63> */
[----:B------:R-:W-:Y:S01]  /*4990*/  UMOV UR9, 0x80000020 ;  /* 0x8000002000097882 */ /* 0x000fe20000000000 */
[----:B------:R-:W-:Y:S01]  /*49a0*/  UMOV UR11, 0x40000040 ;  /* 0x40000040000b7882 */ /* 0x000fe20000000000 */
[----:B---3--:R-:W-:-:S06]  /*49b0*/  WARPGROUP.ARRIVE ;  /* 0x00000000000079c5 */ /* 0x008fcc0000000000 */
[----:B------:R-:W-:Y:S03]  /*49c0*/  QGMMA.SP.64x256x64.F32.E4M3.E4M3 R4, gdesc[UR8], R4, R153, gsb0 ;  /* 0x07e09900080479f3 */ /* 0x000fe60008000a04 */
[----:B------:R-:W-:Y:S02]  /*49d0*/  WARPGROUP.DEPBAR.LE gsb0, 0x0 ;  /* 0x00008000000079c5 */ /* 0x000fe40000010000 */
[----:B------:R2:W5:Y:S01]  /*49e0*/  LDL.LU R153, [R1+0x680] ;  /* 0x0006800001997983 */ /* 0x0005620000300800 */
[----:B------:R-:W-:Y:S01]  /*49f0*/  MOV R3, R122 ;  /* 0x0000007a00037202 */ /* 0x000fe20000000f00 */
[----:B------:R-:W-:Y:S01]  /*4a00*/  UIADD3 UR8, UR7, 0x202, URZ ;  /* 0x0000020207087890 */ /* 0x000fe2000fffe03f */
[----:B----4-:R-:W-:Y:S01]  /*4a10*/  IMAD.MOV.U32 R0, RZ, RZ, R4 ;  /* 0x000000ffff007224 */ /* 0x010fe200078e0004 */
        /* <DEDUP_REMOVED lines=64> */
[----:B---3--:R-:W1:Y:S04]  /*4e20*/  LDL.LU.64 R130, [R1+0x678] ;  /* 0x0006780001827983 */ /* 0x008e680000300a00 */
[----:B------:R-:W1:Y:S04]  /*4e30*/  LDL.LU.64 R128, [R1+0x670] ;  /* 0x0006700001807983 */ /* 0x000e680000300a00 */
        /* <DEDUP_REMOVED lines=51> */
[----:B------:R-:W1:Y:S01]  /*5170*/  LDL.LU.64 R24, [R1+0x4d0] ;  /* 0x0004d00001187983 */ /* 0x000e620000300a00 */
[----:B------:R-:W-:-:S03]  /*5180*/  UMOV UR9, 0x80000020 ;  /* 0x8000002000097882 */ /* 0x000fc60000000000 */
[----:B------:R2:W5:Y:S04]  /*5190*/  LDL.LU.64 R22, [R1+0x4c8] ;  /* 0x0004c80001167983 */ /* 0x0005680000300a00 */
        /* <DEDUP_REMOVED lines=8> */
[----:B------:R2:W5:Y:S01]  /*5220*/  LDL.LU.64 R4, [R1+0x480] ;  /* 0x0004800001047983 */ /* 0x0005620000300a00 */
[----:B-1----:R-:W-:-:S06]  /*5230*/  WARPGROUP.ARRIVE ;  /* 0x00000000000079c5 */ /* 0x002fcc0000000000 */
[----:B------:R-:W-:Y:S03]  /*5240*/  QGMMA.SP.64x256x64.F32.E4M3.E4M3 R24, gdesc[UR8], R24, R152, gsb0 ;  /* 0x07e09800081879f3 */ /* 0x000fe60008000a18 */
[----:B------:R-:W-:Y:S02]  /*5250*/  WARPGROUP.DEPBAR.LE gsb0, 0x0 ;  /* 0x00008000000079c5 */ /* 0x000fe40000010000 */
[----:B------:R2:W5:Y:S01]  /*5260*/  LDL.LU R152, [R1+0x47c] ;  /* 0x00047c0001987983 */ /* 0x0005620000300800 */
[----:B------:R-:W-:-:S04]  /*5270*/  UIADD3 UR6, UR6, 0x2, URZ ;  /* 0x0000000206067890 */ /* 0x000fc8000fffe03f */
[----:B------:R-:W-:-:S04]  /*5280*/  UISETP.NE.AND UP0, UPT, UR6, UR26, UPT ;  /* 0x0000001a0600728c */ /* 0x000fc8000bf05270 */
[----:B------:R-:W-:-:S04]  /*5290*/  USEL UR7, URZ, 0x1, UP0 ;  /* 0x000000013f077887 */ /* 0x000fc80008000000 */
[----:B------:R-:W-:-:S06]  /*52a0*/  UISETP.NE.AND UP0, UPT, UR7, URZ, UPT ;  /* 0x0000003f0700728c */ /* 0x000fcc000bf05270 */
[----:B------:R-:W-:-:S13]  /*52b0*/  PLOP3.LUT P0, PT, PT, PT, UP0, 0x80, 0x0 ;  /* 0x000000000000781c */ /* 0x000fda0003f0f008 */
[----:B--2---:R-:W-:Y:S05]  /*52c0*/  @!P0 BRA `(.L_x_22) ;  /* 0x0000003800788947 */ /* 0x004fea0003800000 */
[----:B------:R1:W-:Y:S04]  /*52d0*/  STL [R1+0x65c], R33 ;  /* 0x00065c2101007387 */ /* 0x0003e80000100800 */
[----:B------:R2:W-:Y:S01]  /*52e0*/  STL [R1+0x658], R34 ;  /* 0x0006582201007387 */ /* 0x0005e20000100800 */
[----:B-1----:R-:W-:-:S03]  /*52f0*/  IMAD.MOV.U32 R33, RZ, RZ, R0 ;  /* 0x000000ffff217224 */ /* 0x002fc600078e0000 */
[----:B--2---:R-:W2:Y:S04]  /*5300*/  LDL R34, [R1+0x4] ;  /* 0x0000040001227983 */ /* 0x004ea80000100800 */
[----:B------:R1:W-:Y:S04]  /*5310*/  STL [R1+0x654], R35 ;  /* 0x0006542301007387 */ /* 0x0003e80000100800 */
[----:B-1----:R-:W3:Y:S04]  /*5320*/  LDL R35, [R1+0x8] ;  /* 0x0000080001237983 */ /* 0x002ee80000100800 */
[----:B------:R1:W-:Y:S04]  /*5330*/  STL [R1+0x650], R36 ;  /* 0x0006502401007387 */ /* 0x0003e80000100800 */
[----:B-1----:R-:W4:Y:S04]  /*5340*/  LDL R36, [R1+0xc] ;  /* 0x00000c0001247983 */ /* 0x002f280000100800 */
        /* <DEDUP_REMOVED lines=171> */
[----:B-1----:R-:W4:Y:S04]  /*5e00*/  LDL.LU R122, [R1+0x200] ;  /* 0x00020000017a7983 */ /* 0x002f280000300800 */
        /* <DEDUP_REMOVED lines=14> */
[----:B------:R-:W4:Y:S04]  /*5ef0*/  LDL.LU R0, [R1+0x234] ;  /* 0x0002340001007983 */ /* 0x000f280000300800 */
        /* <DEDUP_REMOVED lines=42> */
[----:B-----5:R1:W-:Y:S04]  /*61a0*/  STL [R1+0x484], R4 ;  /* 0x0004840401007387 */ /* 0x0203e80000100800 */
[----:B-1----:R-:W4:Y:S04]  /*61b0*/  LDL R4, [R1+0x168] ;  /* 0x0001680001047983 */ /* 0x002f280000100800 */
[----:B------:R1:W-:Y:S04]  /*61c0*/  STL [R1+0x480], R151 ;  /* 0x0004809701007387 */ /* 0x0003e80000100800 */
[----:B-1----:R-:W4:Y:S04]  /*61d0*/  LDL R151, [R1+0x164] ;  /* 0x0001640001977983 */ /* 0x002f280000100800 */
[----:B------:R1:W-:Y:S04]  /*61e0*/  STL [R1+0x47c], R2 ;  /* 0x00047c0201007387 */ /* 0x0003e80000100800 */
[----:B-1----:R-:W4:Y:S01]  /*61f0*/  LDL R2, [R1+0x160] ;  /* 0x0001600001027983 */ /* 0x002f220000100800 */
[----:B------:R-:W-:-:S01]  /*6200*/  FADD R5, R33, R5 ;  /* 0x0000000521057221 */ /* 0x000fc20000000000 */
[----:B--2---:R-:W-:Y:S01]  /*6210*/  FADD R6, R34, R6 ;  /* 0x0000000622067221 */ /* 0x004fe20000000000 */
[----:B---3--:R-:W-:-:S01]  /*6220*/  FADD R7, R35, R7 ;  /* 0x0000000723077221 */ /* 0x008fc20000000000 */
[----:B------:R-:W2:Y:S01]  /*6230*/  LDL.LU R33, [R1+0x65c] ;  /* 0x00065c0001217983 */ /* 0x000ea20000300800 */
[----:B----4-:R-:W-:-:S01]  /*6240*/  FADD R8, R36, R8 ;  /* 0x0000000824087221 */ /* 0x010fc20000000000 */
[----:B------:R-:W-:-:S02]  /*6250*/  FADD R9, R37, R9 ;  /* 0x0000000925097221 */ /* 0x000fc40000000000 */
[----:B------:R-:W3:Y:S01]  /*6260*/  LDL.LU R34, [R1+0x658] ;  /* 0x0006580001227983 */ /* 0x000ee20000300800 */
[----:B------:R-:W-:-:S03]  /*6270*/  FADD R10, R38, R10 ;  /* 0x0000000a260a7221 */ /* 0x000fc60000000000 */
[----:B------:R-:W4:Y:S01]  /*6280*/  LDL.LU R35, [R1+0x654] ;  /* 0x0006540001237983 */ /* 0x000f220000300800 */
        /* <DEDUP_REMOVED lines=156> */
[----:B------:R-:W-:-:S01]  /*6c50*/  FADD R217, R117, R217 ;  /* 0x000000d975d97221 */ /* 0x000fc20000000000 */
[----:B------:R-:W-:Y:S02]  /*6c60*/  FADD R122, R124, R122 ;  /* 0x0000007a7c7a7221 */ /* 0x000fe40000000000 */
[----:B------:R-:W4:Y:S01]  /*6c70*/  LDL.LU R114, [R1+0x518] ;  /* 0x0005180001727983 */ /* 0x000f220000300800 */
[----:B------:R-:W-:-:S03]  /*6c80*/  FADD R218, R118, R218 ;  /* 0x000000da76da7221 */ /* 0x000fc60000000000 */
[----:B------:R-:W4:Y:S01]  /*6c90*/  LDL.LU R115, [R1+0x514] ;  /* 0x0005140001737983 */ /* 0x000f220000300800 */
[----:B------:R-:W-:-:S03]  /*6ca0*/  FADD R219, R119, R219 ;  /* 0x000000db77db7221 */ /* 0x000fc60000000000 */
[----:B------:R-:W4:Y:S01]  /*6cb0*/  LDL.LU R116, [R1+0x510] ;  /* 0x0005100001747983 */ /* 0x000f220000300800 */
[----:B------:R-:W-:-:S03]  /*6cc0*/  FADD R220, R120, R220 ;  /* 0x000000dc78dc7221 */ /* 0x000fc60000000000 */
[----:B------:R-:W4:Y:S04]  /*6cd0*/  LDL.LU R117, [R1+0x50c] ;  /* 0x00050c0001757983 */ /* 0x000f280000300800 */
[----:B------:R-:W4:Y:S04]  /*6ce0*/  LDL.LU R118, [R1+0x508] ;  /* 0x0005080001767983 */ /* 0x000f280000300800 */
[----:B------:R-:W4:Y:S04]  /*6cf0*/  LDL.LU R119, [R1+0x504] ;  /* 0x0005040001777983 */ /* 0x000f280000300800 */
[----:B------:R-:W4:Y:S01]  /*6d00*/  LDL.LU R120, [R1+0x500] ;  /* 0x0005000001787983 */ /* 0x000f220000300800 */
[----:B------:R-:W-:-:S01]  /*6d10*/  FADD R237, R126, R237 ;  /* 0x000000ed7eed7221 */ /* 0x000fc20000000000 */
[----:B------:R-:W-:Y:S01]  /*6d20*/  FADD R236, R128, R236 ;  /* 0x000000ec80ec7221 */ /* 0x000fe20000000000 */
[----:B------:R-:W-:-:S01]  /*6d30*/  FADD R222, R151, R222 ;  /* 0x000000de97de7221 */ /* 0x000fc20000000000 */
[----:B------:R1:W-:Y:S01]  /*6d40*/  STL [R1+0x200], R122 ;  /* 0x0002007a01007387 */ /* 0x0003e20000100800 */
[----:B------:R-:W-:-:S01]  /*6d50*/  FADD R226, R147, R226 ;  /* 0x000000e293e27221 */ /* 0x000fc20000000000 */
[----:B------:R-:W-:Y:S01]  /*6d60*/  FADD R229, R143, R229 ;  /* 0x000000e58fe57221 */ /* 0x000fe20000000000 */
[----:B------:R-:W-:-:S01]  /*6d70*/  FADD R230, R141, R230 ;  /* 0x000000e68de67221 */ /* 0x000fc20000000000 */
[----:B------:R-:W-:Y:S01]  /*6d80*/  FADD R223, R4, R223 ;  /* 0x000000df04df7221 */ /* 0x000fe20000000000 */
[----:B------:R-:W-:-:S01]  /*6d90*/  FADD R221, R2, R221 ;  /* 0x000000dd02dd7221 */ /* 0x000fc20000000000 */
[----:B------:R-:W-:Y:S01]  /*6da0*/  FADD R224, R150, R224 ;  /* 0x000000e096e07221 */ /* 0x000fe20000000000 */
[----:B------:R-:W-:-:S01]  /*6db0*/  FADD R225, R148, R225 ;  /* 0x000000e194e17221 */ /* 0x000fc20000000000 */
[----:B------:R-:W-:Y:S01]  /*6dc0*/  FADD R227, R146, R227 ;  /* 0x000000e392e37221 */ /* 0x000fe20000000000 */
[----:B------:R-:W-:-:S01]  /*6dd0*/  FADD R228, R144, R228 ;  /* 0x000000e490e47221 */ /* 0x000fc20000000000 */
[----:B-1----:R-:W2:Y:S01]  /*6de0*/  LDL.LU R122, [R1+0x204] ;  /* 0x00020400017a7983 */ /* 0x002ea20000300800 */
[----:B------:R-:W-:-:S01]  /*6df0*/  FADD R231, R138, R231 ;  /* 0x000000e78ae77221 */ /* 0x000fc20000000000 */
[----:B------:R-:W-:Y:S01]  /*6e00*/  FADD R232, R136, R232 ;  /* 0x000000e888e87221 */ /* 0x000fe20000000000 */
[----:B------:R-:W-:-:S01]  /*6e10*/  FADD R233, R134, R233 ;  /* 0x000000e986e97221 */ /* 0x000fc20000000000 */
[----:B------:R-:W3:Y:S01]  /*6e20*/  LDL.LU R124, [R1+0x208] ;  /* 0x00020800017c7983 */ /* 0x000ee20000300800 */
[----:B------:R-:W-:-:S01]  /*6e30*/  FADD R234, R132, R234 ;  /* 0x000000ea84ea7221 */ /* 0x000fc20000000000 */
[----:B------:R-:W-:-:S02]  /*6e40*/  FADD R235, R130, R235 ;  /* 0x000000eb82eb7221 */ /* 0x000fc40000000000 */
[----:B------:R-:W4:Y:S04]  /*6e50*/  LDL.LU R126, [R1+0x20c] ;  /* 0x00020c00017e7983 */ /* 0x000f280000300800 */
[----:B------:R-:W4:Y:S04]  /*6e60*/  LDL.LU R128, [R1+0x210] ;  /* 0x0002100001807983 */ /* 0x000f280000300800 */
[----:B------:R-:W4:Y:S04]  /*6e70*/  LDL.LU R151, [R1+0x214] ;  /* 0x0002140001977983 */ /* 0x000f280000300800 */
[----:B------:R-:W4:Y:S04]  /*6e80*/  LDL.LU R147, [R1+0x218] ;  /* 0x0002180001937983 */ /* 0x000f280000300800 */
[----:B------:R-:W4:Y:S04]  /*6e90*/  LDL.LU R143, [R1+0x21c] ;  /* 0x00021c00018f7983 */ /* 0x000f280000300800 */
[----:B------:R-:W4:Y:S04]  /*6ea0*/  LDL.LU R141, [R1+0x220] ;  /* 0x00022000018d7983 */ /* 0x000f280000300800 */
[----:B------:R-:W4:Y:S04]  /*6eb0*/  LDL.LU R4, [R1+0x224] ;  /* 0x0002240001047983 */ /* 0x000f280000300800 */
[----:B------:R-:W4:Y:S04]  /*6ec0*/  LDL.LU R2, [R1+0x228] ;  /* 0x0002280001027983 */ /* 0x000f280000300800 */
[----:B------:R-:W4:Y:S04]  /*6ed0*/  LDL R130, [R1+0x1dc] ;  /* 0x0001dc0001827983 */ /* 0x000f280000100800 */
[----:B------:R-:W4:Y:S04]  /*6ee0*/  LDL R132, [R1+0x1e0] ;  /* 0x0001e00001847983 */ /* 0x000f280000100800 */
[----:B------:R-:W4:Y:S04]  /*6ef0*/  LDL R134, [R1+0x1e4] ;  /* 0x0001e40001867983 */ /* 0x000f280000100800 */
[----:B------:R-:W4:Y:S04]  /*6f00*/  LDL R136, [R1+0x1e8] ;  /* 0x0001e80001887983 */ /* 0x000f280000100800 */
[----:B------:R-:W4:Y:S04]  /*6f10*/  LDL R138, [R1+0x1ec] ;  /* 0x0001ec00018a7983 */ /* 0x000f280000100800 */
[----:B------:R-:W4:Y:S04]  /*6f20*/  LDL R150, [R1+0x1f0] ;  /* 0x0001f00001967983 */ /* 0x000f280000100800 */
[----:B------:R-:W4:Y:S04]  /*6f30*/  LDL R148, [R1+0x1f4] ;  /* 0x0001f40001947983 */ /* 0x000f280000100800 */
[----:B------:R-:W4:Y:S04]  /*6f40*/  LDL R146, [R1+0x1f8] ;  /* 0x0001f80001927983 */ /* 0x000f280000100800 */
[----:B------:R-:W4:Y:S01]  /*6f50*/  LDL R144, [R1+0x1fc] ;  /* 0x0001fc0001907983 */ /* 0x000f220000100800 */
[----:B------:R-:W-:-:S01]  /*6f60*/  FADD R131, R133, R131 ;  /* 0x0000008385837221 */ /* 0x000fc20000000000 */
[----:B------:R-:W-:Y:S01]  /*6f70*/  FADD R135, R137, R135 ;  /* 0x0000008789877221 */ /* 0x000fe20000000000 */
[----:B------:R-:W-:-:S01]  /*6f80*/  FADD R0, R3, R0 ;  /* 0x0000000003007221 */ /* 0x000fc20000000000 */
[----:B--2---:R-:W-:-:S02]  /*6f90*/  FADD R122, R121, R122 ;  /* 0x0000007a797a7221 */ /* 0x004fc40000000000 */
[----:B------:R-:W2:Y:S01]  /*6fa0*/  LDL.LU R121, [R1+0x4fc] ;  /* 0x0004fc0001797983 */ /* 0x000ea20000300800 */
[----:B---3--:R-:W-:-:S03]  /*6fb0*/  FADD R124, R123, R124 ;  /* 0x0000007c7b7c7221 */ /* 0x008fc60000000000 */
[----:B------:R1:W-:Y:S01]  /*6fc0*/  STL [R1+0x204], R122 ;  /* 0x0002047a01007387 */ /* 0x0003e20000100800 */
[----:B----4-:R-:W-:-:S01]  /*6fd0*/  FADD R126, R125, R126 ;  /* 0x0000007e7d7e7221 */ /* 0x010fc20000000000 */
[----:B------:R-:W-:Y:S02]  /*6fe0*/  FADD R128, R127, R128 ;  /* 0x000000807f807221 */ /* 0x000fe40000000000 */
[----:B-1----:R-:W3:Y:S04]  /*6ff0*/  LDL.LU R122, [R1+0x4f8] ;  /* 0x0004f800017a7983 */ /* 0x002ee80000300800 */
[----:B------:R-:W4:Y:S04]  /*7000*/  LDL.LU R123, [R1+0x4f4] ;  /* 0x0004f400017b7983 */ /* 0x000f280000300800 */
[----:B------:R1:W-:Y:S01]  /*7010*/  STL [R1+0x208], R124 ;  /* 0x0002087c01007387 */ /* 0x0003e20000100800 */
[----:B------:R-:W-:-:S01]  /*7020*/  FADD R151, R129, R151 ;  /* 0x0000009781977221 */ /* 0x000fc20000000000 */
[----:B------:R-:W-:Y:S01]  /*7030*/  FADD R147, R149, R147 ;  /* 0x0000009395937221 */ /* 0x000fe20000000000 */
[----:B------:R-:W-:-:S01]  /*7040*/  FADD R143, R145, R143 ;  /* 0x0000008f918f7221 */ /* 0x000fc20000000000 */
[----:B------:R-:W-:Y:S01]  /*7050*/  FADD R141, R142, R141 ;  /* 0x0000008d8e8d7221 */ /* 0x000fe20000000000 */
[----:B-1----:R-:W4:Y:S04]  /*7060*/  LDL.LU R124, [R1+0x4f0] ;  /* 0x0004f000017c7983 */ /* 0x002f280000300800 */
[----:B------:R-:W4:Y:S04]  /*7070*/  LDL.LU R125, [R1+0x4ec] ;  /* 0x0004ec00017d7983 */ /* 0x000f280000300800 */
[----:B------:R1:W-:Y:S01]  /*7080*/  STL [R1+0x20c], R126 ;  /* 0x00020c7e01007387 */ /* 0x0003e20000100800 */
[----:B------:R-:W-:-:S01]  /*7090*/  FADD R4, R140, R4 ;  /* 0x000000048c047221 */ /* 0x000fc20000000000 */
[----:B------:R-:W-:-:S02]  /*70a0*/  FADD R2, R139, R2 ;  /* 0x000000028b027221 */ /* 0x000fc40000000000 */
[----:B-1----:R-:W4:Y:S04]  /*70b0*/  LDL.LU R126, [R1+0x4e8] ;  /* 0x0004e800017e7983 */ /* 0x002f280000300800 */
[----:B------:R-:W4:Y:S04]  /*70c0*/  LDL.LU R127, [R1+0x4e4] ;  /* 0x0004e400017f7983 */ /* 0x000f280000300800 */
[----:B------:R1:W-:Y:S04]  /*70d0*/  STL [R1+0x210], R128 ;  /* 0x0002108001007387 */ /* 0x0003e80000100800 */
[----:B-1----:R-:W4:Y:S04]  /*70e0*/  LDL.LU R128, [R1+0x4e0] ;  /* 0x0004e00001807983 */ /* 0x002f280000300800 */
[----:B------:R-:W4:Y:S04]  /*70f0*/  LDL.LU R129, [R1+0x4dc] ;  /* 0x0004dc0001817983 */ /* 0x000f280000300800 */
[----:B------:R-:W-:Y:S04]  /*7100*/  STL [R1+0x214], R151 ;  /* 0x0002149701007387 */ /* 0x000fe80000100800 */
[----:B------:R-:W-:Y:S04]  /*7110*/  STL [R1+0x218], R147 ;  /* 0x0002189301007387 */ /* 0x000fe80000100800 */
[----:B------:R-:W-:Y:S04]  /*7120*/  STL [R1+0x21c], R143 ;  /* 0x00021c8f01007387 */ /* 0x000fe80000100800 */
[----:B------:R-:W-:Y:S04]  /*7130*/  STL [R1+0x220], R141 ;  /* 0x0002208d01007387 */ /* 0x000fe80000100800 */
[----:B------:R-:W-:Y:S04]  /*7140*/  STL [R1+0x224], R4 ;  /* 0x0002240401007387 */ /* 0x000fe80000100800 */
[----:B------:R-:W-:Y:S04]  /*7150*/  STL [R1+0x228], R2 ;  /* 0x0002280201007387 */ /* 0x000fe80000100800 */
[----:B------:R1:W-:Y:S04]  /*7160*/  STL [R1+0x230], R131 ;  /* 0x0002308301007387 */ /* 0x0003e80000100800 */
[----:B------:R0:W-:Y:S04]  /*7170*/  STL [R1+0x22c], R135 ;  /* 0x00022c8701007387 */ /* 0x0001e80000100800 */
[----:B-1----:R-:W2:Y:S04]  /*7180*/  LDL.LU R131, [R1+0x238] ;  /* 0x0002380001837983 */ /* 0x002ea80000300800 */
[----:B------:R-:W3:Y:S04]  /*7190*/  LDL.LU R133, [R1+0x23c] ;  /* 0x00023c0001857983 */ /* 0x000ee80000300800 */
[----:B0-----:R-:W4:Y:S04]  /*71a0*/  LDL.LU R135, [R1+0x240] ;  /* 0x0002400001877983 */ /* 0x001f280000300800 */
[----:B------:R0:W-:Y:S04]  /*71b0*/  STL [R1+0x234], R0 ;  /* 0x0002340001007387 */ /* 0x0001e80000100800 */
        /* <DEDUP_REMOVED lines=13> */
[----:B0-----:R-:W4:Y:S01]  /*7290*/  LDL.LU R0, [R1+0x278] ;  /* 0x0002780001007983 */ /* 0x001f220000300800 */
[----:B--2---:R-:W-:-:S03]  /*72a0*/  FADD R131, R130, R131 ;  /* 0x0000008382837221 */ /* 0x004fc60000000000 */
[----:B------:R-:W2:Y:S01]  /*72b0*/  LDL.LU R130, [R1+0x4d8] ;  /* 0x0004d80001827983 */ /* 0x000ea20000300800 */
[----:B---3--:R-:W-:-:S03]  /*72c0*/  FADD R133, R132, R133 ;  /* 0x0000008584857221 */ /* 0x008fc60000000000 */
[----:B------:R0:W-:Y:S01]  /*72d0*/  STL [R1+0x238], R131 ;  /* 0x0002388301007387 */ /* 0x0001e20000100800 */
[----:B----4-:R-:W-:-:S03]  /*72e0*/  FADD R135, R134, R135 ;  /* 0x0000008786877221 */ /* 0x010fc60000000000 */
[----:B0-----:R-:W3:Y:S01]  /*72f0*/  LDL.LU R131, [R1+0x4d4] ;  /* 0x0004d40001837983 */ /* 0x001ee20000300800 */
[----:B------:R-:W-:-:S03]  /*7300*/  FADD R137, R136, R137 ;  /* 0x0000008988897221 */ /* 0x000fc60000000000 */
[----:B------:R-:W4:Y:S04]  /*7310*/  LDL.LU R132, [R1+0x4d0] ;  /* 0x0004d00001847983 */ /* 0x000f280000300800 */
[----:B------:R0:W-:Y:S01]  /*7320*/  STL [R1+0x23c], R133 ;  /* 0x00023c8501007387 */ /* 0x0001e20000100800 */
[----:B------:R-:W-:-:S01]  /*7330*/  FADD R151, R138, R151 ;  /* 0x000000978a977221 */ /* 0x000fc20000000000 */
[----:B------:R-:W-:Y:S01]  /*7340*/  FADD R149, R150, R149 ;  /* 0x0000009596957221 */ /* 0x000fe20000000000 */
[----:B------:R-:W-:-:S01]  /*7350*/  FADD R147, R148, R147 ;  /* 0x0000009394937221 */ /* 0x000fc20000000000 */
[----:B0-----:R-:W4:Y:S04]  /*7360*/  LDL.LU R133, [R1+0x4cc] ;  /* 0x0004cc0001857983 */ /* 0x001f280000300800 */
[----:B------:R-:W4:Y:S04]  /*7370*/  LDL.LU R134, [R1+0x4c8] ;  /* 0x0004c80001867983 */ /* 0x000f280000300800 */
[----:B------:R0:W-:Y:S01]  /*7380*/  STL [R1+0x240], R135 ;  /* 0x0002408701007387 */ /* 0x0001e20000100800 */
[----:B------:R-:W-:-:S01]  /*7390*/  FADD R145, R146, R145 ;  /* 0x0000009192917221 */ /* 0x000fc20000000000 */
[----:B------:R-:W-:Y:S01]  /*73a0*/  FADD R143, R144, R143 ;  /* 0x0000008f908f7221 */ /* 0x000fe20000000000 */
[----:B------:R-:W-:-:S01]  /*73b0*/  FADD R142, R24, R142 ;  /* 0x0000008e188e7221 */ /* 0x000fc20000000000 */
[----:B------:R-:W-:Y:S01]  /*73c0*/  FADD R141, R25, R141 ;  /* 0x0000008d198d7221 */ /* 0x000fe20000000000 */
[----:B0-----:R-:W4:Y:S04]  /*73d0*/  LDL.LU R135, [R1+0x4c4] ;  /* 0x0004c40001877983 */ /* 0x001f280000300800 */
[----:B------:R-:W4:Y:S04]  /*73e0*/  LDL.LU R136, [R1+0x4c0] ;  /* 0x0004c00001887983 */ /* 0x000f280000300800 */
[----:B------:R0:W-:Y:S01]  /*73f0*/  STL [R1+0x244], R137 ;  /* 0x0002448901007387 */ /* 0x0001e20000100800 */
[----:B------:R-:W-:-:S01]  /*7400*/  FADD R140, R26, R140 ;  /* 0x0000008c1a8c7221 */ /* 0x000fc20000000000 */
[----:B------:R-:W-:Y:S01]  /*7410*/  FADD R139, R27, R139 ;  /* 0x0000008b1b8b7221 */ /* 0x000fe20000000000 */
[----:B------:R-:W-:-:S01]  /*7420*/  FADD R4, R28, R4 ;  /* 0x000000041c047221 */ /* 0x000fc20000000000 */
[----:B0-----:R-:W4:Y:S04]  /*7430*/  LDL.LU R137, [R1+0x4bc] ;  /* 0x0004bc0001897983 */ /* 0x001f280000300800 */
[----:B------:R-:W4:Y:S04]  /*7440*/  LDL.LU R138, [R1+0x4b8] ;  /* 0x0004b800018a7983 */ /* 0x000f280000300800 */
[----:B------:R0:W-:Y:S04]  /*7450*/  STL [R1+0x248], R151 ;  /* 0x0002489701007387 */ /* 0x0001e80000100800 */
[----:B------:R1:W-:Y:S04]  /*7460*/  STL [R1+0x24c], R149 ;  /* 0x00024c9501007387 */ /* 0x0003e80000100800 */
[----:B------:R1:W-:Y:S01]  /*7470*/  STL [R1+0x250], R147 ;  /* 0x0002509301007387 */ /* 0x0003e20000100800 */
[----:B------:R-:W-:-:S03]  /*7480*/  FADD R3, R29, R3 ;  /* 0x000000031d037221 */ /* 0x000fc60000000000 */
[----:B------:R1:W-:Y:S04]  /*7490*/  STL [R1+0x254], R145 ;  /* 0x0002549101007387 */ /* 0x0003e80000100800 */
[----:B------:R1:W-:Y:S01]  /*74a0*/  STL [R1+0x258], R143 ;  /* 0x0002588f01007387 */ /* 0x0003e20000100800 */
[----:B------:R-:W-:-:S03]  /*74b0*/  FADD R2, R30, R2 ;  /* 0x000000021e027221 */ /* 0x000fc60000000000 */
[----:B------:R1:W-:Y:S04]  /*74c0*/  STL [R1+0x25c], R142 ;  /* 0x00025c8e01007387 */ /* 0x0003e80000100800 */
[----:B------:R1:W-:Y:S01]  /*74d0*/  STL [R1+0x260], R141 ;  /* 0x0002608d01007387 */ /* 0x0003e20000100800 */
[----:B------:R-:W-:-:S03]  /*74e0*/  FADD R0, R31, R0 ;  /* 0x000000001f007221 */ /* 0x000fc60000000000 */
[----:B------:R1:W-:Y:S04]  /*74f0*/  STL [R1+0x264], R140 ;  /* 0x0002648c01007387 */ /* 0x0003e80000100800 */
[----:B------:R1:W-:Y:S04]  /*7500*/  STL [R1+0x268], R139 ;  /* 0x0002688b01007387 */ /* 0x0003e80000100800 */
[----:B------:R1:W-:Y:S04]  /*7510*/  STL [R1+0x26c], R4 ;  /* 0x00026c0401007387 */ /* 0x0003e80000100800 */
[----:B0-----:R-:W2:Y:S04]  /*7520*/  LDL.LU R151, [R1+0x27c] ;  /* 0x00027c0001977983 */ /* 0x001ea80000300800 */
[----:B------:R0:W-:Y:S04]  /*7530*/  STL [R1+0x270], R3 ;  /* 0x0002700301007387 */ /* 0x0001e80000100800 */
[----:B------:R-:W3:Y:S04]  /*7540*/  LDL.LU R150, [R1+0x280] ;  /* 0x0002800001967983 */ /* 0x000ee80000300800 */
[----:B------:R0:W-:Y:S04]  /*7550*/  STL [R1+0x274], R2 ;  /* 0x0002740201007387 */ /* 0x0001e80000100800 */
[----:B-1----:R-:W4:Y:S04]  /*7560*/  LDL.LU R149, [R1+0x284] ;  /* 0x0002840001957983 */ /* 0x002f280000300800 */
        /* <DEDUP_REMOVED lines=12> */
[----:B0-----:R-:W4:Y:S04]  /*7630*/  LDL.LU R3, [R1+0x2b4] ;  /* 0x0002b40001037983 */ /* 0x001f280000300800 */
[----:B------:R-:W4:Y:S04]  /*7640*/  LDL.LU R2, [R1+0x2b8] ;  /* 0x0002b80001027983 */ /* 0x000f280000300800 */
[----:B-1----:R-:W4:Y:S01]  /*7650*/  LDL.LU R0, [R1+0x2bc] ;  /* 0x0002bc0001007983 */ /* 0x002f220000300800 */
[----:B--2---:R-:W-:-:S01]  /*7660*/  FADD R151, R32, R151 ;  /* 0x0000009720977221 */ /* 0x004fc20000000000 */
[----:B---3--:R-:W-:-:S04]  /*7670*/  FADD R150, R33, R150 ;  /* 0x0000009621967221 */ /* 0x008fc80000000000 */
[----:B------:R0:W-:Y:S01]  /*7680*/  STL [R1+0x27c], R151 ;  /* 0x00027c9701007387 */ /* 0x0001e20000100800 */
[----:B----4-:R-:W-:-:S03]  /*7690*/  FADD R149, R34, R149 ;  /* 0x0000009522957221 */ /* 0x010fc60000000000 */
[----:B------:R1:W-:Y:S01]  /*76a0*/  STL [R1+0x280], R150 ;  /* 0x0002809601007387 */ /* 0x0003e20000100800 */
[----:B------:R-:W-:-:S03]  /*76b0*/  FADD R148, R35, R148 ;  /* 0x0000009423947221 */ /* 0x000fc60000000000 */
        /* <DEDUP_REMOVED lines=24> */
[----:B0-----:R-:W4:Y:S01]  /*7840*/  LDL.LU R151, [R1+0x2c0] ;  /* 0x0002c00001977983 */ /* 0x001f220000300800 */
[----:B------:R-:W-:-:S03]  /*7850*/  FADD R0, R48, R0 ;  /* 0x0000000030007221 */ /* 0x000fc60000000000 */
[----:B------:R0:W-:Y:S04]  /*7860*/  STL [R1+0x2b4], R3 ;  /* 0x0002b40301007387 */ /* 0x0001e80000100800 */
[----:B-1----:R-:W4:Y:S04]  /*7870*/  LDL.LU R150, [R1+0x2c4] ;  /* 0x0002c40001967983 */ /* 0x002f280000300800 */
[----:B------:R1:W-:Y:S04]  /*7880*/  STL [R1+0x2b8], R2 ;  /* 0x0002b80201007387 */ /* 0x0003e80000100800 */
[----:B--2---:R-:W2:Y:S04]  /*7890*/  LDL.LU R149, [R1+0x2c8] ;  /* 0x0002c80001957983 */ /* 0x004ea80000300800 */
[----:B------:R1:W-:Y:S04]  /*78a0*/  STL [R1+0x2bc], R0 ;  /* 0x0002bc0001007387 */ /* 0x0003e80000100800 */
[----:B---3--:R-:W3:Y:S04]  /*78b0*/  LDL.LU R148, [R1+0x2cc] ;  /* 0x0002cc0001947983 */ /* 0x008ee80000300800 */
[----:B----4-:R-:W4:Y:S04]  /*78c0*/  LDL.LU R147, [R1+0x2d0] ;  /* 0x0002d00001937983 */ /* 0x010f280000300800 */
        /* <DEDUP_REMOVED lines=10> */
[----:B-1----:R-:W4:Y:S04]  /*7970*/  LDL.LU R2, [R1+0x2fc] ;  /* 0x0002fc0001027983 */ /* 0x002f280000300800 */
[----:B------:R-:W4:Y:S01]  /*7980*/  LDL.LU R0, [R1+0x300] ;  /* 0x0003000001007983 */ /* 0x000f220000300800 */
[----:B------:R-:W-:-:S01]  /*7990*/  FADD R151, R49, R151 ;  /* 0x0000009731977221 */ /* 0x000fc20000000000 */
[----:B------:R-:W-:-:S04]  /*79a0*/  FADD R150, R50, R150 ;  /* 0x0000009632967221 */ /* 0x000fc80000000000 */
[----:B------:R0:W-:Y:S01]  /*79b0*/  STL [R1+0x2c0], R151 ;  /* 0x0002c09701007387 */ /* 0x0001e20000100800 */
[----:B--2---:R-:W-:-:S03]  /*79c0*/  FADD R149, R51, R149 ;  /* 0x0000009533957221 */ /* 0x004fc60000000000 */
[----:B------:R1:W-:Y:S01]  /*79d0*/  STL [R1+0x2c4], R150 ;  /* 0x0002c49601007387 */ /* 0x0003e20000100800 */
[----:B---3--:R-:W-:-:S03]  /*79e0*/  FADD R148, R52, R148 ;  /* 0x0000009434947221 */ /* 0x008fc60000000000 */
        /* <DEDUP_REMOVED lines=200> */
[----:B------:R-:W-:Y:S01]  /*8670*/  STL [R1+0x3d0], R151 ;  /* 0x0003d09701007387 */ /* 0x000fe20000100800 */
[----:B--2---:R-:W-:-:S03]  /*8680*/  FADD R149, R119, R149 ;  /* 0x0000009577957221 */ /* 0x004fc60000000000 */
[----:B------:R-:W-:Y:S01]  /*8690*/  STL [R1+0x3d4], R150 ;  /* 0x0003d49601007387 */ /* 0x000fe20000100800 */
[----:B---3--:R-:W-:-:S03]  /*86a0*/  FADD R148, R120, R148 ;  /* 0x0000009478947221 */ /* 0x008fc60000000000 */
[----:B------:R-:W-:Y:S01]  /*86b0*/  STL [R1+0x3d8], R149 ;  /* 0x0003d89501007387 */ /* 0x000fe20000100800 */
[----:B----4-:R-:W-:-:S03]  /*86c0*/  FADD R147, R121, R147 ;  /* 0x0000009379937221 */ /* 0x010fc60000000000 */
[----:B------:R-:W-:Y:S01]  /*86d0*/  STL [R1+0x3dc], R148 ;  /* 0x0003dc9401007387 */ /* 0x000fe20000100800 */
[----:B------:R-:W-:-:S03]  /*86e0*/  FADD R146, R122, R146 ;  /* 0x000000927a927221 */ /* 0x000fc60000000000 */
        /* <DEDUP_REMOVED lines=16> */
[----:B------:R0:W-:Y:S01]  /*87f0*/  STL [R1+0x400], R139 ;  /* 0x0004008b01007387 */ /* 0x0001e20000100800 */
[----:B------:R-:W-:-:S03]  /*8800*/  FADD R3, R131, R3 ;  /* 0x0000000383037221 */ /* 0x000fc60000000000 */
[----:B------:R1:W-:Y:S04]  /*8810*/  STL [R1+0x404], R4 ;  /* 0x0004040401007387 */ /* 0x0003e80000100800 */
[----:B0-----:R-:W2:Y:S04]  /*8820*/  LDL.LU R139, [R1+0x414] ;  /* 0x00041400018b7983 */ /* 0x001ea80000300800 */
[----:B------:R-:W-:Y:S04]  /*8830*/  STL [R1+0x408], R3 ;  /* 0x0004080301007387 */ /* 0x000fe80000100800 */
[----:B------:R-:W3:Y:S01]  /*8840*/  LDL.LU R140, [R1+0x418] ;  /* 0x00041800018c7983 */ /* 0x000ee20000300800 */
[----:B------:R-:W-:-:S01]  /*8850*/  FADD R2, R132, R2 ;  /* 0x0000000284027221 */ /* 0x000fc20000000000 */
[----:B------:R-:W-:-:S04]  /*8860*/  FADD R0, R133, R0 ;  /* 0x0000000085007221 */ /* 0x000fc80000000000 */
[----:B------:R0:W-:Y:S04]  /*8870*/  STL [R1+0x40c], R2 ;  /* 0x00040c0201007387 */ /* 0x0001e80000100800 */
[----:B------:R-:W4:Y:S04]  /*8880*/  LDL.LU R141, [R1+0x41c] ;  /* 0x00041c00018d7983 */ /* 0x000f280000300800 */
        /* <DEDUP_REMOVED lines=10> */
[----:B-1----:R-:W4:Y:S04]  /*8930*/  LDL.LU R4, [R1+0x444] ;  /* 0x0004440001047983 */ /* 0x002f280000300800 */
[----:B------:R-:W4:Y:S04]  /*8940*/  LDL.LU R151, [R1+0x448] ;  /* 0x0004480001977983 */ /* 0x000f280000300800 */
[----:B0-----:R-:W4:Y:S04]  /*8950*/  LDL.LU R2, [R1+0x44c] ;  /* 0x00044c0001027983 */ /* 0x001f280000300800 */
[----:B------:R-:W4:Y:S04]  /*8960*/  LDL.LU R3, [R1+0x450] ;  /* 0x0004500001037983 */ /* 0x000f280000300800 */
[----:B------:R-:W4:Y:S01]  /*8970*/  LDL.LU R0, [R1+0x454] ;  /* 0x0004540001007983 */ /* 0x000f220000300800 */
[----:B--2---:R-:W-:-:S05]  /*8980*/  FADD R139, R134, R139 ;  /* 0x0000008b868b7221 */ /* 0x004fca0000000000 */
[----:B------:R0:W-:Y:S01]  /*8990*/  STL [R1+0x414], R139 ;  /* 0x0004148b01007387 */ /* 0x0001e20000100800 */
[----:B---3--:R-:W-:-:S03]  /*89a0*/  FADD R140, R135, R140 ;  /* 0x0000008c878c7221 */ /* 0x008fc60000000000 */
[----:B0-----:R-:W2:Y:S04]  /*89b0*/  LDL.LU R139, [R1+0x4b4] ;  /* 0x0004b400018b7983 */ /* 0x001ea80000300800 */
[----:B------:R0:W-:Y:S04]  /*89c0*/  STL [R1+0x418], R140 ;  /* 0x0004188c01007387 */ /* 0x0001e80000100800 */
[----:B0-----:R-:W3:Y:S01]  /*89d0*/  LDL.LU R140, [R1+0x4b0] ;  /* 0x0004b000018c7983 */ /* 0x001ee20000300800 */
[----:B----4-:R-:W-:-:S01]  /*89e0*/  FADD R141, R136, R141 ;  /* 0x0000008d888d7221 */ /* 0x010fc20000000000 */
[----:B------:R-:W-:-:S04]  /*89f0*/  FADD R142, R137, R142 ;  /* 0x0000008e898e7221 */ /* 0x000fc80000000000 */
[----:B------:R0:W-:Y:S04]  /*8a00*/  STL [R1+0x41c], R141 ;  /* 0x00041c8d01007387 */ /* 0x0001e80000100800 */
[----:B0-----:R-:W4:Y:S04]  /*8a10*/  LDL.LU R141, [R1+0x4ac] ;  /* 0x0004ac00018d7983 */ /* 0x001f280000300800 */
[----:B------:R0:W-:Y:S04]  /*8a20*/  STL [R1+0x420], R142 ;  /* 0x0004208e01007387 */ /* 0x0001e80000100800 */
[----:B0-----:R-:W4:Y:S01]  /*8a30*/  LDL.LU R142, [R1+0x4a8] ;  /* 0x0004a800018e7983 */ /* 0x001f220000300800 */
[----:B------:R-:W-:-:S05]  /*8a40*/  FADD R143, R138, R143 ;  /* 0x0000008f8a8f7221 */ /* 0x000fca0000000000 */
[----:B------:R0:W-:Y:S04]  /*8a50*/  STL [R1+0x424], R143 ;  /* 0x0004248f01007387 */ /* 0x0001e80000100800 */
[----:B0-----:R-:W4:Y:S01]  /*8a60*/  LDL.LU R143, [R1+0x4a4] ;  /* 0x0004a400018f7983 */ /* 0x001f220000300800 */
[----:B--2---:R-:W-:-:S05]  /*8a70*/  FADD R144, R139, R144 ;  /* 0x000000908b907221 */ /* 0x004fca0000000000 */
[----:B------:R0:W-:Y:S01]  /*8a80*/  STL [R1+0x428], R144 ;  /* 0x0004289001007387 */ /* 0x0001e20000100800 */
[----:B---3--:R-:W-:-:S03]  /*8a90*/  FADD R145, R140, R145 ;  /* 0x000000918c917221 */ /* 0x008fc60000000000 */
[----:B0-----:R-:W2:Y:S04]  /*8aa0*/  LDL.LU R144, [R1+0x4a0] ;  /* 0x0004a00001907983 */ /* 0x001ea80000300800 */
[----:B------:R0:W-:Y:S04]  /*8ab0*/  STL [R1+0x42c], R145 ;  /* 0x00042c9101007387 */ /* 0x0001e80000100800 */
[----:B0-----:R-:W3:Y:S01]  /*8ac0*/  LDL.LU R145, [R1+0x49c] ;  /* 0x00049c0001917983 */ /* 0x001ee20000300800 */
[----:B----4-:R-:W-:-:S05]  /*8ad0*/  FADD R146, R141, R146 ;  /* 0x000000928d927221 */ /* 0x010fca0000000000 */
[----:B------:R0:W-:Y:S01]  /*8ae0*/  STL [R1+0x430], R146 ;  /* 0x0004309201007387 */ /* 0x0001e20000100800 */
[----:B------:R-:W-:-:S03]  /*8af0*/  FADD R147, R142, R147 ;  /* 0x000000938e937221 */ /* 0x000fc60000000000 */
        /* <DEDUP_REMOVED lines=20> */
[----:B0-----:R1:W5:Y:S01]  /*8c40*/  LDL.LU R2, [R1+0x47c] ;  /* 0x00047c0001027983 */ /* 0x0013620000300800 */
[----:B------:R-:W-:Y:S01]  /*8c50*/  UMOV UR6, URZ ;  /* 0x0000003f00067c82 */ /* 0x000fe20008000000 */
[----:B--2---:R-:W-:-:S05]  /*8c60*/  FADD R3, R149, R3 ;  /* 0x0000000395037221 */ /* 0x004fca0000000000 */
[----:B------:R1:W-:Y:S01]  /*8c70*/  STL [R1+0x450], R3 ;  /* 0x0004500301007387 */ /* 0x0003e20000100800 */
[----:B---3--:R-:W-:-:S05]  /*8c80*/  FADD R0, R150, R0 ;  /* 0x0000000096007221 */ /* 0x008fca0000000000 */
[----:B------:R1:W-:Y:S02]  /*8c90*/  STL [R1+0x454], R0 ;  /* 0x0004540001007387 */ /* 0x0003e40000100800 */
[----:B-1--4-:R-:W-:-:S07]  /*8ca0*/  FADD R4, R4, R151 ;  /* 0x0000009704047221 */ /* 0x012fce0000000000 */
.L_x_22:
[----:B------:R-:W-:Y:S05]  /*8cb0*/  @!P1 BRA `(.L_x_23) ;  /* 0x0000000000049947 */ /* 0x000fea0003800000 */
[----:B------:R-:W-:Y:S01]  /*8cc0*/  BPT.TRAP 0x1 ;  /* 0x000000040000795c */ /* 0x000fe20000300000 */
.L_x_23:
[----:B-----5:R1:W-:Y:S04]  /*8cd0*/  STL [R1+0x47c], R2 ;  /* 0x00047c0201007387 */ /* 0x0203e80000100800 */
[----:B------:R-:W2:Y:S04]  /*8ce0*/  LDL R0, [R1+0x464] ;  /* 0x0004640001007983 */ /* 0x000ea80000100800 */
[----:B------:R-:W3:Y:S04]  /*8cf0*/  LDL R3, [R1+0x460] ;  /* 0x0004600001037983 */ /* 0x000ee80000100800 */
[----:B-1----:R-:W2:Y:S01]  /*8d00*/  LDL R2, [R1+0x468] ;  /* 0x0004680001027983 */ /* 0x002ea20000100800 */
[----:B------:R-:W-:Y:S01]  /*8d10*/  UISETP.GT.U32.AND UP1, UPT, UR14, 0x1, UPT ;  /* 0x000000010e00788c */ /* 0x000fe2000bf24070 */
[----:B--2---:R-:W-:-:S02]  /*8d20*/  LOP3.LUT P0, RZ, R0, R2, RZ, 0xc0, !PT ;  /* 0x0000000200ff7212 */ /* 0x004fc4000780c0ff */
[----:B------:R1:W5:Y:S01]  /*8d30*/  LDL.LU R2, [R1+0x47c] ;  /* 0x00047c0001027983 */ /* 0x0003620000300800 */
[----:B------:R-:W-:-:S10]  /*8d40*/  MOV R0, UR20 ;  /* 0x0000001400007c02 */ /* 0x000fd40008000f00 */
[----:B------:R-:W-:-:S05]  /*8d50*/  @P0 LEA R0, R0, UR25, 0x3 ;  /* 0x0000001900000c11 */ /* 0x000fca000f8e18ff */
[----:B------:R-:W-:-:S05]  /*8d60*/  @P0 VIADD R0, R0, 0x20 ;  /* 0x0000002000000836 */ /* 0x000fca0000000000 */
[----:B---3--:R-:W-:-:S04]  /*8d70*/  @P0 PRMT R0, R3, 0x654, R0 ;  /* 0x0000065403000816 */ /* 0x008fc80000000000 */
[----:B------:R1:W-:Y:S01]  /*8d80*/  @P0 SYNCS.ARRIVE.TRANS64.RED.A1T0 RZ, [R0+URZ], RZ ;  /* 0x000000ff00ff09a7 */ /* 0x0003e2000810043f */
[----:B------:R-:W-:-:S13]  /*8d90*/  PLOP3.LUT P0, PT, PT, PT, UP1, 0x80, 0x0 ;  /* 0x000000000000781c */ /* 0x000fda0003f0f018 */
[----:B-1----:R-:W-:Y:S05]  /*8da0*/  @P0 BRA `(.L_x_24) ;  /* 0x0000000000040947 */ /* 0x002fea0003800000 */
[----:B------:R-:W-:Y:S01]  /*8db0*/  BPT.TRAP 0x1 ;  /* 0x000000040000795c */ /* 0x000fe20000300000 */
.L_x_24:
[----:B------:R-:W-:Y:S02]  /*8dc0*/  UISETP.GT.AND UP3, UPT, UR15, 0x1, UPT ;  /* 0x000000010f00788c */ /* 0x000fe4000bf64270 */
[----:B------:R-:W-:Y:S02]  /*8dd0*/  UIADD3 UR19, UR19, 0x1, URZ ;  /* 0x0000000113137890 */ /* 0x000fe4000fffe03f */
[----:B------:R-:W-:Y:S02]  /*8de0*/  UIADD3 UR20, UR20, 0x1, URZ ;  /* 0x0000000114147890 */ /* 0x000fe4000fffe03f */
[----:B------:R-:W-:Y:S01]  /*8df0*/  PLOP3.LUT P0, PT, PT, PT, UP3, 0x80, 0x0 ;  /* 0x000000000000781c */ /* 0x000fe20003f0f038 */
[----:B------:R-:W-:Y:S02]  /*8e00*/  UISETP.NE.AND UP1, UPT, UR19, 0x4, UPT ;  /* 0x000000041300788c */ /* 0x000fe4000bf25270 */
[----:B------:R-:W-:Y:S02]  /*8e10*/  UISETP.NE.AND UP2, UPT, UR20, 0x4, UPT ;  /* 0x000000041400788c */ /* 0x000fe4000bf45270 */
[----:B------:R-:W-:-:S02]  /*8e20*/  USEL UR7, URZ, 0x1, UP1 ;  /* 0x000000013f077887 */ /* 0x000fc40008800000 */
[----:B------:R-:W-:Y:S02]  /*8e30*/  UIADD3 UR15, UR15, -0x1, URZ ;  /* 0xffffffff0f0f7890 */ /* 0x000fe4000fffe03f */
[----:B------:R-:W-:Y:S02]  /*8e40*/  USEL UR19, UR19, URZ, UP1 ;  /* 0x0000003f13137287 */ /* 0x000fe40008800000 */
[----:B-----5:R-:W-:Y:S01]  /*8e50*/  LOP3.LUT R2, R2, UR7, RZ, 0x3c, !PT ;  /* 0x0000000702027c12 */ /* 0x020fe2000f8e3cff */
[----:B------:R-:W-:Y:S01]  /*8e60*/  USEL UR20, UR20, URZ, UP2 ;  /* 0x0000003f14147287 */ /* 0x000fe20009000000 */
[----:B------:R-:W-:Y:S01]  /*8e70*/  UMOV UR7, 0x1 ;  /* 0x0000000100077882 */ /* 0x000fe20000000000 */
[----:B------:R-:W-:Y:S10]  /*8e80*/  @P0 BRA `(.L_x_25) ;  /* 0xffffff9c00d00947 */ /* 0x000ff4000383ffff */
.L_x_17:
[----:B------:R-:W-:Y:S04]  /*8e90*/  STL [R1+0x458], R4 ;  /* 0x0004580401007387 */ /* 0x000fe80000100800 */
[----:B------:R-:W2:Y:S04]  /*8ea0*/  LDL.LU R2, [R1+0x454] ;  /* 0x0004540001027983 */ /* 0x000ea80000300800 */
[----:B------:R-:W3:Y:S04]  /*8eb0*/  LDL.LU R0, [R1+0x450] ;  /* 0x0004500001007983 */ /* 0x000ee80000300800 */
[----:B--2---:R2:W-:Y:S04]  /*8ec0*/  STL [R1+0x454], R2 ;  /* 0x0004540201007387 */ /* 0x0045e80000100800 */
[----:B--2---:R-:W2:Y:S04]  /*8ed0*/  LDL.LU R2, [R1+0x44c] ;  /* 0x00044c0001027983 */ /* 0x004ea80000300800 */
[----:B---3--:R3:W-:Y:S04]  /*8ee0*/  STL [R1+0x450], R0 ;  /* 0x0004500001007387 */ /* 0x0087e80000100800 */
[----:B---3--:R-:W3:Y:S04]  /*8ef0*/  LDL.LU R0, [R1+0x448] ;  /* 0x0004480001007983 */ /* 0x008ee80000300800 */
        /* <DEDUP_REMOVED lines=291> */
[----:B---3--:R-:W3:Y:S01]  /*a130*/  LDL.LU R0, [R1+0x200] ;  /* 0x0002000001007983 */ /* 0x008ee20000300800 */
[----:B------:R-:W-:-:S04]  /*a140*/  UISETP.NE.AND UP0, UPT, UR6, URZ, UPT ;  /* 0x0000003f0600728c */ /* 0x000fc8000bf05270 */
[----:B------:R-:W-:-:S06]  /*a150*/  USEL UR6, URZ, 0x1, !UP0 ;  /* 0x000000013f067887 */ /* 0x000fcc000c000000 */
[----:B------:R-:W-:Y:S01]  /*a160*/  ISETP.NE.AND P0, PT, RZ, UR6, PT ;  /* 0x00000006ff007c0c */ /* 0x000fe2000bf05270 */
[----:B--2---:R2:W-:Y:S04]  /*a170*/  STL [R1+0x204], R2 ;  /* 0x0002040201007387 */ /* 0x0045e80000100800 */
[----:B---3--:R2:W-:Y:S08]  /*a180*/  STL [R1+0x200], R0 ;  /* 0x0002000001007387 */ /* 0x0085f00000100800 */
[----:B------:R-:W-:Y:S05]  /*a190*/  @!P0 BRA `(.L_x_26) ;  /* 0x0000003800108947 */ /* 0x000fea0003800000 */
[----:B------:R3:W-:Y:S04]  /*a1a0*/  STL [R1+0x624], R45 ;  /* 0x0006242d01007387 */ /* 0x0007e80000100800 */
[----:B---3--:R-:W3:Y:S04]  /*a1b0*/  LDL.LU R45, [R1] ;  /* 0x00000000012d7983 */ /* 0x008ee80000300800 */
[----:B------:R4:W-:Y:S04]  /*a1c0*/  STL [R1+0x620], R46 ;  /* 0x0006202e01007387 */ /* 0x0009e80000100800 */
[----:B----4-:R-:W4:Y:S04]  /*a1d0*/  LDL.LU R46, [R1+0x4] ;  /* 0x00000400012e7983 */ /* 0x010f280000300800 */
[----:B------:R5:W-:Y:S04]  /*a1e0*/  STL [R1+0x61c], R47 ;  /* 0x00061c2f01007387 */ /* 0x000be80000100800 */
[----:B-----5:R-:W5:Y:S04]  /*a1f0*/  LDL.LU R47, [R1+0x8] ;  /* 0x00000800012f7983 */ /* 0x020f680000300800 */
[----:B------:R0:W-:Y:S04]  /*a200*/  STL [R1+0x618], R48 ;  /* 0x0006183001007387 */ /* 0x0001e80000100800 */
[----:B0-----:R-:W5:Y:S04]  /*a210*/  LDL.LU R48, [R1+0xc] ;  /* 0x00000c0001307983 */ /* 0x001f680000300800 */
        /* <DEDUP_REMOVED lines=134> */
[----:B------:R-:W5:Y:S04]  /*aa80*/  LDL.LU R4, [R1+0x1a8] ;  /* 0x0001a80001047983 */ /* 0x000f680000300800 */
[----:B--2---:R-:W2:Y:S04]  /*aa90*/  LDL.LU R2, [R1+0x204] ;  /* 0x0002040001027983 */ /* 0x004ea80000300800 */
[----:B------:R-:W2:Y:S04]  /*aaa0*/  LDL.LU R3, [R1+0x1ac] ;  /* 0x0001ac0001037983 */ /* 0x000ea80000300800 */
[----:B------:R-:W2:Y:S04]  /*aab0*/  LDL.LU R0, [R1+0x208] ;  /* 0x0002080001007983 */ /* 0x000ea80000300800 */
[----:B------:R0:W-:Y:S04]  /*aac0*/  STL [R1+0x508], R116 ;  /* 0x0005087401007387 */ /* 0x0001e80000100800 */
[----:B0-----:R-:W2:Y:S04]  /*aad0*/  LDL.LU R116, [R1+0x200] ;  /* 0x0002000001747983 */ /* 0x001ea80000300800 */
        /* <DEDUP_REMOVED lines=60> */
[----:B------:R0:W-:Y:S01]  /*aea0*/  STL [R1+0x48c], R147 ;  /* 0x00048c9301007387 */ /* 0x0001e20000100800 */
[----:B---3--:R-:W-:-:S03]  /*aeb0*/  FADD R5, R45, R5 ;  /* 0x000000052d057221 */ /* 0x008fc60000000000 */
[----:B0-----:R-:W3:Y:S04]  /*aec0*/  LDL.LU R147, [R1+0x12c] ;  /* 0x00012c0001937983 */ /* 0x001ee80000300800 */
[----:B------:R0:W-:Y:S01]  /*aed0*/  STL [R1+0x488], R148 ;  /* 0x0004889401007387 */ /* 0x0001e20000100800 */
[----:B----4-:R-:W-:Y:S01]  /*aee0*/  FADD R6, R46, R6 ;  /* 0x000000062e067221 */ /* 0x010fe20000000000 */
[----:B-----5:R-:W-:Y:S02]  /*aef0*/  FADD R7, R47, R7 ;  /* 0x000000072f077221 */ /* 0x020fe40000000000 */
[----:B0-----:R-:W4:Y:S04]  /*af00*/  LDL.LU R148, [R1+0x128] ;  /* 0x0001280001947983 */ /* 0x001f280000300800 */
[----:B------:R0:W-:Y:S01]  /*af10*/  STL [R1+0x484], R149 ;  /* 0x0004849501007387 */ /* 0x0001e20000100800 */
[----:B------:R-:W-:Y:S01]  /*af20*/  FADD R8, R48, R8 ;  /* 0x0000000830087221 */ /* 0x000fe20000000000 */
[----:B------:R-:W-:-:S02]  /*af30*/  FADD R9, R49, R9 ;  /* 0x0000000931097221 */ /* 0x000fc40000000000 */
[----:B0-----:R-:W5:Y:S04]  /*af40*/  LDL.LU R149, [R1+0x124] ;  /* 0x0001240001957983 */ /* 0x001f680000300800 */
[----:B------:R0:W-:Y:S01]  /*af50*/  STL [R1+0x480], R150 ;  /* 0x0004809601007387 */ /* 0x0001e20000100800 */
[----:B------:R-:W-:Y:S01]  /*af60*/  FADD R10, R50, R10 ;  /* 0x0000000a320a7221 */ /* 0x000fe20000000000 */
[----:B------:R-:W-:Y:S02]  /*af70*/  FADD R11, R51, R11 ;  /* 0x0000000b330b7221 */ /* 0x000fe40000000000 */
[----:B0-----:R-:W3:Y:S04]  /*af80*/  LDL.LU R150, [R1+0x120] ;  /* 0x0001200001967983 */ /* 0x001ee80000300800 */
[----:B------:R0:W-:Y:S01]  /*af90*/  STL [R1+0x47c], R151 ;  /* 0x00047c9701007387 */ /* 0x0001e20000100800 */
[----:B------:R-:W-:Y:S01]  /*afa0*/  FADD R12, R52, R12 ;  /* 0x0000000c340c7221 */ /* 0x000fe20000000000 */
[----:B------:R-:W-:-:S02]  /*afb0*/  FADD R13, R53, R13 ;  /* 0x0000000d350d7221 */ /* 0x000fc40000000000 */
[----:B0-----:R-:W4:Y:S04]  /*afc0*/  LDL.LU R151, [R1+0x11c] ;  /* 0x00011c0001977983 */ /* 0x001f280000300800 */
[----:B------:R-:W5:Y:S04]  /*afd0*/  LDL.LU R45, [R1+0x624] ;  /* 0x00062400012d7983 */ /* 0x000f680000300800 */
[----:B------:R-:W5:Y:S04]  /*afe0*/  LDL.LU R46, [R1+0x620] ;  /* 0x00062000012e7983 */ /* 0x000f680000300800 */
[----:B------:R-:W5:Y:S04]  /*aff0*/  LDL.LU R47, [R1+0x61c] ;  /* 0x00061c00012f7983 */ /* 0x000f680000300800 */
[----:B------:R-:W5:Y:S04]  /*b000*/  LDL.LU R48, [R1+0x618] ;  /* 0x0006180001307983 */ /* 0x000f680000300800 */
[----:B------:R-:W5:Y:S01]  /*b010*/  LDL.LU R49, [R1+0x614] ;  /* 0x0006140001317983 */ /* 0x000f620000300800 */
[----:B------:R-:W-:-:S03]  /*b020*/  FADD R14, R54, R14 ;  /* 0x0000000e360e7221 */ /* 0x000fc60000000000 */
        /* <DEDUP_REMOVED lines=117> */
[----:B--2---:R-:W-:-:S03]  /*b780*/  FADD R116, R117, R116 ;  /* 0x0000007475747221 */ /* 0x004fc60000000000 */
[----:B------:R-:W2:Y:S01]  /*b790*/  LDL.LU R109, [R1+0x524] ;  /* 0x00052400016d7983 */ /* 0x000ea20000300800 */
[----:B------:R-:W-:-:S03]  /*b7a0*/  FADD R201, R113, R201 ;  /* 0x000000c971c97221 */ /* 0x000fc60000000000 */
[----:B------:R-:W2:Y:S01]  /*b7b0*/  LDL.LU R110, [R1+0x520] ;  /* 0x00052000016e7983 */ /* 0x000ea20000300800 */
[----:B------:R-:W-:-:S03]  /*b7c0*/  FADD R202, R114, R202 ;  /* 0x000000ca72ca7221 */ /* 0x000fc60000000000 */
[----:B------:R-:W2:Y:S01]  /*b7d0*/  LDL.LU R111, [R1+0x51c] ;  /* 0x00051c00016f7983 */ /* 0x000ea20000300800 */
[----:B------:R-:W-:-:S03]  /*b7e0*/  FADD R203, R115, R203 ;  /* 0x000000cb73cb7221 */ /* 0x000fc60000000000 */
[----:B------:R-:W2:Y:S04]  /*b7f0*/  LDL.LU R112, [R1+0x518] ;  /* 0x0005180001707983 */ /* 0x000ea80000300800 */
[----:B------:R-:W2:Y:S01]  /*b800*/  LDL.LU R113, [R1+0x514] ;  /* 0x0005140001717983 */ /* 0x000ea20000300800 */
[----:B------:R-:W-:-:S03]  /*b810*/  FADD R2, R4, R2 ;  /* 0x0000000204027221 */ /* 0x000fc60000000000 */
[----:B------:R-:W2:Y:S04]  /*b820*/  LDL.LU R114, [R1+0x510] ;  /* 0x0005100001727983 */ /* 0x000ea80000300800 */
[----:B------:R-:W2:Y:S01]  /*b830*/  LDL.LU R115, [R1+0x50c] ;  /* 0x00050c0001737983 */ /* 0x000ea20000300800 */
[----:B------:R-:W-:Y:S01]  /*b840*/  FADD R0, R3, R0 ;  /* 0x0000000003007221 */ /* 0x000fe20000000000 */
[----:B------:R-:W-:Y:S01]  /*b850*/  FADD R237, R118, R237 ;  /* 0x000000ed76ed7221 */ /* 0x000fe20000000000 */
[----:B------:R-:W-:Y:S01]  /*b860*/  FADD R236, R119, R236 ;  /* 0x000000ec77ec7221 */ /* 0x000fe20000000000 */
[----:B------:R0:W-:Y:S01]  /*b870*/  STL [R1+0x200], R116 ;  /* 0x0002007401007387 */ /* 0x0001e20000100800 */
[----:B------:R-:W-:Y:S01]  /*b880*/  FADD R235, R120, R235 ;  /* 0x000000eb78eb7221 */ /* 0x000fe20000000000 */
        /* <DEDUP_REMOVED lines=8> */
[----:B0-----:R-:W2:Y:S01]  /*b910*/  LDL.LU R116, [R1+0x1b0] ;  /* 0x0001b00001747983 */ /* 0x001ea20000300800 */
[----:B------:R-:W-:Y:S01]  /*b920*/  FADD R226, R129, R226 ;  /* 0x000000e281e27221 */ /* 0x000fe20000000000 */
[----:B------:R-:W-:Y:S01]  /*b930*/  FADD R225, R130, R225 ;  /* 0x000000e182e17221 */ /* 0x000fe20000000000 */
[----:B------:R-:W-:Y:S01]  /*b940*/  FADD R224, R131, R224 ;  /* 0x000000e083e07221 */ /* 0x000fe20000000000 */
        /* <DEDUP_REMOVED lines=17> */
[----:B----4-:R-:W-:Y:S01]  /*ba60*/  FADD R204, R151, R204 ;  /* 0x000000cc97cc7221 */ /* 0x010fe20000000000 */
[----:B------:R-:W-:Y:S01]  /*ba70*/  FADD R211, R144, R211 ;  /* 0x000000d390d37221 */ /* 0x000fe20000000000 */
[----:B---3--:R-:W-:Y:S01]  /*ba80*/  FADD R205, R150, R205 ;  /* 0x000000cd96cd7221 */ /* 0x008fe20000000000 */
[----:B------:R-:W3:Y:S01]  /*ba90*/  LDL.LU R118, [R1+0x1b8] ;  /* 0x0001b80001767983 */ /* 0x000ee20000300800 */
[----:B------:R-:W-:Y:S01]  /*baa0*/  FADD R210, R145, R210 ;  /* 0x000000d291d27221 */ /* 0x000fe20000000000 */
[----:B-----5:R-:W-:Y:S01]  /*bab0*/  FADD R206, R149, R206 ;  /* 0x000000ce95ce7221 */ /* 0x020fe20000000000 */
[----:B------:R-:W-:Y:S01]  /*bac0*/  FADD R209, R146, R209 ;  /* 0x000000d192d17221 */ /* 0x000fe20000000000 */
[----:B0-----:R-:W3:Y:S01]  /*bad0*/  LDL.LU R2, [R1+0x214] ;  /* 0x0002140001027983 */ /* 0x001ee20000300800 */
[----:B------:R-:W-:Y:S01]  /*bae0*/  FADD R207, R148, R207 ;  /* 0x000000cf94cf7221 */ /* 0x000fe20000000000 */
[----:B------:R-:W-:-:S02]  /*baf0*/  FADD R208, R147, R208 ;  /* 0x000000d093d07221 */ /* 0x000fc40000000000 */
[----:B------:R-:W4:Y:S04]  /*bb00*/  LDL.LU R119, [R1+0x1bc] ;  /* 0x0001bc0001777983 */ /* 0x000f280000300800 */
[----:B-1----:R-:W4:Y:S04]  /*bb10*/  LDL.LU R0, [R1+0x218] ;  /* 0x0002180001007983 */ /* 0x002f280000300800 */
[----:B------:R-:W5:Y:S04]  /*bb20*/  LDL.LU R120, [R1+0x1c0] ;  /* 0x0001c00001787983 */ /* 0x000f680000300800 */
        /* <DEDUP_REMOVED lines=30> */
[----:B------:R-:W5:Y:S01]  /*bd10*/  LDL.LU R147, [R1+0x258] ;  /* 0x0002580001937983 */ /* 0x000f620000300800 */
[----:B--2---:R-:W-:-:S03]  /*bd20*/  FADD R4, R116, R4 ;  /* 0x0000000474047221 */ /* 0x004fc60000000000 */
[----:B------:R-:W2:Y:S04]  /*bd30*/  LDL.LU R116, [R1+0x508] ;  /* 0x0005080001747983 */ /* 0x000ea80000300800 */
[----:B------:R0:W-:Y:S04]  /*bd40*/  STL [R1+0x20c], R4 ;  /* 0x00020c0401007387 */ /* 0x0001e80000100800 */
[----:B0-----:R-:W2:Y:S01]  /*bd50*/  LDL.LU R4, [R1+0x25c] ;  /* 0x00025c0001047983 */ /* 0x001ea20000300800 */
[----:B------:R-:W-:-:S03]  /*bd60*/  FADD R3, R117, R3 ;  /* 0x0000000375037221 */ /* 0x000fc60000000000 */
[----:B------:R-:W2:Y:S01]  /*bd70*/  LDL.LU R117, [R1+0x504] ;  /* 0x0005040001757983 */ /* 0x000ea20000300800 */
[----:B---3--:R-:W-:-:S03]  /*bd80*/  FADD R2, R118, R2 ;  /* 0x0000000276027221 */ /* 0x008fc60000000000 */
[----:B------:R0:W-:Y:S01]  /*bd90*/  STL [R1+0x210], R3 ;  /* 0x0002100301007387 */ /* 0x0001e20000100800 */
[----:B----4-:R-:W-:-:S03]  /*bda0*/  FADD R0, R119, R0 ;  /* 0x0000000077007221 */ /* 0x010fc60000000000 */
[----:B0-----:R-:W3:Y:S04]  /*bdb0*/  LDL.LU R3, [R1+0x260] ;  /* 0x0002600001037983 */ /* 0x001ee80000300800 */
[----:B------:R-:W4:Y:S01]  /*bdc0*/  LDL.LU R118, [R1+0x500] ;  /* 0x0005000001767983 */ /* 0x000f220000300800 */
[----:B-----5:R-:W-:-:S03]  /*bdd0*/  FADD R121, R120, R121 ;  /* 0x0000007978797221 */ /* 0x020fc60000000000 */
[----:B------:R0:W-:Y:S01]  /*bde0*/  STL [R1+0x214], R2 ;  /* 0x0002140201007387 */ /* 0x0001e20000100800 */
[----:B------:R-:W-:-:S03]  /*bdf0*/  FADD R123, R122, R123 ;  /* 0x0000007b7a7b7221 */ /* 0x000fc60000000000 */
[----:B0-----:R-:W5:Y:S04]  /*be00*/  LDL.LU R2, [R1+0x264] ;  /* 0x0002640001027983 */ /* 0x001f680000300800 */
[----:B------:R-:W4:Y:S04]  /*be10*/  LDL.LU R119, [R1+0x4fc] ;  /* 0x0004fc0001777983 */ /* 0x000f280000300800 */
[----:B------:R0:W-:Y:S01]  /*be20*/  STL [R1+0x218], R0 ;  /* 0x0002180001007387 */ /* 0x0001e20000100800 */
[----:B------:R-:W-:Y:S01]  /*be30*/  FADD R125, R124, R125 ;  /* 0x0000007d7c7d7221 */ /* 0x000fe20000000000 */
[----:B------:R-:W-:-:S02]  /*be40*/  FADD R127, R126, R127 ;  /* 0x0000007f7e7f7221 */ /* 0x000fc40000000000 */
[----:B0-----:R-:W4:Y:S04]  /*be50*/  LDL.LU R0, [R1+0x268] ;  /* 0x0002680001007983 */ /* 0x001f280000300800 */
[----:B------:R-:W4:Y:S04]  /*be60*/  LDL.LU R120, [R1+0x4f8] ;  /* 0x0004f80001787983 */ /* 0x000f280000300800 */
[----:B------:R0:W-:Y:S01]  /*be70*/  STL [R1+0x21c], R121 ;  /* 0x00021c7901007387 */ /* 0x0001e20000100800 */
[----:B------:R-:W-:-:S03]  /*be80*/  FADD R129, R128, R129 ;  /* 0x0000008180817221 */ /* 0x000fc60000000000 */
        /* <DEDUP_REMOVED lines=45> */
[----:B------:R0:W-:Y:S04]  /*c160*/  STL [R1+0x24c], R144 ;  /* 0x00024c9001007387 */ /* 0x0001e80000100800 */
[----:B0-----:R-:W4:Y:S04]  /*c170*/  LDL.LU R144, [R1+0x27c] ;  /* 0x00027c0001907983 */ /* 0x001f280000300800 */
[----:B------:R0:W-:Y:S04]  /*c180*/  STL [R1+0x250], R145 ;  /* 0x0002509101007387 */ /* 0x0001e80000100800 */
[----:B0-----:R-:W4:Y:S04]  /*c190*/  LDL.LU R145, [R1+0x280] ;  /* 0x0002800001917983 */ /* 0x001f280000300800 */
[----:B------:R0:W-:Y:S01]  /*c1a0*/  STL [R1+0x254], R146 ;  /* 0x0002549201007387 */ /* 0x0001e20000100800 */
[----:B--2---:R-:W-:-:S03]  /*c1b0*/  FADD R4, R24, R4 ;  /* 0x0000000418047221 */ /* 0x004fc60000000000 */
[----:B0-----:R-:W2:Y:S04]  /*c1c0*/  LDL.LU R146, [R1+0x284] ;  /* 0x0002840001927983 */ /* 0x001ea80000300800 */
[----:B------:R0:W-:Y:S04]  /*c1d0*/  STL [R1+0x258], R147 ;  /* 0x0002589301007387 */ /* 0x0001e80000100800 */
[----:B0-----:R-:W2:Y:S04]  /*c1e0*/  LDL.LU R147, [R1+0x288] ;  /* 0x0002880001937983 */ /* 0x001ea80000300800 */
[----:B------:R-:W2:Y:S04]  /*c1f0*/  LDL.LU R148, [R1+0x28c] ;  /* 0x00028c0001947983 */ /* 0x000ea80000300800 */
[----:B------:R-:W2:Y:S04]  /*c200*/  LDL.LU R149, [R1+0x290] ;  /* 0x0002900001957983 */ /* 0x000ea80000300800 */
[----:B------:R0:W-:Y:S04]  /*c210*/  STL [R1+0x25c], R4 ;  /* 0x00025c0401007387 */ /* 0x0001e80000100800 */
[----:B------:R-:W2:Y:S01]  /*c220*/  LDL.LU R150, [R1+0x294] ;  /* 0x0002940001967983 */ /* 0x000ea20000300800 */
[----:B---3--:R-:W-:Y:S01]  /*c230*/  FADD R3, R25, R3 ;  /* 0x0000000319037221 */ /* 0x008fe20000000000 */
[----:B-----5:R-:W-:-:S04]  /*c240*/  FADD R2, R26, R2 ;  /* 0x000000021a027221 */ /* 0x020fc80000000000 */
[----:B------:R1:W-:Y:S04]  /*c250*/  STL [R1+0x260], R3 ;  /* 0x0002600301007387 */ /* 0x0003e80000100800 */
[----:B------:R-:W3:Y:S01]  /*c260*/  LDL.LU R151, [R1+0x298] ;  /* 0x0002980001977983 */ /* 0x000ee20000300800 */
[----:B----4-:R-:W-:-:S03]  /*c270*/  FADD R0, R27, R0 ;  /* 0x000000001b007221 */ /* 0x010fc60000000000 */
[----:B------:R4:W-:Y:S04]  /*c280*/  STL [R1+0x264], R2 ;  /* 0x0002640201007387 */ /* 0x0009e80000100800 */
[----:B------:R-:W5:Y:S04]  /*c290*/  LDL.LU R27, [R1+0x2c8] ;  /* 0x0002c800011b7983 */ /* 0x000f680000300800 */
[----:B------:R-:W5:Y:S04]  /*c2a0*/  LDL.LU R26, [R1+0x2cc] ;  /* 0x0002cc00011a7983 */ /* 0x000f680000300800 */
[----:B------:R4:W-:Y:S04]  /*c2b0*/  STL [R1+0x268], R0 ;  /* 0x0002680001007387 */ /* 0x0009e80000100800 */
[----:B------:R-:W5:Y:S04]  /*c2c0*/  LDL.LU R25, [R1+0x2d0] ;  /* 0x0002d00001197983 */ /* 0x000f680000300800 */
[----:B------:R-:W5:Y:S04]  /*c2d0*/  LDL.LU R24, [R1+0x2d4] ;  /* 0x0002d40001187983 */ /* 0x000f680000300800 */
[----:B0-----:R-:W5:Y:S04]  /*c2e0*/  LDL.LU R4, [R1+0x2d8] ;  /* 0x0002d80001047983 */ /* 0x001f680000300800 */
[----:B-1----:R-:W5:Y:S04]  /*c2f0*/  LDL.LU R3, [R1+0x2dc] ;  /* 0x0002dc0001037983 */ /* 0x002f680000300800 */
[----:B----4-:R-:W4:Y:S04]  /*c300*/  LDL.LU R2, [R1+0x2e0] ;  /* 0x0002e00001027983 */ /* 0x010f280000300800 */
[----:B------:R-:W4:Y:S01]  /*c310*/  LDL.LU R0, [R1+0x2e4] ;  /* 0x0002e40001007983 */ /* 0x000f220000300800 */
[----:B------:R-:W-:-:S05]  /*c320*/  FADD R140, R28, R140 ;  /* 0x0000008c1c8c7221 */ /* 0x000fca0000000000 */
[----:B------:R0:W-:Y:S04]  /*c330*/  STL [R1+0x26c], R140 ;  /* 0x00026c8c01007387 */ /* 0x0001e80000100800 */
[----:B0-----:R-:W4:Y:S01]  /*c340*/  LDL.LU R140, [R1+0x4a8] ;  /* 0x0004a800018c7983 */ /* 0x001f220000300800 */
[----:B------:R-:W-:-:S03]  /*c350*/  FADD R141, R29, R141 ;  /* 0x0000008d1d8d7221 */ /* 0x000fc60000000000 */
[----:B------:R-:W4:Y:S04]  /*c360*/  LDL.LU R28, [R1+0x2c4] ;  /* 0x0002c400011c7983 */ /* 0x000f280000300800 */
        /* <DEDUP_REMOVED lines=15> */
[----:B------:R-:W4:Y:S01]  /*c460*/  LDL.LU R32, [R1+0x2b4] ;  /* 0x0002b40001207983 */ /* 0x000f220000300800 */
[----:B--2---:R-:W-:-:S03]  /*c470*/  FADD R146, R34, R146 ;  /* 0x0000009222927221 */ /* 0x004fc60000000000 */
[----:B------:R0:W-:Y:S04]  /*c480*/  STL [R1+0x280], R145 ;  /* 0x0002809101007387 */ /* 0x0001e80000100800 */
[----:B0-----:R-:W2:Y:S01]  /*c490*/  LDL.LU R145, [R1+0x494] ;  /* 0x0004940001917983 */ /* 0x001ea20000300800 */
[----:B------:R-:W-:-:S03]  /*c4a0*/  FADD R147, R35, R147 ;  /* 0x0000009323937221 */ /* 0x000fc60000000000 */
[----:B------:R-:W2:Y:S01]  /*c4b0*/  LDL.LU R33, [R1+0x2b0] ;  /* 0x0002b00001217983 */ /* 0x000ea20000300800 */
[----:B------:R-:W-:-:S03]  /*c4c0*/  FADD R148, R36, R148 ;  /* 0x0000009424947221 */ /* 0x000fc60000000000 */
[----:B------:R0:W-:Y:S01]  /*c4d0*/  STL [R1+0x284], R146 ;  /* 0x0002849201007387 */ /* 0x0001e20000100800 */
[----:B------:R-:W-:-:S03]  /*c4e0*/  FADD R149, R37, R149 ;  /* 0x0000009525957221 */ /* 0x000fc60000000000 */
[----:B0-----:R-:W2:Y:S04]  /*c4f0*/  LDL.LU R146, [R1+0x490] ;  /* 0x0004900001927983 */ /* 0x001ea80000300800 */
[----:B------:R-:W2:Y:S04]  /*c500*/  LDL.LU R34, [R1+0x2ac] ;  /* 0x0002ac0001227983 */ /* 0x000ea80000300800 */
[----:B------:R0:W-:Y:S01]  /*c510*/  STL [R1+0x288], R147 ;  /* 0x0002889301007387 */ /* 0x0001e20000100800 */
[----:B------:R-:W-:-:S03]  /*c520*/  FADD R150, R38, R150 ;  /* 0x0000009626967221 */ /* 0x000fc60000000000 */
[----:B0-----:R-:W2:Y:S04]  /*c530*/  LDL.LU R147, [R1+0x48c] ;  /* 0x00048c0001937983 */ /* 0x001ea80000300800 */
[----:B------:R-:W2:Y:S04]  /*c540*/  LDL.LU R35, [R1+0x2a8] ;  /* 0x0002a80001237983 */ /* 0x000ea80000300800 */
[----:B------:R0:W-:Y:S04]  /*c550*/  STL [R1+0x28c], R148 ;  /* 0x00028c9401007387 */ /* 0x0001e80000100800 */
[----:B0-----:R-:W2:Y:S04]  /*c560*/  LDL.LU R148, [R1+0x488] ;  /* 0x0004880001947983 */ /* 0x001ea80000300800 */
[----:B------:R-:W2:Y:S04]  /*c570*/  LDL.LU R36, [R1+0x2a4] ;  /* 0x0002a40001247983 */ /* 0x000ea80000300800 */
[----:B------:R0:W-:Y:S04]  /*c580*/  STL [R1+0x290], R149 ;  /* 0x0002909501007387 */ /* 0x0001e80000100800 */
[----:B0-----:R-:W2:Y:S04]  /*c590*/  LDL.LU R149, [R1+0x484] ;  /* 0x0004840001957983 */ /* 0x001ea80000300800 */
[----:B------:R-:W2:Y:S04]  /*c5a0*/  LDL.LU R37, [R1+0x2a0] ;  /* 0x0002a00001257983 */ /* 0x000ea80000300800 */
[----:B------:R0:W-:Y:S04]  /*c5b0*/  STL [R1+0x294], R150 ;  /* 0x0002949601007387 */ /* 0x0001e80000100800 */
[----:B0-----:R-:W2:Y:S04]  /*c5c0*/  LDL.LU R150, [R1+0x480] ;  /* 0x0004800001967983 */ /* 0x001ea80000300800 */
[----:B------:R-:W2:Y:S01]  /*c5d0*/  LDL.LU R38, [R1+0x29c] ;  /* 0x00029c0001267983 */ /* 0x000ea20000300800 */
[----:B---3--:R-:W-:-:S05]  /*c5e0*/  FADD R151, R39, R151 ;  /* 0x0000009727977221 */ /* 0x008fca0000000000 */
[----:B------:R0:W-:Y:S01]  /*c5f0*/  STL [R1+0x298], R151 ;  /* 0x0002989701007387 */ /* 0x0001e20000100800 */
[----:B-----5:R-:W-:Y:S01]  /*c600*/  FADD R27, R51, R27 ;  /* 0x0000001b331b7221 */ /* 0x020fe20000000000 */
[----:B------:R-:W-:Y:S02]  /*c610*/  FADD R26, R52, R26 ;  /* 0x0000001a341a7221 */ /* 0x000fe40000000000 */
[----:B0-----:R-:W3:Y:S01]  /*c620*/  LDL.LU R151, [R1+0x47c] ;  /* 0x00047c0001977983 */ /* 0x001ee20000300800 */
[----:B------:R-:W-:Y:S01]  /*c630*/  FADD R25, R53, R25 ;  /* 0x0000001935197221 */ /* 0x000fe20000000000 */
[----:B------:R-:W-:Y:S01]  /*c640*/  FADD R24, R54, R24 ;  /* 0x0000001836187221 */ /* 0x000fe20000000000 */
[----:B------:R-:W-:Y:S01]  /*c650*/  FADD R4, R55, R4 ;  /* 0x0000000437047221 */ /* 0x000fe20000000000 */
[----:B------:R-:W-:Y:S01]  /*c660*/  FADD R3, R56, R3 ;  /* 0x0000000338037221 */ /* 0x000fe20000000000 */
[----:B----4-:R-:W-:Y:S01]  /*c670*/  FADD R2, R57, R2 ;  /* 0x0000000239027221 */ /* 0x010fe20000000000 */
[----:B------:R-:W-:Y:S01]  /*c680*/  FADD R0, R58, R0 ;  /* 0x000000003a007221 */ /* 0x000fe20000000000 */
[----:B------:R-:W-:Y:S01]  /*c690*/  FADD R28, R50, R28 ;  /* 0x0000001c321c7221 */ /* 0x000fe20000000000 */
[----:B------:R-:W-:Y:S01]  /*c6a0*/  FADD R29, R49, R29 ;  /* 0x0000001d311d7221 */ /* 0x000fe20000000000 */
[----:B------:R-:W-:Y:S01]  /*c6b0*/  FADD R30, R48, R30 ;  /* 0x0000001e301e7221 */ /* 0x000fe20000000000 */
[----:B------:R-:W-:Y:S01]  /*c6c0*/  FADD R31, R47, R31 ;  /* 0x0000001f2f1f7221 */ /* 0x000fe20000000000 */
[----:B------:R-:W-:Y:S01]  /*c6d0*/  FADD R32, R46, R32 ;  /* 0x000000202e207221 */ /* 0x000fe20000000000 */
[----:B--2---:R-:W-:Y:S01]  /*c6e0*/  FADD R33, R45, R33 ;  /* 0x000000212d217221 */ /* 0x004fe20000000000 */
[----:B------:R-:W-:Y:S01]  /*c6f0*/  FADD R34, R44, R34 ;  /* 0x000000222c227221 */ /* 0x000fe20000000000 */
[----:B------:R-:W-:Y:S01]  /*c700*/  FADD R35, R43, R35 ;  /* 0x000000232b237221 */ /* 0x000fe20000000000 */
[----:B------:R-:W-:Y:S01]  /*c710*/  FADD R36, R42, R36 ;  /* 0x000000242a247221 */ /* 0x000fe20000000000 */
[----:B------:R-:W-:Y:S01]  /*c720*/  FADD R37, R41, R37 ;  /* 0x0000002529257221 */ /* 0x000fe20000000000 */
[----:B------:R-:W-:-:S05]  /*c730*/  FADD R38, R40, R38 ;  /* 0x0000002628267221 */ /* 0x000fca0000000000 */
[----:B------:R0:W-:Y:S04]  /*c740*/  STL [R1+0x29c], R38 ;  /* 0x00029c2601007387 */ /* 0x0001e80000100800 */
        /* <DEDUP_REMOVED lines=15> */
[----:B------:R-:W3:Y:S04]  /*c840*/  LDL.LU R50, [R1+0x2e8] ;  /* 0x0002e80001327983 */ /* 0x000ee80000300800 */
[----:B------:R3:W-:Y:S04]  /*c850*/  STL [R1+0x2dc], R3 ;  /* 0x0002dc0301007387 */ /* 0x0007e80000100800 */
[----:B------:R-:W3:Y:S04]  /*c860*/  LDL.LU R49, [R1+0x2ec] ;  /* 0x0002ec0001317983 */ /* 0x000ee80000300800 */
[----:B------:R3:W-:Y:S04]  /*c870*/  STL [R1+0x2e0], R2 ;  /* 0x0002e00201007387 */ /* 0x0007e80000100800 */
[----:B------:R-:W3:Y:S04]  /*c880*/  LDL.LU R48, [R1+0x2f0] ;  /* 0x0002f00001307983 */ /* 0x000ee80000300800 */
[----:B------:R3:W-:Y:S04]  /*c890*/  STL [R1+0x2e4], R0 ;  /* 0x0002e40001007387 */ /* 0x0007e80000100800 */
[----:B------:R-:W3:Y:S04]  /*c8a0*/  LDL.LU R47, [R1+0x2f4] ;  /* 0x0002f400012f7983 */ /* 0x000ee80000300800 */
        /* <DEDUP_REMOVED lines=8> */
[----:B0-----:R-:W3:Y:S04]  /*c930*/  LDL.LU R38, [R1+0x318] ;  /* 0x0003180001267983 */ /* 0x001ee80000300800 */
[----:B-1----:R-:W3:Y:S04]  /*c940*/  LDL.LU R37, [R1+0x31c] ;  /* 0x00031c0001257983 */ /* 0x002ee80000300800 */
[----:B--2---:R-:W2:Y:S04]  /*c950*/  LDL.LU R36, [R1+0x320] ;  /* 0x0003200001247983 */ /* 0x004ea80000300800 */
[----:B----4-:R-:W4:Y:S04]  /*c960*/  LDL.LU R35, [R1+0x324] ;  /* 0x0003240001237983 */ /* 0x010f280000300800 */
[----:B-----5:R-:W5:Y:S04]  /*c970*/  LDL.LU R34, [R1+0x328] ;  /* 0x0003280001227983 */ /* 0x020f680000300800 */
[----:B---3--:R-:W3:Y:S04]  /*c980*/  LDL.LU R33, [R1+0x32c] ;  /* 0x00032c0001217983 */ /* 0x008ee80000300800 */
        /* <DEDUP_REMOVED lines=12> */
[----:B------:R-:W3:Y:S01]  /*ca50*/  LDL.LU R0, [R1+0x360] ;  /* 0x0003600001007983 */ /* 0x000ee20000300800 */
[----:B------:R-:W-:Y:S01]  /*ca60*/  FADD R50, R59, R50 ;  /* 0x000000323b327221 */ /* 0x000fe20000000000 */
[----:B------:R-:W-:-:S04]  /*ca70*/  FADD R49, R60, R49 ;  /* 0x000000313c317221 */ /* 0x000fc80000000000 */
        /* <DEDUP_REMOVED lines=25> */
[----:B--2---:R-:W-:-:S03]  /*cc10*/  FADD R36, R73, R36 ;  /* 0x0000002449247221 */ /* 0x004fc60000000000 */
[----:B------:R2:W-:Y:S01]  /*cc20*/  STL [R1+0x31c], R37 ;  /* 0x00031c2501007387 */ /* 0x0005e20000100800 */
[----:B----4-:R-:W-:-:S03]  /*cc30*/  FADD R35, R74, R35 ;  /* 0x000000234a237221 */ /* 0x010fc60000000000 */
[----:B------:R4:W-:Y:S01]  /*cc40*/  STL [R1+0x320], R36 ;  /* 0x0003202401007387 */ /* 0x0009e20000100800 */
[----:B-----5:R-:W-:-:S03]  /*cc50*/  FADD R34, R75, R34 ;  /* 0x000000224b227221 */ /* 0x020fc60000000000 */
[----:B------:R5:W-:Y:S01]  /*cc60*/  STL [R1+0x324], R35 ;  /* 0x0003242301007387 */ /* 0x000be20000100800 */
[----:B---3--:R-:W-:-:S03]  /*cc70*/  FADD R33, R76, R33 ;  /* 0x000000214c217221 */ /* 0x008fc60000000000 */
        /* <DEDUP_REMOVED lines=24> */
[----:B0-----:R-:W3:Y:S01]  /*ce00*/  LDL.LU R50, [R1+0x364] ;  /* 0x0003640001327983 */ /* 0x001ee20000300800 */
[----:B------:R-:W-:-:S03]  /*ce10*/  FADD R0, R89, R0 ;  /* 0x0000000059007221 */ /* 0x000fc60000000000 */
[----:B------:R0:W-:Y:S04]  /*ce20*/  STL [R1+0x358], R3 ;  /* 0x0003580301007387 */ /* 0x0001e80000100800 */
[----:B-1----:R-:W3:Y:S04]  /*ce30*/  LDL.LU R49, [R1+0x368] ;  /* 0x0003680001317983 */ /* 0x002ee80000300800 */
        /* <DEDUP_REMOVED lines=181> */
[----:B------:R-:W-:Y:S01]  /*d990*/  FADD R2, R150, R2 ;  /* 0x0000000296027221 */ /* 0x000fe20000000000 */
[----:B------:R-:W-:-:S05]  /*d9a0*/  FADD R0, R151, R0 ;  /* 0x0000000097007221 */ /* 0x000fca0000000000 */
[----:B------:R0:W-:Y:S04]  /*d9b0*/  STL [R1+0x458], R0 ;  /* 0x0004580001007387 */ /* 0x0001e80000100800 */
[----:B------:R0:W-:Y:S04]  /*d9c0*/  STL [R1+0x450], R3 ;  /* 0x0004500301007387 */ /* 0x0001e80000100800 */
[----:B------:R0:W-:Y:S02]  /*d9d0*/  STL [R1+0x454], R2 ;  /* 0x0004540201007387 */ /* 0x0001e40000100800 */
.L_x_26:
[----:B0-----:R-:W3:Y:S01]  /*d9e0*/  LDL.LU R25, [R1+0x478] ;  /* 0x0004780001197983 */ /* 0x001ee20000300800 */
[----:B------:R-:W0:Y:S01]  /*d9f0*/  LDC R3, c[0x0][0x288] ;  /* 0x0000a200ff037b82 */ /* 0x000e220000000800 */
[----:B------:R-:W4:Y:S01]  /*da00*/  S2R R4, SR_TID.X ;  /* 0x0000000000047919 */ /* 0x000f220000002100 */
[----:B--2---:R-:W2:Y:S01]  /*da10*/  S2R R2, SR_TID.X ;  /* 0x0000000000027919 */ /* 0x004ea20000002100 */
[----:B------:R-:W-:Y:S02]  /*da20*/  UIADD3 UR5, UR12, UR5, URZ ;  /* 0x000000050c057290 */ /* 0x000fe4000fffe03f */
[----:B------:R-:W-:Y:S01]  /*da30*/  USHF.R.S32.HI UR8, URZ, 0x1f, UR13 ;  /* 0x0000001f3f087899 */ /* 0x000fe2000801140d */
[----:B------:R-:W5:Y:S01]  /*da40*/  LDL R24, [R1+0x474] ;  /* 0x0004740001187983 */ /* 0x000f620000100800 */
[----:B------:R-:W-:Y:S01]  /*da50*/  USHF.R.U32.HI UR6, URZ, 0x2, UR5 ;  /* 0x000000023f067899 */ /* 0x000fe20008011605 */
[----:B------:R-:W-:Y:S01]  /*da60*/  ULDC UR15, c[0x0][0x284] ;  /* 0x0000a100000f7ab9 */ /* 0x000fe20000000800 */
[----:B------:R-:W-:-:S02]  /*da70*/  ULDC.64 UR10, c[0x0][0x6d0] ;  /* 0x0001b400000a7ab9 */ /* 0x000fc40000000a00 */
[----:B------:R-:W-:Y:S01]  /*da80*/  ULOP3.LUT UR6, UR6, 0x1, URZ, 0xc0, !UPT ;  /* 0x0000000106067892 */ /* 0x000fe2000f8ec03f */
[----:B------:R-:W-:Y:S01]  /*da90*/  IMAD.U32 R36, RZ, RZ, UR10 ;  /* 0x0000000aff247e24 */ /* 0x000fe2000f8e00ff */
[----:B------:R-:W-:Y:S02]  /*daa0*/  UISETP.GT.U32.AND UP0, UPT, UR5, 0x3, UPT ;  /* 0x000000030500788c */ /* 0x000fe4000bf04070 */
[----:B------:R-:W-:Y:S02]  /*dab0*/  UISETP.NE.U32.AND UP1, UPT, UR6, 0x1, UPT ;  /* 0x000000010600788c */ /* 0x000fe4000bf25070 */
[----:B------:R-:W-:Y:S02]  /*dac0*/  UIMAD UR7, UR8, UR10, URZ ;  /* 0x0000000a080772a4 */ /* 0x000fe4000f8e023f */
[----:B------:R-:W-:Y:S02]  /*dad0*/  UISETP.LT.U32.AND UP0, UPT, UR12, 0x4, UP0 ;  /* 0x000000040c00788c */ /* 0x000fe40008701070 */
[----:B------:R-:W-:-:S02]  /*dae0*/  UISETP.GT.U32.AND UP1, UPT, UR12, 0x3, !UP1 ;  /* 0x000000030c00788c */ /* 0x000fc4000cf24070 */
[----:B------:R-:W-:Y:S02]  /*daf0*/  UIMAD UR7, UR13, UR11, UR7 ;  /* 0x0000000b0d0772a4 */ /* 0x000fe4000f8e0207 */
[----:B------:R-:W-:Y:S02]  /*db00*/  USEL UR9, URZ, 0x1, !UP0 ;  /* 0x000000013f097887 */ /* 0x000fe4000c000000 */
[----:B------:R-:W-:Y:S02]  /*db10*/  USEL UR6, URZ, 0x1, !UP1 ;  /* 0x000000013f067887 */ /* 0x000fe4000c800000 */
[----:B------:R-:W-:Y:S01]  /*db20*/  ULOP3.LUT UR5, UR5, 0x3, URZ, 0xc0, !UPT ;  /* 0x0000000305057892 */ /* 0x000fe2000f8ec03f */
[----:B----4-:R-:W-:Y:S01]  /*db30*/  LOP3.LUT R51, R4, 0x60, RZ, 0xc0, !PT ;  /* 0x0000006004337812 */ /* 0x010fe200078ec0ff */
[----:B------:R-:W-:Y:S01]  /*db40*/  ULOP3.LUT UR4, UR6, UR4, UR9, 0x96, !UPT ;  /* 0x0000000406047292 */ /* 0x000fe2000f8e9609 */
[----:B------:R-:W-:Y:S02]  /*db50*/  SHF.R.U32.HI R0, RZ, 0x2, R4 ;  /* 0x00000002ff007819 */ /* 0x000fe40000011604 */
[----:B------:R-:W-:-:S02]  /*db60*/  SHF.R.U32.HI R51, RZ, 0x5, R51 ;  /* 0x00000005ff337819 */ /* 0x000fc40000011633 */
[----:B------:R-:W-:Y:S02]  /*db70*/  LOP3.LUT R0, R0, 0x7, RZ, 0xc0, !PT ;  /* 0x0000000700007812 */ /* 0x000fe400078ec0ff */
[C---:B------:R-:W-:Y:S02]  /*db80*/  SHF.L.U32 R34, R51.reuse, 0x4, RZ ;  /* 0x0000000433227819 */ /* 0x040fe400000006ff */
[----:B--2---:R-:W-:Y:S01]  /*db90*/  SHF.R.U32.HI R2, RZ, 0x7, R2 ;  /* 0x00000007ff027819 */ /* 0x004fe20000011602 */
[--C-:B------:R-:W-:Y:S01]  /*dba0*/  IMAD R51, R51, -0x10, -R0.reuse ;  /* 0xfffffff033337824 */ /* 0x100fe200078e0a00 */
[----:B------:R-:W-:Y:S02]  /*dbb0*/  LOP3.LUT R34, R34, 0xfffffff0, R0, 0xe2, !PT ;  /* 0xfffffff022227812 */ /* 0x000fe400078ee200 */
[----:B------:R-:W-:Y:S02]  /*dbc0*/  LOP3.LUT R0, R2, 0x1, RZ, 0xc0, !PT ;  /* 0x0000000102007812 */ /* 0x000fe400078ec0ff */
[----:B------:R-:W-:-:S03]  /*dbd0*/  SHF.R.U32.HI R2, RZ, 0x1, R4 ;  /* 0x00000001ff027819 */ /* 0x000fc60000011604 */
[----:B------:R-:W-:Y:S01]  /*dbe0*/  IMAD R51, R0, -0x40, R51 ;  /* 0xffffffc000337824 */ /* 0x000fe200078e0233 */
[----:B------:R-:W-:Y:S02]  /*dbf0*/  LOP3.LUT R0, R4, 0x3, RZ, 0xc0, !PT ;  /* 0x0000000304007812 */ /* 0x000fe400078ec0ff */
[----:B------:R-:W-:-:S03]  /*dc00*/  LOP3.LUT R34, R34, 0x40, R2, 0xf8, !PT ;  /* 0x0000004022227812 */ /* 0x000fc600078ef802 */
[----:B0-----:R-:W-:Y:S01]  /*dc10*/  IMAD R0, R0, -0x2, R3 ;  /* 0xfffffffe00007824 */ /* 0x001fe200078e0203 */
[----:B---3--:R-:W-:-:S04]  /*dc20*/  SHF.L.U32 R2, R25, 0x8, RZ ;  /* 0x0000000819027819 */ /* 0x008fc800000006ff */
[----:B------:R-:W-:Y:S02]  /*dc30*/  LOP3.LUT R34, R34, R2, RZ, 0xfc, !PT ;  /* 0x0000000222227212 */ /* 0x000fe400078efcff */
[----:B------:R-:W-:Y:S02]  /*dc40*/  IADD3 R51, -R2, UR15, R51 ;  /* 0x0000000f02337c10 */ /* 0x000fe4000fffe133 */
[--C-:B------:R-:W-:Y:S01]  /*dc50*/  SHF.R.S32.HI R35, RZ, 0x1f, R34.reuse ;  /* 0x0000001fff237819 */ /* 0x100fe20000011422 */
[----:B-----5:R-:W-:Y:S02]  /*dc60*/  IMAD.SHL.U32 R50, R24, 0x100, RZ ;  /* 0x0000010018327824 */ /* 0x020fe400078e00ff */
[----:B------:R-:W-:-:S03]  /*dc70*/  IMAD.WIDE.U32 R36, R36, UR13, R34 ;  /* 0x0000000d24247c25 */ /* 0x000fc6000f8e0022 */
[----:B------:R-:W-:Y:S01]  /*dc80*/  ISETP.GE.AND P0, PT, R50, R3, PT ;  /* 0x000000033200720c */ /* 0x000fe20003f06270 */
[----:B------:R-:W-:Y:S01]  /*dc90*/  IMAD.IADD R50, R0, 0x1, -R50 ;  /* 0x0000000100327824 */ /* 0x000fe200078e0a32 */
[----:B------:R-:W-:Y:S02]  /*dca0*/  MOV R0, 0xffffffff ;  /* 0xffffffff00007802 */ /* 0x000fe40000000f00 */
[----:B------:R-:W-:Y:S02]  /*dcb0*/  ISETP.GE.OR P0, PT, R2, UR15, P0 ;  /* 0x0000000f02007c0c */ /* 0x000fe40008706670 */
[----:B------:R-:W-:Y:S01]  /*dcc0*/  IADD3 R37, R37, UR7, RZ ;  /* 0x0000000725257c10 */ /* 0x000fe2000fffe0ff */
[----:B------:R0:W-:Y:S10]  /*dcd0*/  STL [R1+0x4], R0 ;  /* 0x0000040001007387 */ /* 0x0001f40000100800 */
[----:B0-----:R-:W-:Y:S05]  /*dce0*/  @P0 BRA `(.L_x_27) ;  /* 0x0000011c00440947 */ /* 0x001fea0003800000 */
[----:B------:R-:W0:Y:S01]  /*dcf0*/  LDC.64 R32, c[0x0][0x6c8] ;  /* 0x0001b200ff207b82 */ /* 0x000e220000000a00 */
[----:B------:R-:W-:Y:S01]  /*dd00*/  IMAD.WIDE R24, R24, 0x100, RZ ;  /* 0x0000010018187825 */ /* 0x000fe200078e02ff */
[----:B------:R-:W-:Y:S01]  /*dd10*/  FSETP.NEU.AND P1, PT, RZ, UR22, PT ;  /* 0x00000016ff007c0b */ /* 0x000fe2000bf2d000 */
[----:B------:R-:W-:Y:S01]  /*dd20*/  BSSY B0, `(.L_x_27) ;  /* 0x00011cd000007945 */ /* 0x000fe20003800000 */
[----:B------:R-:W-:Y:S01]  /*dd30*/  ISETP.GT.AND P2, PT, R51, RZ, PT ;  /* 0x000000ff3300720c */ /* 0x000fe20003f44270 */
[----:B------:R-:W-:-:S03]  /*dd40*/  IMAD.SHL.U32 R3, R4, 0x2, RZ ;  /* 0x0000000204037824 */ /* 0x000fc600078e00ff */
[----:B------:R-:W-:Y:S02]  /*dd50*/  ISETP.GT.AND P0, PT, R50, RZ, P2 ;  /* 0x000000ff3200720c */ /* 0x000fe40001704270 */
[----:B------:R-:W-:Y:S01]  /*dd60*/  LOP3.LUT R3, R24, 0x6, R3, 0xf8, !PT ;  /* 0x0000000618037812 */ /* 0x000fe200078ef803 */
[----:B0-----:R-:W-:-:S04]  /*dd70*/  IMAD R0, R25, R32, RZ ;  /* 0x0000002019007224 */ /* 0x001fc800078e02ff */
[----:B------:R-:W-:-:S04]  /*dd80*/  IMAD.WIDE.U32 R36, R3, R32, R36 ;  /* 0x0000002003247225 */ /* 0x000fc800078e0024 */
[----:B------:R-:W-:-:S05]  /*dd90*/  IMAD R0, R3, R33, R0 ;  /* 0x0000002103007224 */ /* 0x000fca00078e0200 */
[----:B------:R-:W-:Y:S01]  /*dda0*/  IADD3 R4, R37, R0, RZ ;  /* 0x0000000025047210 */ /* 0x000fe20007ffe0ff */
[----:B------:R-:W-:Y:S06]  /*ddb0*/  @!P1 BRA `(.L_x_28) ;  /* 0x000000d000649947 */ /* 0x000fec0003800000 */
[----:B------:R-:W0:Y:S01]  /*ddc0*/  LDC.64 R30, c[0x0][0x6b0] ;  /* 0x0001ac00ff1e7b82 */ /* 0x000e220000000a00 */
[----:B------:R-:W-:Y:S01]  /*ddd0*/  ULDC.64 UR10, c[0x0][0x6b8] ;  /* 0x0001ae00000a7ab9 */ /* 0x000fe20000000a00 */
[----:B------:R-:W-:Y:S01]  /*dde0*/  ULDC.64 UR18, c[0x0][0x6c0] ;  /* 0x0001b00000127ab9 */ /* 0x000fe20000000a00 */
[----:B------:R-:W-:Y:S02]  /*ddf0*/  UIMAD UR6, UR8, UR10, URZ ;  /* 0x0000000a080672a4 */ /* 0x000fe4000f8e023f */
[----:B------:R-:W-:Y:S01]  /*de00*/  IMAD.U32 R2, RZ, RZ, UR10 ;  /* 0x0000000aff027e24 */ /* 0x000fe2000f8e00ff */
[----:B------:R-:W-:Y:S01]  /*de10*/  ULDC.64 UR8, c[0x0][0x6a8] ;  /* 0x0001aa0000087ab9 */ /* 0x000fe20000000a00 */
[----:B------:R-:W-:Y:S02]  /*de20*/  UIMAD UR6, UR13, UR11, UR6 ;  /* 0x0000000b0d0672a4 */ /* 0x000fe4000f8e0206 */
[----:B------:R-:W-:Y:S01]  /*de30*/  IMAD.WIDE.U32 R28, R2, UR13, R34 ;  /* 0x0000000d021c7c25 */ /* 0x000fe2000f8e0022 */
[----:B------:R-:W2:Y:S03]  /*de40*/  LDC.64 R46, c[0x0][0x6b0] ;  /* 0x0001ac00ff2e7b82 */ /* 0x000ea60000000a00 */
[----:B------:R-:W-:Y:S01]  /*de50*/  IMAD.MOV.U32 R26, RZ, RZ, R28 ;  /* 0x000000ffff1a7224 */ /* 0x000fe200078e001c */
[----:B------:R-:W-:Y:S01]  /*de60*/  IADD3 R27, R29, UR6, RZ ;  /* 0x000000061d1b7c10 */ /* 0x000fe2000fffe0ff */
[----:B0-----:R-:W-:-:S02]  /*de70*/  IMAD R0, R25, R30, RZ ;  /* 0x0000001e19007224 */ /* 0x001fc400078e02ff */
[----:B------:R-:W-:-:S04]  /*de80*/  IMAD.WIDE.U32 R24, R3, R30, R26 ;  /* 0x0000001e03187225 */ /* 0x000fc800078e001a */
[----:B------:R-:W-:Y:S01]  /*de90*/  IMAD R0, R3, R31, R0 ;  /* 0x0000001f03007224 */ /* 0x000fe200078e0200 */
[----:B------:R-:W-:-:S04]  /*dea0*/  LEA R38, P1, R24, UR8, 0x2 ;  /* 0x0000000818267c11 */ /* 0x000fc8000f8210ff */
[----:B------:R-:W-:-:S04]  /*deb0*/  IADD3 R25, R25, R0, RZ ;  /* 0x0000000019197210 */ /* 0x000fc80007ffe0ff */
[----:B------:R-:W-:-:S05]  /*dec0*/  LEA.HI.X R39, R24, UR9, R25, 0x2, P1 ;  /* 0x0000000918277c11 */ /* 0x000fca00088f1419 */
[----:B------:R-:W3:Y:S01]  /*ded0*/  @P0 LDG.E.LTC128B R44, desc[UR16][R38.64] ;  /* 0x00000010262c0981 */ /* 0x000ee2000c1e1920 */
[----:B------:R-:W-:Y:S02]  /*dee0*/  LEA R24, P1, R36, UR18, 0x2 ;  /* 0x0000001224187c11 */ /* 0x000fe4000f8210ff */
[----:B------:R-:W-:Y:S02]  /*def0*/  ISETP.GT.AND P3, PT, R50, 0x1, P2 ;  /* 0x000000013200780c */ /* 0x000fe40001764270 */
[----:B------:R-:W-:Y:S01]  /*df00*/  LEA.HI.X R25, R36, UR19, R4, 0x2, P1 ;  /* 0x0000001324197c11 */ /* 0x000fe200088f1404 */
[----:B--2---:R-:W-:-:S04]  /*df10*/  IMAD.WIDE.U32 R36, R3, R30, R46 ;  /* 0x0000001e03247225 */ /* 0x004fc800078e002e */
[----:B------:R-:W-:Y:S02]  /*df20*/  IMAD.IADD R45, R0, 0x1, R37 ;  /* 0x00000001002d7824 */ /* 0x000fe400078e0225 */
[----:B---3--:R-:W-:-:S04]  /*df30*/  FMUL R38, R44, UR22 ;  /* 0x000000162c267c20 */ /* 0x008fc80008400000 */
[----:B------:R-:W-:Y:S01]  /*df40*/  FFMA R38, R5, UR21, R38 ;  /* 0x0000001505267c23 */ /* 0x000fe20008000026 */
[----:B------:R-:W-:-:S04]  /*df50*/  IADD3 R5, P1, R28, R36, RZ ;  /* 0x000000241c057210 */ /* 0x000fc80007f3e0ff */
[----:B------:R-:W-:Y:S01]  /*df60*/  IADD3.X R39, R45, R27, RZ, P1, !PT ;  /* 0x0000001b2d277210 */ /* 0x000fe20000ffe4ff */
[----:B------:R0:W-:Y:S01]  /*df70*/  @P0 STG.E desc[UR16][R24.64], R38 ;  /* 0x0000002618000986 */ /* 0x0001e2000c101910 */
[----:B------:R-:W-:-:S04]  /*df80*/  LEA R4, P1, R5, UR8, 0x2 ;  /* 0x0000000805047c11 */ /* 0x000fc8000f8210ff */
[----:B------:R-:W-:-:S05]  /*df90*/  LEA.HI.X R5, R5, UR9, R39, 0x2, P1 ;  /* 0x0000000905057c11 */ /* 0x000fca00088f1427 */
[----:B------:R2:W0:Y:S01]  /*dfa0*/  @P3 LDG.E.LTC128B R44, desc[UR16][R4.64] ;  /* 0x00000010042c3981 */ /* 0x000422000c1e1920 */
[----:B------:R-:W-:Y:S01]  /*dfb0*/  BSSY B1, `(.L_x_29) ;  /* 0x0000017000017945 */ /* 0x000fe20003800000 */
[C---:B--2---:R-:W-:Y:S02]  /*dfc0*/  LEA R4, P0, R32.reuse, R24, 0x2 ;  /* 0x0000001820047211 */ /* 0x044fe400078010ff */
[----:B------:R-:W-:-:S05]  /*dfd0*/  SHF.L.U64.HI R5, R32, 0x2, R33 ;  /* 0x0000000220057819 */ /* 0x000fca0000010221 */
[----:B------:R-:W-:Y:S02]  /*dfe0*/  IMAD.X R5, R5, 0x1, R25, P0 ;  /* 0x0000000105057824 */ /* 0x000fe400000e0619 */
[----:B0-----:R-:W-:-:S04]  /*dff0*/  FMUL R38, R44, UR22 ;  /* 0x000000162c267c20 */ /* 0x001fc80008400000 */
[----:B------:R-:W-:-:S05]  /*e000*/  FFMA R38, R6, UR21, R38 ;  /* 0x0000001506267c23 */ /* 0x000fca0008000026 */
[----:B------:R0:W-:Y:S02]  /*e010*/  @P3 STG.E desc[UR16][R4.64], R38 ;  /* 0x0000002604003986 */ /* 0x0001e4000c101910 */
[----:B0-----:R-:W-:-:S05]  /*e020*/  IMAD.WIDE.U32 R38, R3, R30, R34 ;  /* 0x0000001e03267225 */ /* 0x001fca00078e0022 */
[----:B------:R-:W-:-:S03]  /*e030*/  IADD3 R39, R0, R39, RZ ;  /* 0x0000002700277210 */ /* 0x000fc60007ffe0ff */
[----:B------:R-:W-:-:S04]  /*e040*/  IMAD.WIDE.U32 R38, R2, UR13, R38 ;  /* 0x0000000d02267c25 */ /* 0x000fc8000f8e0026 */
[----:B------:R-:W-:Y:S01]  /*e050*/  VIADD R6, R39, UR6 ;  /* 0x0000000627067c36 */ /* 0x000fe20008000000 */
[----:B------:R-:W-:-:S04]  /*e060*/  LEA R40, P0, R38, UR8, 0x2 ;  /* 0x0000000826287c11 */ /* 0x000fc8000f8010ff */
[----:B------:R-:W-:Y:S02]  /*e070*/  LEA.HI.X R41, R38, UR9, R6, 0x2, P0 ;  /* 0x0000000926297c11 */ /* 0x000fe400080f1406 */
[----:B------:R-:W-:-:S04]  /*e080*/  IADD3 R42, P0, R34, R36, RZ ;  /* 0x00000024222a7210 */ /* 0x000fc80007f1e0ff */
[----:B------:R-:W-:Y:S02]  /*e090*/  IADD3.X R43, R35, R45, RZ, P0, !PT ;  /* 0x0000002d232b7210 */ /* 0x000fe400007fe4ff */
[----:B------:R-:W-:Y:S01]  /*e0a0*/  ISETP.GT.AND P0, PT, R51, 0x8, PT ;  /* 0x000000083300780c */ /* 0x000fe20003f04270 */
[----:B------:R-:W-:-:S03]  /*e0b0*/  IMAD.WIDE.U32 R42, R2, UR13, R42 ;  /* 0x0000000d022a7c25 */ /* 0x000fc6000f8e002a */
[----:B------:R-:W-:Y:S01]  /*e0c0*/  ISETP.GT.AND P5, PT, R50, RZ, P0 ;  /* 0x000000ff3200720c */ /* 0x000fe200007a4270 */
[----:B------:R-:W-:Y:S01]  /*e0d0*/  VIADD R6, R43, UR6 ;  /* 0x000000062b067c36 */ /* 0x000fe20008000000 */
[----:B------:R-:W-:-:S04]  /*e0e0*/  LEA R38, P1, R42, UR8, 0x2 ;  /* 0x000000082a267c11 */ /* 0x000fc8000f8210ff */
[----:B------:R-:W-:-:S07]  /*e0f0*/  LEA.HI.X R39, R42, UR9, R6, 0x2, P1 ;  /* 0x000000092a277c11 */ /* 0x000fce00088f1406 */
[----:B------:R-:W-:Y:S05]  /*e100*/  @!P5 BRA `(.L_x_30) ;  /* 0x000000000004d947 */ /* 0x000fea0003800000 */
[----:B------:R0:W5:Y:S02]  /*e110*/  LDG.E.LTC128B R44, desc[UR16][R40.64+0x20] ;  /* 0x00002010282c7981 */ /* 0x000164000c1e1920 */
.L_x_30:
[----:B------:R-:W-:Y:S05]  /*e120*/  BSYNC B1 ;  /* 0x0000000000017941 */ /* 0x000fea0003800000 */
.L_x_29:
[----:B-----5:R-:W-:Y:S01]  /*e130*/  FMUL R37, R44, UR22 ;  /* 0x000000162c257c20 */ /* 0x020fe20008400000 */
[----:B------:R-:W-:Y:S01]  /*e140*/  ISETP.GT.AND P3, PT, R50, 0x1, P0 ;  /* 0x000000013200780c */ /* 0x000fe20000764270 */
[----:B------:R-:W-:Y:S01]  /*e150*/  BSSY B1, `(.L_x_31) ;  /* 0x0000007000017945 */ /* 0x000fe20003800000 */
[----:B------:R-:W-:Y:S01]  /*e160*/  MOV R6, R36 ;  /* 0x0000002400067202 */ /* 0x000fe20000000f00 */
[----:B------:R-:W-:Y:S01]  /*e170*/  FFMA R37, R7, UR21, R37 ;  /* 0x0000001507257c23 */ /* 0x000fe20008000025 */
[----:B------:R-:W-:-:S04]  /*e180*/  IMAD.MOV.U32 R7, RZ, RZ, R45 ;  /* 0x000000ffff077224 */ /* 0x000fc800078e002d */
[----:B------:R2:W-:Y:S05]  /*e190*/  @P5 STG.E desc[UR16][R24.64+0x20], R37 ;  /* 0x0000202518005986 */ /* 0x0005ea000c101910 */
[----:B------:R-:W-:Y:S05]  /*e1a0*/  @!P3 BRA `(.L_x_32) ;  /* 0x000000000004b947 */ /* 0x000fea0003800000 */
[----:B------:R3:W5:Y:S02]  /*e1b0*/  LDG.E.LTC128B R44, desc[UR16][R38.64+0x20] ;  /* 0x00002010262c7981 */ /* 0x000764000c1e1920 */
.L_x_32:
[----:B------:R-:W-:Y:S05]  /*e1c0*/  BSYNC B1 ;  /* 0x0000000000017941 */ /* 0x000fea0003800000 */
.L_x_31:
[----:B------:R-:W-:-:S04]  /*e1d0*/  IMAD.WIDE.U32 R6, R30, 0x7, R6 ;  /* 0x000000071e067825 */ /* 0x000fc800078e0006 */
[----:B-----5:R-:W-:Y:S01]  /*e1e0*/  FMUL R36, R44, UR22 ;  /* 0x000000162c247c20 */ /* 0x020fe20008400000 */
[----:B------:R-:W-:Y:S01]  /*e1f0*/  ISETP.GT.AND P1, PT, R50, 0x8, P2 ;  /* 0x000000083200780c */ /* 0x000fe20001724270 */
[----:B------:R-:W-:Y:S01]  /*e200*/  IMAD R52, R31, 0x7, RZ ;  /* 0x000000071f347824 */ /* 0x000fe200078e02ff */
[----:B--2---:R-:W-:Y:S01]  /*e210*/  IADD3 R37, P5, R28, R6, RZ ;  /* 0x000000061c257210 */ /* 0x004fe20007fbe0ff */
[----:B------:R-:W-:Y:S01]  /*e220*/  FFMA R8, R8, UR21, R36 ;  /* 0x0000001508087c23 */ /* 0x000fe20008000024 */
[----:B------:R-:W-:Y:S02]  /*e230*/  MOV R54, R44 ;  /* 0x0000002c00367202 */ /* 0x000fe40000000f00 */
[----:B------:R-:W-:Y:S02]  /*e240*/  IADD3 R7, R7, R52, RZ ;  /* 0x0000003407077210 */ /* 0x000fe40007ffe0ff */
[----:B------:R2:W-:Y:S03]  /*e250*/  @P3 STG.E desc[UR16][R4.64+0x20], R8 ;  /* 0x0000200804003986 */ /* 0x0005e6000c101910 */
[----:B------:R-:W-:Y:S01]  /*e260*/  IMAD.X R42, R7, 0x1, R27, P5 ;  /* 0x00000001072a7824 */ /* 0x000fe200028e061b */
[----:B------:R-:W-:-:S04]  /*e270*/  LEA R36, P5, R37, UR8, 0x2 ;  /* 0x0000000825247c11 */ /* 0x000fc8000f8a10ff */
[----:B------:R-:W-:-:S05]  /*e280*/  LEA.HI.X R37, R37, UR9, R42, 0x2, P5 ;  /* 0x0000000925257c11 */ /* 0x000fca000a8f142a */
[----:B------:R4:W3:Y:S01]  /*e290*/  @P1 LDG.E.LTC128B R54, desc[UR16][R36.64] ;  /* 0x0000001024361981 */ /* 0x0008e2000c1e1920 */
[----:B------:R-:W-:Y:S01]  /*e2a0*/  IADD3 R6, P3, R6, R30, RZ ;  /* 0x0000001e06067210 */ /* 0x000fe20007f7e0ff */
[----:B------:R-:W-:-:S04]  /*e2b0*/  IMAD.WIDE.U32 R42, R32, 0x1c, R4 ;  /* 0x0000001c202a7825 */ /* 0x000fc800078e0004 */
[----:B------:R-:W-:Y:S01]  /*e2c0*/  IMAD.X R7, R7, 0x1, R31, P3 ;  /* 0x0000000107077824 */ /* 0x000fe200018e061f */
[----:B--2---:R-:W-:Y:S01]  /*e2d0*/  IADD3 R8, P3, R6, R28, RZ ;  /* 0x0000001c06087210 */ /* 0x004fe20007f7e0ff */
[----:B------:R-:W-:-:S03]  /*e2e0*/  IMAD R53, R33, 0x1c, RZ ;  /* 0x0000001c21357824 */ /* 0x000fc600078e02ff */
[----:B----4-:R-:W-:Y:S02]  /*e2f0*/  IADD3.X R37, R7, R27, RZ, P3, !PT ;  /* 0x0000001b07257210 */ /* 0x010fe40001ffe4ff */
[----:B------:R-:W-:-:S04]  /*e300*/  LEA R36, P3, R8, UR8, 0x2 ;  /* 0x0000000808247c11 */ /* 0x000fc8000f8610ff */
[----:B------:R-:W-:Y:S02]  /*e310*/  LEA.HI.X R37, R8, UR9, R37, 0x2, P3 ;  /* 0x0000000908257c11 */ /* 0x000fe400098f1425 */
[----:B------:R-:W-:Y:S02]  /*e320*/  ISETP.GT.AND P3, PT, R50, 0x9, P2 ;  /* 0x000000093200780c */ /* 0x000fe40001764270 */
[----:B------:R-:W-:Y:S01]  /*e330*/  MOV R8, R42 ;  /* 0x0000002a00087202 */ /* 0x000fe20000000f00 */
[----:B---3--:R-:W-:-:S04]  /*e340*/  FMUL R44, R54, UR22 ;  /* 0x00000016362c7c20 */ /* 0x008fc80008400000 */
[----:B------:R-:W-:Y:S01]  /*e350*/  FFMA R44, R9, UR21, R44 ;  /* 0x00000015092c7c23 */ /* 0x000fe2000800002c */
[----:B------:R-:W-:-:S05]  /*e360*/  IMAD.IADD R9, R43, 0x1, R53 ;  /* 0x000000012b097824 */ /* 0x000fca00078e0235 */
[----:B------:R2:W-:Y:S04]  /*e370*/  @P1 STG.E desc[UR16][R8.64], R44 ;  /* 0x0000002c08001986 */ /* 0x0005e8000c101910 */
[----:B------:R-:W3:Y:S01]  /*e380*/  @P3 LDG.E.LTC128B R54, desc[UR16][R36.64] ;  /* 0x0000001024363981 */ /* 0x000ee2000c1e1920 */
[----:B------:R-:W-:Y:S01]  /*e390*/  IMAD.WIDE.U32 R42, R30, 0x7, R46 ;  /* 0x000000071e2a7825 */ /* 0x000fe200078e002e */
[C---:B------:R-:W-:Y:S01]  /*e3a0*/  SHF.L.U64.HI R33, R32.reuse, 0x5, R33 ;  /* 0x0000000520217819 */ /* 0x040fe20000010221 */
[----:B------:R-:W-:Y:S02]  /*e3b0*/  BSSY B1, `(.L_x_33) ;  /* 0x0000013000017945 */ /* 0x000fe40003800000 */
[----:B------:R-:W-:Y:S02]  /*e3c0*/  IMAD.SHL.U32 R59, R32, 0x20, RZ ;  /* 0x00000020203b7824 */ /* 0x000fe400078e00ff */
[----:B------:R-:W-:Y:S01]  /*e3d0*/  IMAD.IADD R45, R52, 0x1, R43 ;  /* 0x00000001342d7824 */ /* 0x000fe200078e022b */
[----:B--2---:R-:W-:-:S05]  /*e3e0*/  MOV R44, R42 ;  /* 0x0000002a002c7202 */ /* 0x004fca0000000f00 */
[----:B------:R-:W-:-:S04]  /*e3f0*/  IMAD.WIDE.U32 R46, R3, R30, R44 ;  /* 0x0000001e032e7225 */ /* 0x000fc800078e002c */
[----:B---3--:R-:W-:-:S04]  /*e400*/  FMUL R36, R54, UR22 ;  /* 0x0000001636247c20 */ /* 0x008fc80008400000 */
[----:B------:R-:W-:Y:S01]  /*e410*/  FFMA R10, R10, UR21, R36 ;  /* 0x000000150a0a7c23 */ /* 0x000fe20008000024 */
[----:B------:R-:W-:-:S04]  /*e420*/  IADD3 R36, P1, R59, R4, RZ ;  /* 0x000000043b247210 */ /* 0x000fc80007f3e0ff */
[----:B------:R-:W-:Y:S02]  /*e430*/  IADD3.X R37, R33, R5, RZ, P1, !PT ;  /* 0x0000000521257210 */ /* 0x000fe40000ffe4ff */
[----:B------:R-:W-:-:S03]  /*e440*/  IADD3 R48, P1, R34, R46, RZ ;  /* 0x0000002e22307210 */ /* 0x000fc60007f3e0ff */
[----:B------:R2:W-:Y:S01]  /*e450*/  @P3 STG.E desc[UR16][R36.64], R10 ;  /* 0x0000000a24003986 */ /* 0x0005e2000c101910 */
[----:B------:R-:W-:-:S03]  /*e460*/  IADD3.X R49, R35, R0, R47, P1, !PT ;  /* 0x0000000023317210 */ /* 0x000fc60000ffe42f */
[----:B------:R-:W-:-:S03]  /*e470*/  IMAD.WIDE.U32 R48, R2, UR13, R48 ;  /* 0x0000000d02307c25 */ /* 0x000fc6000f8e0030 */
[----:B------:R-:W-:Y:S01]  /*e480*/  LEA R46, P1, R48, UR8, 0x2 ;  /* 0x00000008302e7c11 */ /* 0x000fe2000f8210ff */
[----:B--2---:R-:W-:-:S05]  /*e490*/  VIADD R10, R49, UR6 ;  /* 0x00000006310a7c36 */ /* 0x004fca0008000000 */
[----:B------:R-:W-:Y:S02]  /*e4a0*/  LEA.HI.X R47, R48, UR9, R10, 0x2, P1 ;  /* 0x00000009302f7c11 */ /* 0x000fe400088f140a */
[----:B------:R-:W-:-:S13]  /*e4b0*/  ISETP.GT.AND P1, PT, R50, 0x8, P0 ;  /* 0x000000083200780c */ /* 0x000fda0000724270 */
[----:B------:R-:W-:Y:S05]  /*e4c0*/  @!P1 BRA `(.L_x_34) ;  /* 0x0000000000049947 */ /* 0x000fea0003800000 */
[----:B------:R2:W5:Y:S02]  /*e4d0*/  LDG.E.LTC128B R54, desc[UR16][R46.64+0x20] ;  /* 0x000020102e367981 */ /* 0x000564000c1e1920 */
.L_x_34:
[----:B------:R-:W-:Y:S05]  /*e4e0*/  BSYNC B1 ;  /* 0x0000000000017941 */ /* 0x000fea0003800000 */
.L_x_33:
[----:B-----5:R-:W-:Y:S01]  /*e4f0*/  FMUL R10, R54, UR22 ;  /* 0x00000016360a7c20 */ /* 0x020fe20008400000 */
[----:B------:R-:W-:Y:S01]  /*e500*/  ISETP.GT.AND P5, PT, R50, 0x9, P0 ;  /* 0x000000093200780c */ /* 0x000fe200007a4270 */
[----:B------:R-:W-:Y:S01]  /*e510*/  BSSY B1, `(.L_x_35) ;  /* 0x000000f000017945 */ /* 0x000fe20003800000 */
[----:B------:R-:W-:-:S04]  /*e520*/  IMAD.WIDE.U32 R6, R30, 0x7, R6 ;  /* 0x000000071e067825 */ /* 0x000fc800078e0006 */
[----:B------:R-:W-:-:S05]  /*e530*/  FFMA R10, R11, UR21, R10 ;  /* 0x000000150b0a7c23 */ /* 0x000fca000800000a */
[----:B------:R3:W-:Y:S01]  /*e540*/  @P1 STG.E desc[UR16][R8.64+0x20], R10 ;  /* 0x0000200a08001986 */ /* 0x0007e2000c101910 */
[----:B------:R-:W-:-:S04]  /*e550*/  IADD3 R42, P1, R42, R30, RZ ;  /* 0x0000001e2a2a7210 */ /* 0x000fc80007f3e0ff */
[----:B------:R-:W-:-:S03]  /*e560*/  IADD3.X R43, R45, R31, RZ, P1, !PT ;  /* 0x0000001f2d2b7210 */ /* 0x000fc60000ffe4ff */
[----:B---3--:R-:W-:-:S03]  /*e570*/  IMAD.WIDE.U32 R8, R3, R30, R42 ;  /* 0x0000001e03087225 */ /* 0x008fc600078e002a */
[----:B------:R-:W-:-:S04]  /*e580*/  IADD3 R10, P1, R34, R8, RZ ;  /* 0x00000008220a7210 */ /* 0x000fc80007f3e0ff */
[----:B------:R-:W-:-:S03]  /*e590*/  IADD3.X R11, R35, R0, R9, P1, !PT ;  /* 0x00000000230b7210 */ /* 0x000fc60000ffe409 */
[----:B------:R-:W-:-:S04]  /*e5a0*/  IMAD.WIDE.U32 R10, R2, UR13, R10 ;  /* 0x0000000d020a7c25 */ /* 0x000fc8000f8e000a */
[----:B------:R-:W-:Y:S01]  /*e5b0*/  VIADD R9, R11, UR6 ;  /* 0x000000060b097c36 */ /* 0x000fe20008000000 */
[----:B------:R-:W-:-:S04]  /*e5c0*/  LEA R8, P1, R10, UR8, 0x2 ;  /* 0x000000080a087c11 */ /* 0x000fc8000f8210ff */
[----:B------:R-:W-:Y:S01]  /*e5d0*/  LEA.HI.X R9, R10, UR9, R9, 0x2, P1 ;  /* 0x000000090a097c11 */ /* 0x000fe200088f1409 */
[----:B------:R-:W-:Y:S08]  /*e5e0*/  @!P5 BRA `(.L_x_36) ;  /* 0x000000000004d947 */ /* 0x000ff00003800000 */
[----:B------:R3:W5:Y:S02]  /*e5f0*/  LDG.E.LTC128B R54, desc[UR16][R8.64+0x20] ;  /* 0x0000201008367981 */ /* 0x000764000c1e1920 */
.L_x_36:
[----:B------:R-:W-:Y:S05]  /*e600*/  BSYNC B1 ;  /* 0x0000000000017941 */ /* 0x000fea0003800000 */
.L_x_35:
[----:B------:R-:W-:Y:S01]  /*e610*/  IADD3 R7, R52, R7, RZ ;  /* 0x0000000734077210 */ /* 0x000fe20007ffe0ff */
[----:B-----5:R-:W-:Y:S01]  /*e620*/  FMUL R10, R54, UR22 ;  /* 0x00000016360a7c20 */ /* 0x020fe20008400000 */
[----:B------:R-:W-:Y:S02]  /*e630*/  IADD3 R11, P3, R28, R6, RZ ;  /* 0x000000061c0b7210 */ /* 0x000fe40007f7e0ff */
[----:B------:R-:W-:Y:S01]  /*e640*/  ISETP.GT.AND P1, PT, R50, 0x10, P2 ;  /* 0x000000103200780c */ /* 0x000fe20001724270 */
[----:B------:R-:W-:Y:S02]  /*e650*/  FFMA R12, R12, UR21, R10 ;  /* 0x000000150c0c7c23 */ /* 0x000fe4000800000a */
[----:B------:R-:W-:Y:S01]  /*e660*/  IMAD.X R48, R7, 0x1, R27, P3 ;  /* 0x0000000107307824 */ /* 0x000fe200018e061b */
[C---:B------:R-:W-:Y:S02]  /*e670*/  LEA R10, P3, R11.reuse, UR8, 0x2 ;  /* 0x000000080b0a7c11 */ /* 0x040fe4000f8610ff */
[----:B------:R4:W-:Y:S02]  /*e680*/  @P5 STG.E desc[UR16][R36.64+0x20], R12 ;  /* 0x0000200c24005986 */ /* 0x0009e4000c101910 */
[----:B------:R-:W-:-:S05]  /*e690*/  LEA.HI.X R11, R11, UR9, R48, 0x2, P3 ;  /* 0x000000090b0b7c11 */ /* 0x000fca00098f1430 */
[----:B------:R0:W4:Y:S01]  /*e6a0*/  @P1 LDG.E.LTC128B R54, desc[UR16][R10.64] ;  /* 0x000000100a361981 */ /* 0x000122000c1e1920 */
[----:B------:R-:W-:Y:S01]  /*e6b0*/  IADD3 R6, P3, R6, R30, RZ ;  /* 0x0000001e06067210 */ /* 0x000fe20007f7e0ff */
[----:B------:R-:W-:Y:S04]  /*e6c0*/  BSSY B1, `(.L_x_37) ;  /* 0x000000e000017945 */ /* 0x000fe80003800000 */
[----:B------:R-:W-:Y:S02]  /*e6d0*/  IMAD.X R7, R7, 0x1, R31, P3 ;  /* 0x0000000107077824 */ /* 0x000fe400018e061f */
[----:B0-----:R-:W-:-:S05]  /*e6e0*/  IMAD.WIDE.U32 R10, R32, 0x1c, R36 ;  /* 0x0000001c200a7825 */ /* 0x001fca00078e0024 */
[----:B------:R-:W-:Y:S01]  /*e6f0*/  IADD3 R11, R53, R11, RZ ;  /* 0x0000000b350b7210 */ /* 0x000fe20007ffe0ff */
[----:B----4-:R-:W-:-:S04]  /*e700*/  FMUL R12, R54, UR22 ;  /* 0x00000016360c7c20 */ /* 0x010fc80008400000 */
[----:B------:R-:W-:-:S05]  /*e710*/  FFMA R13, R13, UR21, R12 ;  /* 0x000000150d0d7c23 */ /* 0x000fca000800000c */
[----:B------:R0:W-:Y:S01]  /*e720*/  @P1 STG.E desc[UR16][R10.64], R13 ;  /* 0x0000000d0a001986 */ /* 0x0001e2000c101910 */
[----:B------:R-:W-:Y:S02]  /*e730*/  ISETP.GT.AND P1, PT, R50, 0x11, P2 ;  /* 0x000000113200780c */ /* 0x000fe40001724270 */
[----:B0-----:R-:W-:-:S04]  /*e740*/  IADD3 R13, P3, R6, R28, RZ ;  /* 0x0000001c060d7210 */ /* 0x001fc80007f7e0ff */
[----:B------:R-:W-:Y:S02]  /*e750*/  IADD3.X R48, R7, R27, RZ, P3, !PT ;  /* 0x0000001b07307210 */ /* 0x000fe40001ffe4ff */
[----:B------:R-:W-:-:S04]  /*e760*/  LEA R12, P3, R13, UR8, 0x2 ;  /* 0x000000080d0c7c11 */ /* 0x000fc8000f8610ff */
[----:B------:R-:W-:Y:S01]  /*e770*/  LEA.HI.X R13, R13, UR9, R48, 0x2, P3 ;  /* 0x000000090d0d7c11 */ /* 0x000fe200098f1430 */
[----:B------:R-:W-:Y:S08]  /*e780*/  @!P1 BRA `(.L_x_38) ;  /* 0x0000000000049947 */ /* 0x000ff00003800000 */
[----:B------:R0:W5:Y:S02]  /*e790*/  LDG.E.LTC128B R54, desc[UR16][R12.64] ;  /* 0x000000100c367981 */ /* 0x000164000c1e1920 */
.L_x_38:
[----:B------:R-:W-:Y:S05]  /*e7a0*/  BSYNC B1 ;  /* 0x0000000000017941 */ /* 0x000fea0003800000 */
.L_x_37:
[----:B0-----:R-:W-:Y:S01]  /*e7b0*/  IADD3 R12, P3, R36, R59, RZ ;  /* 0x0000003b240c7210 */ /* 0x001fe20007f7e0ff */
[----:B-----5:R-:W-:Y:S01]  /*e7c0*/  FMUL R13, R54, UR22 ;  /* 0x00000016360d7c20 */ /* 0x020fe20008400000 */
[----:B------:R-:W-:Y:S01]  /*e7d0*/  IMAD.WIDE.U32 R44, R30, 0x7, R44 ;  /* 0x000000071e2c7825 */ /* 0x000fe200078e002c */
[----:B------:R-:W-:Y:S03]  /*e7e0*/  BSSY B1, `(.L_x_39) ;  /* 0x0000010000017945 */ /* 0x000fe60003800000 */
[----:B------:R-:W-:Y:S01]  /*e7f0*/  FFMA R14, R14, UR21, R13 ;  /* 0x000000150e0e7c23 */ /* 0x000fe2000800000d */
[----:B------:R-:W-:-:S05]  /*e800*/  IMAD.X R13, R37, 0x1, R33, P3 ;  /* 0x00000001250d7824 */ /* 0x000fca00018e0621 */
[----:B------:R0:W-:Y:S01]  /*e810*/  @P1 STG.E desc[UR16][R12.64], R14 ;  /* 0x0000000e0c001986 */ /* 0x0001e2000c101910 */
[----:B------:R-:W-:-:S04]  /*e820*/  IADD3 R36, P1, R44, R30, RZ ;  /* 0x0000001e2c247210 */ /* 0x000fc80007f3e0ff */
[----:B------:R-:W-:-:S03]  /*e830*/  IADD3.X R37, R31, R52, R45, P1, !PT ;  /* 0x000000341f257210 */ /* 0x000fc60000ffe42d */
[----:B------:R-:W-:-:S03]  /*e840*/  IMAD.WIDE.U32 R44, R3, R30, R36 ;  /* 0x0000001e032c7225 */ /* 0x000fc600078e0024 */
[----:B------:R-:W-:-:S04]  /*e850*/  IADD3 R48, P1, R34, R44, RZ ;  /* 0x0000002c22307210 */ /* 0x000fc80007f3e0ff */
[----:B------:R-:W-:-:S03]  /*e860*/  IADD3.X R49, R35, R0, R45, P1, !PT ;  /* 0x0000000023317210 */ /* 0x000fc60000ffe42d */
[----:B------:R-:W-:-:S05]  /*e870*/  IMAD.WIDE.U32 R48, R2, UR13, R48 ;  /* 0x0000000d02307c25 */ /* 0x000fca000f8e0030 */
[----:B0-----:R-:W-:Y:S02]  /*e880*/  IADD3 R14, R49, UR6, RZ ;  /* 0x00000006310e7c10 */ /* 0x001fe4000fffe0ff */
[----:B------:R-:W-:-:S04]  /*e890*/  LEA R44, P1, R48, UR8, 0x2 ;  /* 0x00000008302c7c11 */ /* 0x000fc8000f8210ff */
[----:B------:R-:W-:Y:S02]  /*e8a0*/  LEA.HI.X R45, R48, UR9, R14, 0x2, P1 ;  /* 0x00000009302d7c11 */ /* 0x000fe400088f140e */
[----:B------:R-:W-:-:S13]  /*e8b0*/  ISETP.GT.AND P1, PT, R50, 0x10, P0 ;  /* 0x000000103200780c */ /* 0x000fda0000724270 */
[----:B------:R-:W-:Y:S05]  /*e8c0*/  @!P1 BRA `(.L_x_40) ;  /* 0x0000000000049947 */ /* 0x000fea0003800000 */
[----:B------:R0:W5:Y:S02]  /*e8d0*/  LDG.E.LTC128B R54, desc[UR16][R44.64+0x20] ;  /* 0x000020102c367981 */ /* 0x000164000c1e1920 */
.L_x_40:
[----:B------:R-:W-:Y:S05]  /*e8e0*/  BSYNC B1 ;  /* 0x0000000000017941 */ /* 0x000fea0003800000 */
.L_x_39:
[----:B-----5:R-:W-:Y:S01]  /*e8f0*/  FMUL R14, R54, UR22 ;  /* 0x00000016360e7c20 */ /* 0x020fe20008400000 */
[----:B------:R-:W-:Y:S01]  /*e900*/  IMAD.WIDE.U32 R42, R30, 0x7, R42 ;  /* 0x000000071e2a7825 */ /* 0x000fe200078e002a */
[----:B------:R-:W-:Y:S01]  /*e910*/  ISETP.GT.AND P5, PT, R50, 0x11, P0 ;  /* 0x000000113200780c */ /* 0x000fe200007a4270 */
[----:B------:R-:W-:Y:S02]  /*e920*/  BSSY B1, `(.L_x_41) ;  /* 0x000000f000017945 */ /* 0x000fe40003800000 */
[----:B------:R-:W-:Y:S01]  /*e930*/  FFMA R14, R15, UR21, R14 ;  /* 0x000000150f0e7c23 */ /* 0x000fe2000800000e */
[----:B------:R-:W-:-:S04]  /*e940*/  IMAD.WIDE.U32 R6, R30, 0x7, R6 ;  /* 0x000000071e067825 */ /* 0x000fc800078e0006 */
[----:B------:R4:W-:Y:S02]  /*e950*/  @P1 STG.E desc[UR16][R10.64+0x20], R14 ;  /* 0x0000200e0a001986 */ /* 0x0009e4000c101910 */
[----:B----4-:R-:W-:-:S04]  /*e960*/  IADD3 R10, P1, R42, R30, RZ ;  /* 0x0000001e2a0a7210 */ /* 0x010fc80007f3e0ff */
[----:B------:R-:W-:-:S03]  /*e970*/  IADD3.X R11, R31, R52, R43, P1, !PT ;  /* 0x000000341f0b7210 */ /* 0x000fc60000ffe42b */
[----:B------:R-:W-:-:S03]  /*e980*/  IMAD.WIDE.U32 R14, R3, R30, R10 ;  /* 0x0000001e030e7225 */ /* 0x000fc600078e000a */
        /* <DEDUP_REMOVED lines=8> */
.L_x_42:
[----:B------:R-:W-:Y:S05]  /*ea10*/  BSYNC B1 ;  /* 0x0000000000017941 */ /* 0x000fea0003800000 */
.L_x_41:
        /* <DEDUP_REMOVED lines=9> */
[----:B------:R1:W2:Y:S01]  /*eab0*/  @P1 LDG.E.LTC128B R54, desc[UR16][R42.64] ;  /* 0x000000102a361981 */ /* 0x0002a2000c1e1920 */
[----:B------:R-:W-:Y:S01]  /*eac0*/  IADD3 R6, P3, R6, R30, RZ ;  /* 0x0000001e06067210 */ /* 0x000fe20007f7e0ff */
[----:B------:R-:W-:Y:S03]  /*ead0*/  BSSY B1, `(.L_x_43) ;  /* 0x000000f000017945 */ /* 0x000fe60003800000 */
[----:B------:R-:W-:Y:S01]  /*eae0*/  IADD3.X R7, R7, R31, RZ, P3, !PT ;  /* 0x0000001f07077210 */ /* 0x000fe20001ffe4ff */
[----:B-1----:R-:W-:-:S04]  /*eaf0*/  IMAD.WIDE.U32 R42, R32, 0x1c, R12 ;  /* 0x0000001c202a7825 */ /* 0x002fc800078e000c */
[----:B0-----:R-:W-:Y:S02]  /*eb00*/  IMAD.MOV.U32 R16, RZ, RZ, R42 ;  /* 0x000000ffff107224 */ /* 0x001fe400078e002a */
[----:B--2---:R-:W-:-:S04]  /*eb10*/  FMUL R48, R54, UR22 ;  /* 0x0000001636307c20 */ /* 0x004fc80008400000 */
[----:B------:R-:W-:Y:S01]  /*eb20*/  FFMA R48, R17, UR21, R48 ;  /* 0x0000001511307c23 */ /* 0x000fe20008000030 */
[----:B------:R-:W-:Y:S02]  /*eb30*/  IADD3 R17, R53, R43, RZ ;  /* 0x0000002b35117210 */ /* 0x000fe40007ffe0ff */
[----:B------:R-:W-:-:S03]  /*eb40*/  IADD3 R43, P3, R6, R28, RZ ;  /* 0x0000001c062b7210 */ /* 0x000fc60007f7e0ff */
[----:B------:R0:W-:Y:S01]  /*eb50*/  @P1 STG.E desc[UR16][R16.64], R48 ;  /* 0x0000003010001986 */ /* 0x0001e2000c101910 */
[----:B------:R-:W-:Y:S01]  /*eb60*/  ISETP.GT.AND P1, PT, R50, 0x19, P2 ;  /* 0x000000193200780c */ /* 0x000fe20001724270 */
[----:B0-----:R-:W-:Y:S01]  /*eb70*/  IMAD.X R48, R7, 0x1, R27, P3 ;  /* 0x0000000107307824 */ /* 0x001fe200018e061b */
[----:B------:R-:W-:-:S04]  /*eb80*/  LEA R42, P3, R43, UR8, 0x2 ;  /* 0x000000082b2a7c11 */ /* 0x000fc8000f8610ff */
[----:B------:R-:W-:-:S07]  /*eb90*/  LEA.HI.X R43, R43, UR9, R48, 0x2, P3 ;  /* 0x000000092b2b7c11 */ /* 0x000fce00098f1430 */
[----:B------:R-:W-:Y:S05]  /*eba0*/  @!P1 BRA `(.L_x_44) ;  /* 0x0000000000049947 */ /* 0x000fea0003800000 */
[----:B------:R0:W5:Y:S02]  /*ebb0*/  LDG.E.LTC128B R54, desc[UR16][R42.64] ;  /* 0x000000102a367981 */ /* 0x000164000c1e1920 */
.L_x_44:
[----:B------:R-:W-:Y:S05]  /*ebc0*/  BSYNC B1 ;  /* 0x0000000000017941 */ /* 0x000fea0003800000 */
.L_x_43:
[----:B------:R-:W-:Y:S01]  /*ebd0*/  IADD3 R12, P3, R12, R59, RZ ;  /* 0x0000003b0c0c7210 */ /* 0x000fe20007f7e0ff */
[----:B0----5:R-:W-:Y:S01]  /*ebe0*/  FMUL R42, R54, UR22 ;  /* 0x00000016362a7c20 */ /* 0x021fe20008400000 */
[----:B------:R-:W-:Y:S01]  /*ebf0*/  IMAD.WIDE.U32 R36, R30, 0x7, R36 ;  /* 0x000000071e247825 */ /* 0x000fe200078e0024 */
[----:B------:R-:W-:Y:S01]  /*ec00*/  BSSY B1, `(.L_x_45) ;  /* 0x0000010000017945 */ /* 0x000fe20003800000 */
[----:B------:R-:W-:Y:S02]  /*ec10*/  IADD3.X R13, R13, R33, RZ, P3, !PT ;  /* 0x000000210d0d7210 */ /* 0x000fe40001ffe4ff */
[----:B------:R-:W-:-:S05]  /*ec20*/  FFMA R42, R18, UR21, R42 ;  /* 0x00000015122a7c23 */ /* 0x000fca000800002a */
[----:B------:R0:W-:Y:S01]  /*ec30*/  @P1 STG.E desc[UR16][R12.64], R42 ;  /* 0x0000002a0c001986 */ /* 0x0001e2000c101910 */
[----:B------:R-:W-:-:S04]  /*ec40*/  IADD3 R36, P1, R36, R30, RZ ;  /* 0x0000001e24247210 */ /* 0x000fc80007f3e0ff */
[----:B------:R-:W-:-:S03]  /*ec50*/  IADD3.X R37, R31, R52, R37, P1, !PT ;  /* 0x000000341f257210 */ /* 0x000fc60000ffe425 */
[----:B0-----:R-:W-:-:S03]  /*ec60*/  IMAD.WIDE.U32 R42, R3, R30, R36 ;  /* 0x0000001e032a7225 */ /* 0x001fc600078e0024 */
[----:B------:R-:W-:-:S04]  /*ec70*/  IADD3 R48, P1, R34, R42, RZ ;  /* 0x0000002a22307210 */ /* 0x000fc80007f3e0ff */
[----:B------:R-:W-:-:S03]  /*ec80*/  IADD3.X R49, R35, R0, R43, P1, !PT ;  /* 0x0000000023317210 */ /* 0x000fc60000ffe42b */
[----:B------:R-:W-:-:S04]  /*ec90*/  IMAD.WIDE.U32 R48, R2, UR13, R48 ;  /* 0x0000000d02307c25 */ /* 0x000fc8000f8e0030 */
[----:B------:R-:W-:Y:S01]  /*eca0*/  VIADD R18, R49, UR6 ;  /* 0x0000000631127c36 */ /* 0x000fe20008000000 */
[----:B------:R-:W-:-:S04]  /*ecb0*/  LEA R42, P1, R48, UR8, 0x2 ;  /* 0x00000008302a7c11 */ /* 0x000fc8000f8210ff */
[----:B------:R-:W-:Y:S02]  /*ecc0*/  LEA.HI.X R43, R48, UR9, R18, 0x2, P1 ;  /* 0x00000009302b7c11 */ /* 0x000fe400088f1412 */
[----:B------:R-:W-:-:S13]  /*ecd0*/  ISETP.GT.AND P1, PT, R50, 0x18, P0 ;  /* 0x000000183200780c */ /* 0x000fda0000724270 */
[----:B------:R-:W-:Y:S05]  /*ece0*/  @!P1 BRA `(.L_x_46) ;  /* 0x0000000000049947 */ /* 0x000fea0003800000 */
[----:B------:R0:W5:Y:S02]  /*ecf0*/  LDG.E.LTC128B R54, desc[UR16][R42.64+0x20] ;  /* 0x000020102a367981 */ /* 0x000164000c1e1920 */
.L_x_46:
[----:B------:R-:W-:Y:S05]  /*ed00*/  BSYNC B1 ;  /* 0x0000000000017941 */ /* 0x000fea0003800000 */
.L_x_45:
[----:B-----5:R-:W-:Y:S01]  /*ed10*/  FMUL R18, R54, UR22 ;  /* 0x0000001636127c20 */ /* 0x020fe20008400000 */
[----:B------:R-:W-:Y:S01]  /*ed20*/  IMAD.WIDE.U32 R10, R30, 0x7, R10 ;  /* 0x000000071e0a7825 */ /* 0x000fe200078e000a */
[----:B------:R-:W-:Y:S01]  /*ed30*/  ISETP.GT.AND P5, PT, R50, 0x19, P0 ;  /* 0x000000193200780c */ /* 0x000fe200007a4270 */
[----:B------:R-:W-:Y:S02]  /*ed40*/  BSSY B1, `(.L_x_47) ;  /* 0x000000f000017945 */ /* 0x000fe40003800000 */
[----:B------:R-:W-:Y:S01]  /*ed50*/  FFMA R18, R19, UR21, R18 ;  /* 0x0000001513127c23 */ /* 0x000fe20008000012 */
[----:B------:R-:W-:-:S04]  /*ed60*/  IMAD.WIDE.U32 R6, R30, 0x7, R6 ;  /* 0x000000071e067825 */ /* 0x000fc800078e0006 */
[----:B------:R1:W-:Y:S01]  /*ed70*/  @P1 STG.E desc[UR16][R16.64+0x20], R18 ;  /* 0x0000201210001986 */ /* 0x0003e2000c101910 */
[----:B------:R-:W-:-:S04]  /*ed80*/  IADD3 R10, P1, R10, R30, RZ ;  /* 0x0000001e0a0a7210 */ /* 0x000fc80007f3e0ff */
[----:B------:R-:W-:-:S03]  /*ed90*/  IADD3.X R11, R31, R52, R11, P1, !PT ;  /* 0x000000341f0b7210 */ /* 0x000fc60000ffe40b */
[----:B-1----:R-:W-:-:S03]  /*eda0*/  IMAD.WIDE.U32 R16, R3, R30, R10 ;  /* 0x0000001e03107225 */ /* 0x002fc600078e000a */
[----:B------:R-:W-:-:S04]  /*edb0*/  IADD3 R18, P1, R34, R16, RZ ;  /* 0x0000001022127210 */ /* 0x000fc80007f3e0ff */
[----:B------:R-:W-:-:S03]  /*edc0*/  IADD3.X R19, R35, R0, R17, P1, !PT ;  /* 0x0000000023137210 */ /* 0x000fc60000ffe411 */
[----:B------:R-:W-:-:S05]  /*edd0*/  IMAD.WIDE.U32 R18, R2, UR13, R18 ;  /* 0x0000000d02127c25 */ /* 0x000fca000f8e0012 */
[----:B------:R-:W-:Y:S02]  /*ede0*/  IADD3 R17, R19, UR6, RZ ;  /* 0x0000000613117c10 */ /* 0x000fe4000fffe0ff */
[----:B------:R-:W-:-:S04]  /*edf0*/  LEA R16, P1, R18, UR8, 0x2 ;  /* 0x0000000812107c11 */ /* 0x000fc8000f8210ff */
[----:B------:R-:W-:Y:S01]  /*ee00*/  LEA.HI.X R17, R18, UR9, R17, 0x2, P1 ;  /* 0x0000000912117c11 */ /* 0x000fe200088f1411 */
[----:B------:R-:W-:Y:S08]  /*ee10*/  @!P5 BRA `(.L_x_48) ;  /* 0x000000000004d947 */ /* 0x000ff00003800000 */
[----:B------:R1:W5:Y:S02]  /*ee20*/  LDG.E.LTC128B R54, desc[UR16][R16.64+0x20] ;  /* 0x0000201010367981 */ /* 0x000364000c1e1920 */
.L_x_48:
[----:B------:R-:W-:Y:S05]  /*ee30*/  BSYNC B1 ;  /* 0x0000000000017941 */ /* 0x000fea0003800000 */
.L_x_47:
[----:B------:R-:W-:Y:S02]  /*ee40*/  IMAD.IADD R7, R52, 0x1, R7 ;  /* 0x0000000134077824 */ /* 0x000fe400078e0207 */
[----:B-----5:R-:W-:Y:S01]  /*ee50*/  FMUL R18, R54, UR22 ;  /* 0x0000001636127c20 */ /* 0x020fe20008400000 */
[----:B------:R-:W-:Y:S02]  /*ee60*/  IADD3 R19, P3, R28, R6, RZ ;  /* 0x000000061c137210 */ /* 0x000fe40007f7e0ff */
[----:B------:R-:W-:Y:S01]  /*ee70*/  ISETP.GT.AND P1, PT, R50, 0x20, P2 ;  /* 0x000000203200780c */ /* 0x000fe20001724270 */
[----:B------:R-:W-:Y:S01]  /*ee80*/  FFMA R20, R20, UR21, R18 ;  /* 0x0000001514147c23 */ /* 0x000fe20008000012 */
[----:B------:R-:W-:Y:S02]  /*ee90*/  IADD3.X R48, R7, R27, RZ, P3, !PT ;  /* 0x0000001b07307210 */ /* 0x000fe40001ffe4ff */
[C---:B------:R-:W-:Y:S02]  /*eea0*/  LEA R18, P3, R19.reuse, UR8, 0x2 ;  /* 0x0000000813127c11 */ /* 0x040fe4000f8610ff */
[----:B------:R2:W-:Y:S02]  /*eeb0*/  @P5 STG.E desc[UR16][R12.64+0x20], R20 ;  /* 0x000020140c005986 */ /* 0x0005e4000c101910 */
[----:B------:R-:W-:-:S05]  /*eec0*/  LEA.HI.X R19, R19, UR9, R48, 0x2, P3 ;  /* 0x0000000913137c11 */ /* 0x000fca00098f1430 */
[----:B------:R0:W2:Y:S01]  /*eed0*/  @P1 LDG.E.LTC128B R54, desc[UR16][R18.64] ;  /* 0x0000001012361981 */ /* 0x0000a2000c1e1920 */
[----:B------:R-:W-:Y:S01]  /*eee0*/  IADD3 R6, P3, R6, R30, RZ ;  /* 0x0000001e06067210 */ /* 0x000fe20007f7e0ff */
[----:B------:R-:W-:Y:S03]  /*eef0*/  BSSY B1, `(.L_x_49) ;  /* 0x000000e000017945 */ /* 0x000fe60003800000 */
[----:B------:R-:W-:Y:S01]  /*ef00*/  IADD3.X R7, R7, R31, RZ, P3, !PT ;  /* 0x0000001f07077210 */ /* 0x000fe20001ffe4ff */
[----:B0-----:R-:W-:-:S04]  /*ef10*/  IMAD.WIDE.U32 R18, R32, 0x1c, R12 ;  /* 0x0000001c20127825 */ /* 0x001fc800078e000c */
[----:B------:R-:W-:Y:S02]  /*ef20*/  IMAD.IADD R19, R53, 0x1, R19 ;  /* 0x0000000135137824 */ /* 0x000fe400078e0213 */
[----:B--2---:R-:W-:-:S04]  /*ef30*/  FMUL R20, R54, UR22 ;  /* 0x0000001636147c20 */ /* 0x004fc80008400000 */
[----:B------:R-:W-:-:S05]  /*ef40*/  FFMA R21, R21, UR21, R20 ;  /* 0x0000001515157c23 */ /* 0x000fca0008000014 */
[----:B------:R0:W-:Y:S01]  /*ef50*/  @P1 STG.E desc[UR16][R18.64], R21 ;  /* 0x0000001512001986 */ /* 0x0001e2000c101910 */
[----:B------:R-:W-:Y:S02]  /*ef60*/  ISETP.GT.AND P1, PT, R50, 0x21, P2 ;  /* 0x000000213200780c */ /* 0x000fe40001724270 */
[----:B0-----:R-:W-:-:S05]  /*ef70*/  IADD3 R21, P3, R6, R28, RZ ;  /* 0x0000001c06157210 */ /* 0x001fca0007f7e0ff */
[----:B------:R-:W-:Y:S01]  /*ef80*/  IMAD.X R48, R7, 0x1, R27, P3 ;  /* 0x0000000107307824 */ /* 0x000fe200018e061b */
[----:B------:R-:W-:-:S04]  /*ef90*/  LEA R20, P3, R21, UR8, 0x2 ;  /* 0x0000000815147c11 */ /* 0x000fc8000f8610ff */
[----:B------:R-:W-:Y:S01]  /*efa0*/  LEA.HI.X R21, R21, UR9, R48, 0x2, P3 ;  /* 0x0000000915157c11 */ /* 0x000fe200098f1430 */
[----:B------:R-:W-:Y:S08]  /*efb0*/  @!P1 BRA `(.L_x_50) ;  /* 0x0000000000049947 */ /* 0x000ff00003800000 */
[----:B------:R0:W5:Y:S02]  /*efc0*/  LDG.E.LTC128B R54, desc[UR16][R20.64] ;  /* 0x0000001014367981 */ /* 0x000164000c1e1920 */
.L_x_50:
[----:B------:R-:W-:Y:S05]  /*efd0*/  BSYNC B1 ;  /* 0x0000000000017941 */ /* 0x000fea0003800000 */
.L_x_49:
[----:B------:R-:W-:Y:S01]  /*efe0*/  IADD3 R12, P3, R12, R59, RZ ;  /* 0x0000003b0c0c7210 */ /* 0x000fe20007f7e0ff */
[----:B0----5:R-:W-:Y:S01]  /*eff0*/  FMUL R20, R54, UR22 ;  /* 0x0000001636147c20 */ /* 0x021fe20008400000 */
[----:B------:R-:W-:Y:S01]  /*f000*/  IMAD.WIDE.U32 R36, R30, 0x7, R36 ;  /* 0x000000071e247825 */ /* 0x000fe200078e0024 */
[----:B------:R-:W-:Y:S01]  /*f010*/  BSSY B1, `(.L_x_51) ;  /* 0x0000010000017945 */ /* 0x000fe20003800000 */
[----:B------:R-:W-:Y:S02]  /*f020*/  IADD3.X R13, R13, R33, RZ, P3, !PT ;  /* 0x000000210d0d7210 */ /* 0x000fe40001ffe4ff */
[----:B------:R-:W-:-:S05]  /*f030*/  FFMA R20, R22, UR21, R20 ;  /* 0x0000001516147c23 */ /* 0x000fca0008000014 */
[----:B------:R0:W-:Y:S02]  /*f040*/  @P1 STG.E desc[UR16][R12.64], R20 ;  /* 0x000000140c001986 */ /* 0x0001e4000c101910 */
[----:B0-----:R-:W-:-:S04]  /*f050*/  IADD3 R20, P1, R36, R30, RZ ;  /* 0x0000001e24147210 */ /* 0x001fc80007f3e0ff */
[----:B------:R-:W-:-:S03]  /*f060*/  IADD3.X R21, R31, R52, R37, P1, !PT ;  /* 0x000000341f157210 */ /* 0x000fc60000ffe425 */
[----:B------:R-:W-:-:S03]  /*f070*/  IMAD.WIDE.U32 R36, R3, R30, R20 ;  /* 0x0000001e03247225 */ /* 0x000fc600078e0014 */
        /* <DEDUP_REMOVED lines=9> */
.L_x_52:
[----:B------:R-:W-:Y:S05]  /*f110*/  BSYNC B1 ;  /* 0x0000000000017941 */ /* 0x000fea0003800000 */
.L_x_51:
        /* <DEDUP_REMOVED lines=9> */
[----:B--2---:R-:W-:-:S03]  /*f1b0*/  IMAD.WIDE.U32 R18, R3, R30, R10 ;  /* 0x0000001e03127225 */ /* 0x004fc600078e000a */
        /* <DEDUP_REMOVED lines=8> */
.L_x_54:
[----:B------:R-:W-:Y:S05]  /*f240*/  BSYNC B1 ;  /* 0x0000000000017941 */ /* 0x000fea0003800000 */
.L_x_53:
[----:B------:R-:W-:Y:S02]  /*f250*/  IMAD.IADD R7, R52, 0x1, R7 ;  /* 0x0000000134077824 */ /* 0x000fe400078e0207 */
[----:B-----5:R-:W-:Y:S01]  /*f260*/  FMUL R22, R54, UR22 ;  /* 0x0000001636167c20 */ /* 0x020fe20008400000 */
[----:B------:R-:W-:Y:S01]  /*f270*/  IADD3 R23, P3, R28, R6, RZ ;  /* 0x000000061c177210 */ /* 0x000fe20007f7e0ff */
[----:B------:R-:W-:Y:S01]  /*f280*/  IMAD.MOV.U32 R56, RZ, RZ, R54 ;  /* 0x000000ffff387224 */ /* 0x000fe200078e0036 */
[----:B------:R-:W-:Y:S01]  /*f290*/  ISETP.GT.AND P1, PT, R50, 0x28, P2 ;  /* 0x000000283200780c */ /* 0x000fe20001724270 */
[----:B------:R-:W-:Y:S01]  /*f2a0*/  FFMA R152, R152, UR21, R22 ;  /* 0x0000001598987c23 */ /* 0x000fe20008000016 */
[----:B------:R-:W-:Y:S02]  /*f2b0*/  IADD3.X R48, R7, R27, RZ, P3, !PT ;  /* 0x0000001b07307210 */ /* 0x000fe40001ffe4ff */
[C---:B------:R-:W-:Y:S02]  /*f2c0*/  LEA R22, P3, R23.reuse, UR8, 0x2 ;  /* 0x0000000817167c11 */ /* 0x040fe4000f8610ff */
[----:B------:R0:W-:Y:S02]  /*f2d0*/  @P5 STG.E desc[UR16][R12.64+0x20], R152 ;  /* 0x000020980c005986 */ /* 0x0001e4000c101910 */
[----:B------:R-:W-:-:S05]  /*f2e0*/  LEA.HI.X R23, R23, UR9, R48, 0x2, P3 ;  /* 0x0000000917177c11 */ /* 0x000fca00098f1430 */
[----:B------:R1:W3:Y:S01]  /*f2f0*/  @P1 LDG.E.LTC128B R56, desc[UR16][R22.64] ;  /* 0x0000001016381981 */ /* 0x0002e2000c1e1920 */
[----:B------:R-:W-:Y:S01]  /*f300*/  IADD3 R6, P3, R6, R30, RZ ;  /* 0x0000001e06067210 */ /* 0x000fe20007f7e0ff */
[----:B------:R-:W-:Y:S04]  /*f310*/  BSSY B1, `(.L_x_55) ;  /* 0x000000e000017945 */ /* 0x000fe80003800000 */
[----:B------:R-:W-:Y:S01]  /*f320*/  IMAD.X R7, R7, 0x1, R31, P3 ;  /* 0x0000000107077824 */ /* 0x000fe200018e061f */
[----:B------:R-:W-:Y:S01]  /*f330*/  IADD3 R49, P3, R6, R28, RZ ;  /* 0x0000001c06317210 */ /* 0x000fe20007f7e0ff */
[----:B-1----:R-:W-:-:S03]  /*f340*/  IMAD.WIDE.U32 R22, R32, 0x1c, R12 ;  /* 0x0000001c20167825 */ /* 0x002fc600078e000c */
[----:B------:R-:W-:Y:S02]  /*f350*/  IADD3.X R54, R7, R27, RZ, P3, !PT ;  /* 0x0000001b07367210 */ /* 0x000fe40001ffe4ff */
[----:B------:R-:W-:Y:S01]  /*f360*/  IADD3 R23, R53, R23, RZ ;  /* 0x0000001735177210 */ /* 0x000fe20007ffe0ff */
[----:B---3--:R-:W-:-:S04]  /*f370*/  FMUL R48, R56, UR22 ;  /* 0x0000001638307c20 */ /* 0x008fc80008400000 */
[----:B------:R-:W-:Y:S01]  /*f380*/  FFMA R153, R153, UR21, R48 ;  /* 0x0000001599997c23 */ /* 0x000fe20008000030 */
[----:B------:R-:W-:-:S04]  /*f390*/  LEA R48, P3, R49, UR8, 0x2 ;  /* 0x0000000831307c11 */ /* 0x000fc8000f8610ff */
[----:B------:R0:W-:Y:S01]  /*f3a0*/  @P1 STG.E desc[UR16][R22.64], R153 ;  /* 0x0000009916001986 */ /* 0x0001e2000c101910 */
[----:B------:R-:W-:Y:S02]  /*f3b0*/  ISETP.GT.AND P1, PT, R50, 0x29, P2 ;  /* 0x000000293200780c */ /* 0x000fe40001724270 */
[----:B------:R-:W-:-:S11]  /*f3c0*/  LEA.HI.X R49, R49, UR9, R54, 0x2, P3 ;  /* 0x0000000931317c11 */ /* 0x000fd600098f1436 */
[----:B0-----:R-:W-:Y:S05]  /*f3d0*/  @!P1 BRA `(.L_x_56) ;  /* 0x0000000000049947 */ /* 0x001fea0003800000 */
[----:B------:R0:W5:Y:S02]  /*f3e0*/  LDG.E.LTC128B R56, desc[UR16][R48.64] ;  /* 0x0000001030387981 */ /* 0x000164000c1e1920 */
.L_x_56:
[----:B------:R-:W-:Y:S05]  /*f3f0*/  BSYNC B1 ;  /* 0x0000000000017941 */ /* 0x000fea0003800000 */
.L_x_55:
[----:B------:R-:W-:Y:S01]  /*f400*/  IADD3 R12, P3, R12, R59, RZ ;  /* 0x0000003b0c0c7210 */ /* 0x000fe20007f7e0ff */
[----:B0----5:R-:W-:Y:S01]  /*f410*/  FMUL R48, R56, UR22 ;  /* 0x0000001638307c20 */ /* 0x021fe20008400000 */
[----:B------:R-:W-:Y:S01]  /*f420*/  IMAD.WIDE.U32 R20, R30, 0x7, R20 ;  /* 0x000000071e147825 */ /* 0x000fe200078e0014 */
[----:B------:R-:W-:Y:S03]  /*f430*/  BSSY B1, `(.L_x_57) ;  /* 0x0000010000017945 */ /* 0x000fe60003800000 */
[----:B------:R-:W-:Y:S01]  /*f440*/  FFMA R48, R154, UR21, R48 ;  /* 0x000000159a307c23 */ /* 0x000fe20008000030 */
[----:B------:R-:W-:-:S05]  /*f450*/  IMAD.X R13, R13, 0x1, R33, P3 ;  /* 0x000000010d0d7824 */ /* 0x000fca00018e0621 */
[----:B------:R0:W-:Y:S01]  /*f460*/  @P1 STG.E desc[UR16][R12.64], R48 ;  /* 0x000000300c001986 */ /* 0x0001e2000c101910 */
[----:B------:R-:W-:-:S04]  /*f470*/  IADD3 R20, P1, R20, R30, RZ ;  /* 0x0000001e14147210 */ /* 0x000fc80007f3e0ff */
[----:B------:R-:W-:-:S03]  /*f480*/  IADD3.X R21, R31, R52, R21, P1, !PT ;  /* 0x000000341f157210 */ /* 0x000fc60000ffe415 */
[----:B0-----:R-:W-:-:S03]  /*f490*/  IMAD.WIDE.U32 R48, R3, R30, R20 ;  /* 0x0000001e03307225 */ /* 0x001fc600078e0014 */
[----:B------:R-:W-:-:S04]  /*f4a0*/  IADD3 R54, P1, R34, R48, RZ ;  /* 0x0000003022367210 */ /* 0x000fc80007f3e0ff */
[----:B------:R-:W-:-:S03]  /*f4b0*/  IADD3.X R55, R35, R0, R49, P1, !PT ;  /* 0x0000000023377210 */ /* 0x000fc60000ffe431 */
[----:B------:R-:W-:-:S05]  /*f4c0*/  IMAD.WIDE.U32 R54, R2, UR13, R54 ;  /* 0x0000000d02367c25 */ /* 0x000fca000f8e0036 */
[----:B------:R-:W-:Y:S02]  /*f4d0*/  IADD3 R49, R55, UR6, RZ ;  /* 0x0000000637317c10 */ /* 0x000fe4000fffe0ff */
[----:B------:R-:W-:-:S04]  /*f4e0*/  LEA R48, P1, R54, UR8, 0x2 ;  /* 0x0000000836307c11 */ /* 0x000fc8000f8210ff */
[----:B------:R-:W-:Y:S02]  /*f4f0*/  LEA.HI.X R49, R54, UR9, R49, 0x2, P1 ;  /* 0x0000000936317c11 */ /* 0x000fe400088f1431 */
[----:B------:R-:W-:-:S13]  /*f500*/  ISETP.GT.AND P1, PT, R50, 0x28, P0 ;  /* 0x000000283200780c */ /* 0x000fda0000724270 */
[----:B------:R-:W-:Y:S05]  /*f510*/  @!P1 BRA `(.L_x_58) ;  /* 0x0000000000049947 */ /* 0x000fea0003800000 */
[----:B------:R0:W5:Y:S02]  /*f520*/  LDG.E.LTC128B R56, desc[UR16][R48.64+0x20] ;  /* 0x0000201030387981 */ /* 0x000164000c1e1920 */
.L_x_58:
[----:B------:R-:W-:Y:S05]  /*f530*/  BSYNC B1 ;  /* 0x0000000000017941 */ /* 0x000fea0003800000 */
.L_x_57:
        /* <DEDUP_REMOVED lines=18> */
.L_x_60:
[----:B------:R-:W-:Y:S05]  /*f660*/  BSYNC B1 ;  /* 0x0000000000017941 */ /* 0x000fea0003800000 */
.L_x_59:
[----:B------:R-:W-:Y:S01]  /*f670*/  IADD3 R7, R52, R7, RZ ;  /* 0x0000000734077210 */ /* 0x000fe20007ffe0ff */
[----:B-----5:R-:W-:Y:S01]  /*f680*/  FMUL R54, R56, UR22 ;  /* 0x0000001638367c20 */ /* 0x020fe20008400000 */
[----:B------:R-:W-:Y:S02]  /*f690*/  IADD3 R55, P3, R28, R6, RZ ;  /* 0x000000061c377210 */ /* 0x000fe40007f7e0ff */
[----:B------:R-:W-:Y:S01]  /*f6a0*/  ISETP.GT.AND P1, PT, R50, 0x30, P2 ;  /* 0x000000303200780c */ /* 0x000fe20001724270 */
[----:B------:R-:W-:Y:S01]  /*f6b0*/  FFMA R156, R156, UR21, R54 ;  /* 0x000000159c9c7c23 */ /* 0x000fe20008000036 */
[----:B------:R-:W-:Y:S01]  /*f6c0*/  MOV R60, R56 ;  /* 0x00000038003c7202 */ /* 0x000fe20000000f00 */
[----:B------:R-:W-:Y:S01]  /*f6d0*/  IMAD.X R57, R7, 0x1, R27, P3 ;  /* 0x0000000107397824 */ /* 0x000fe200018e061b */
[C---:B------:R-:W-:Y:S02]  /*f6e0*/  LEA R54, P3, R55.reuse, UR8, 0x2 ;  /* 0x0000000837367c11 */ /* 0x040fe4000f8610ff */
[----:B------:R3:W-:Y:S02]  /*f6f0*/  @P5 STG.E desc[UR16][R12.64+0x20], R156 ;  /* 0x0000209c0c005986 */ /* 0x0007e4000c101910 */
[----:B------:R-:W-:-:S05]  /*f700*/  LEA.HI.X R55, R55, UR9, R57, 0x2, P3 ;  /* 0x0000000937377c11 */ /* 0x000fca00098f1439 */
[----:B------:R0:W2:Y:S01]  /*f710*/  @P1 LDG.E.LTC128B R60, desc[UR16][R54.64] ;  /* 0x00000010363c1981 */ /* 0x0000a2000c1e1920 */
[----:B------:R-:W-:Y:S01]  /*f720*/  IADD3 R6, P3, R6, R30, RZ ;  /* 0x0000001e06067210 */ /* 0x000fe20007f7e0ff */
[----:B------:R-:W-:Y:S03]  /*f730*/  BSSY B1, `(.L_x_61) ;  /* 0x000000e000017945 */ /* 0x000fe60003800000 */
[----:B------:R-:W-:Y:S02]  /*f740*/  IADD3.X R7, R7, R31, RZ, P3, !PT ;  /* 0x0000001f07077210 */ /* 0x000fe40001ffe4ff */
[----:B------:R-:W-:Y:S01]  /*f750*/  IADD3 R57, P3, R6, R28, RZ ;  /* 0x0000001c06397210 */ /* 0x000fe20007f7e0ff */
[----:B0-----:R-:W-:-:S04]  /*f760*/  IMAD.WIDE.U32 R54, R32, 0x1c, R12 ;  /* 0x0000001c20367825 */ /* 0x001fc800078e000c */
[----:B------:R-:W-:Y:S02]  /*f770*/  IMAD.IADD R55, R53, 0x1, R55 ;  /* 0x0000000135377824 */ /* 0x000fe400078e0237 */
[----:B------:R-:W-:Y:S02]  /*f780*/  IMAD.X R58, R7, 0x1, R27, P3 ;  /* 0x00000001073a7824 */ /* 0x000fe400018e061b */
[----:B--2---:R-:W-:-:S04]  /*f790*/  FMUL R56, R60, UR22 ;  /* 0x000000163c387c20 */ /* 0x004fc80008400000 */
[----:B------:R-:W-:Y:S01]  /*f7a0*/  FFMA R157, R157, UR21, R56 ;  /* 0x000000159d9d7c23 */ /* 0x000fe20008000038 */
[----:B------:R-:W-:-:S04]  /*f7b0*/  LEA R56, P3, R57, UR8, 0x2 ;  /* 0x0000000839387c11 */ /* 0x000fc8000f8610ff */
[----:B------:R3:W-:Y:S01]  /*f7c0*/  @P1 STG.E desc[UR16][R54.64], R157 ;  /* 0x0000009d36001986 */ /* 0x0007e2000c101910 */
[----:B------:R-:W-:Y:S02]  /*f7d0*/  ISETP.GT.AND P1, PT, R50, 0x31, P2 ;  /* 0x000000313200780c */ /* 0x000fe40001724270 */
[----:B------:R-:W-:-:S11]  /*f7e0*/  LEA.HI.X R57, R57, UR9, R58, 0x2, P3 ;  /* 0x0000000939397c11 */ /* 0x000fd600098f143a */
[----:B---3--:R-:W-:Y:S05]  /*f7f0*/  @!P1 BRA `(.L_x_62) ;  /* 0x0000000000049947 */ /* 0x008fea0003800000 */
[----:B------:R0:W5:Y:S02]  /*f800*/  LDG.E.LTC128B R60, desc[UR16][R56.64] ;  /* 0x00000010383c7981 */ /* 0x000164000c1e1920 */
.L_x_62:
[----:B------:R-:W-:Y:S05]  /*f810*/  BSYNC B1 ;  /* 0x0000000000017941 */ /* 0x000fea0003800000 */
.L_x_61:
        /* <DEDUP_REMOVED lines=19> */
.L_x_64:
[----:B------:R-:W-:Y:S05]  /*f950*/  BSYNC B1 ;  /* 0x0000000000017941 */ /* 0x000fea0003800000 */
.L_x_63:
        /* <DEDUP_REMOVED lines=18> */
.L_x_66:
[----:B------:R-:W-:Y:S05]  /*fa80*/  BSYNC B1 ;  /* 0x0000000000017941 */ /* 0x000fea0003800000 */
.L_x_65:
        /* <DEDUP_REMOVED lines=10> */
[----:B------:R0:W4:Y:S01]  /*fb30*/  @P1 LDG.E.LTC128B R64, desc[UR16][R58.64] ;  /* 0x000000103a401981 */ /* 0x000122000c1e1920 */
[----:B------:R-:W-:Y:S01]  /*fb40*/  IADD3 R6, P3, R6, R30, RZ ;  /* 0x0000001e06067210 */ /* 0x000fe20007f7e0ff */
[----:B------:R-:W-:Y:S04]  /*fb50*/  BSSY B1, `(.L_x_67) ;  /* 0x000000e000017945 */ /* 0x000fe80003800000 */
[----:B------:R-:W-:Y:S01]  /*fb60*/  IMAD.X R7, R7, 0x1, R31, P3 ;  /* 0x0000000107077824 */ /* 0x000fe200018e061f */
[----:B------:R-:W-:Y:S01]  /*fb70*/  IADD3 R61, P3, R6, R28, RZ ;  /* 0x0000001c063d7210 */ /* 0x000fe20007f7e0ff */
[----:B0-----:R-:W-:-:S03]  /*fb80*/  IMAD.WIDE.U32 R58, R32, 0x1c, R12 ;  /* 0x0000001c203a7825 */ /* 0x001fc600078e000c */
[----:B------:R-:W-:Y:S02]  /*fb90*/  IADD3.X R62, R7, R27, RZ, P3, !PT ;  /* 0x0000001b073e7210 */ /* 0x000fe40001ffe4ff */
[----:B------:R-:W-:Y:S01]  /*fba0*/  IADD3 R59, R53, R59, RZ ;  /* 0x0000003b353b7210 */ /* 0x000fe20007ffe0ff */
[----:B----4-:R-:W-:-:S04]  /*fbb0*/  FMUL R60, R64, UR22 ;  /* 0x00000016403c7c20 */ /* 0x010fc80008400000 */
[----:B------:R-:W-:Y:S01]  /*fbc0*/  FFMA R161, R161, UR21, R60 ;  /* 0x00000015a1a17c23 */ /* 0x000fe2000800003c */
[----:B------:R-:W-:-:S04]  /*fbd0*/  LEA R60, P3, R61, UR8, 0x2 ;  /* 0x000000083d3c7c11 */ /* 0x000fc8000f8610ff */
[----:B------:R3:W-:Y:S01]  /*fbe0*/  @P1 STG.E desc[UR16][R58.64], R161 ;  /* 0x000000a13a001986 */ /* 0x0007e2000c101910 */
[----:B------:R-:W-:Y:S02]  /*fbf0*/  ISETP.GT.AND P1, PT, R50, 0x39, P2 ;  /* 0x000000393200780c */ /* 0x000fe40001724270 */
[----:B------:R-:W-:-:S11]  /*fc00*/  LEA.HI.X R61, R61, UR9, R62, 0x2, P3 ;  /* 0x000000093d3d7c11 */ /* 0x000fd600098f143e */
[----:B---3--:R-:W-:Y:S05]  /*fc10*/  @!P1 BRA `(.L_x_68) ;  /* 0x0000000000049947 */ /* 0x008fea0003800000 */
[----:B------:R0:W5:Y:S02]  /*fc20*/  LDG.E.LTC128B R64, desc[UR16][R60.64] ;  /* 0x000000103c407981 */ /* 0x000164000c1e1920 */
.L_x_68:
[----:B------:R-:W-:Y:S05]  /*fc30*/  BSYNC B1 ;  /* 0x0000000000017941 */ /* 0x000fea0003800000 */
.L_x_67:
[----:B------:R-:W-:Y:S02]  /*fc40*/  IMAD.SHL.U32 R158, R32, 0x20, RZ ;  /* 0x00000020209e7824 */ /* 0x000fe400078e00ff */
[----:B0----5:R-:W-:Y:S01]  /*fc50*/  FMUL R60, R64, UR22 ;  /* 0x00000016403c7c20 */ /* 0x021fe20008400000 */
[----:B------:R-:W-:Y:S01]  /*fc60*/  IMAD.WIDE.U32 R20, R30, 0x7, R20 ;  /* 0x000000071e147825 */ /* 0x000fe200078e0014 */
[----:B------:R-:W-:Y:S01]  /*fc70*/  BSSY B1, `(.L_x_69) ;  /* 0x0000011000017945 */ /* 0x000fe20003800000 */
[----:B------:R-:W-:Y:S02]  /*fc80*/  IADD3 R12, P3, R12, R158, RZ ;  /* 0x0000009e0c0c7210 */ /* 0x000fe40007f7e0ff */
[----:B------:R-:W-:Y:S02]  /*fc90*/  FFMA R60, R162, UR21, R60 ;  /* 0x00000015a23c7c23 */ /* 0x000fe4000800003c */
[----:B------:R-:W-:-:S05]  /*fca0*/  IADD3.X R13, R13, R33, RZ, P3, !PT ;  /* 0x000000210d0d7210 */ /* 0x000fca0001ffe4ff */
        /* <DEDUP_REMOVED lines=13> */
.L_x_70:
[----:B------:R-:W-:Y:S05]  /*fd80*/  BSYNC B1 ;  /* 0x0000000000017941 */ /* 0x000fea0003800000 */
.L_x_69:
        /* <DEDUP_REMOVED lines=9> */
[----:B---3--:R-:W-:-:S03]  /*fe20*/  IMAD.WIDE.U32 R58, R3, R30, R10 ;  /* 0x0000001e033a7225 */ /* 0x008fc600078e000a */
        /* <DEDUP_REMOVED lines=8> */
.L_x_72:
[----:B------:R-:W-:Y:S05]  /*feb0*/  BSYNC B1 ;  /* 0x0000000000017941 */ /* 0x000fea0003800000 */
.L_x_71:
        /* <DEDUP_REMOVED lines=12> */
[----:B------:R-:W-:Y:S04]  /*ff80*/  BSSY B1, `(.L_x_73) ;  /* 0x000000e000017945 */ /* 0x000fe80003800000 */
[----:B------:R-:W-:Y:S01]  /*ff90*/  IMAD.X R7, R7, 0x1, R31, P3 ;  /* 0x0000000107077824 */ /* 0x000fe200018e061f */
[----:B------:R-:W-:Y:S01]  /*ffa0*/  IADD3 R65, P3, R6, R28, RZ ;  /* 0x0000001c06417210 */ /* 0x000fe20007f7e0ff */
[----:B0-----:R-:W-:-:S03]  /*ffb0*/  IMAD.WIDE.U32 R62, R32, 0x1c, R12 ;  /* 0x0000001c203e7825 */ /* 0x001fc600078e000c */
[----:B------:R-:W-:Y:S02]  /*ffc0*/  IADD3.X R66, R7, R27, RZ, P3, !PT ;  /* 0x0000001b07427210 */ /* 0x000fe40001ffe4ff */
[----:B------:R-:W-:Y:S01]  /*ffd0*/  IADD3 R63, R53, R63, RZ ;  /* 0x0000003f353f7210 */ /* 0x000fe20007ffe0ff */
[----:B--2---:R-:W-:-:S04]  /*ffe0*/  FMUL R64, R68, UR22 ;  /* 0x0000001644407c20 */ /* 0x004fc80008400000 */
[----:B------:R-:W-:Y:S01]  /*fff0*/  FFMA R165, R165, UR21, R64 ;  /* 0x00000015a5a57c23 */ /* 0x000fe20008000040 */
[----:B------:R-:W-:-:S04]  /*10000*/  LEA R64, P3, R65, UR8, 0x2 ;  /* 0x0000000841407c11 */ /* 0x000fc8000f8610ff */
[----:B------:R4:W-:Y:S01]  /*10010*/  @P1 STG.E desc[UR16][R62.64], R165 ;  /* 0x000000a53e001986 */ /* 0x0009e2000c101910 */
[----:B------:R-:W-:Y:S02]  /*10020*/  ISETP.GT.AND P1, PT, R50, 0x41, P2 ;  /* 0x000000413200780c */ /* 0x000fe40001724270 */
[----:B------:R-:W-:-:S11]  /*10030*/  LEA.HI.X R65, R65, UR9, R66, 0x2, P3 ;  /* 0x0000000941417c11 */ /* 0x000fd600098f1442 */
[----:B----4-:R-:W-:Y:S05]  /*10040*/  @!P1 BRA `(.L_x_74) ;  /* 0x0000000000049947 */ /* 0x010fea0003800000 */
[----:B------:R0:W5:Y:S02]  /*10050*/  LDG.E.LTC128B R68, desc[UR16][R64.64] ;  /* 0x0000001040447981 */ /* 0x000164000c1e1920 */
.L_x_74:
[----:B------:R-:W-:Y:S05]  /*10060*/  BSYNC B1 ;  /* 0x0000000000017941 */ /* 0x000fea0003800000 */
.L_x_73:
        /* <DEDUP_REMOVED lines=19> */
.L_x_76:
[----:B------:R-:W-:Y:S05]  /*101a0*/  BSYNC B1 ;  /* 0x0000000000017941 */ /* 0x000fea0003800000 */
.L_x_75:
        /* <DEDUP_REMOVED lines=18> */
.L_x_78:
[----:B------:R-:W-:Y:S05]  /*102d0*/  BSYNC B1 ;  /* 0x0000000000017941 */ /* 0x000fea0003800000 */
.L_x_77:
        /* <DEDUP_REMOVED lines=10> */
[----:B------:R0:W3:Y:S01]  /*10380*/  @P1 LDG.E.LTC128B R72, desc[UR16][R66.64] ;  /* 0x0000001042481981 */ /* 0x0000e2000c1e1920 */
[----:B------:R-:W-:Y:S01]  /*10390*/  IADD3 R6, P3, R6, R30, RZ ;  /* 0x0000001e06067210 */ /* 0x000fe20007f7e0ff */
[----:B------:R-:W-:Y:S03]  /*103a0*/  BSSY B1, `(.L_x_79) ;  /* 0x000000e000017945 */ /* 0x000fe60003800000 */
[----:B------:R-:W-:Y:S02]  /*103b0*/  IADD3.X R7, R7, R31, RZ, P3, !PT ;  /* 0x0000001f07077210 */ /* 0x000fe40001ffe4ff */
[----:B------:R-:W-:Y:S01]  /*103c0*/  IADD3 R69, P3, R6, R28, RZ ;  /* 0x0000001c06457210 */ /* 0x000fe20007f7e0ff */
[----:B0-----:R-:W-:-:S04]  /*103d0*/  IMAD.WIDE.U32 R66, R32, 0x1c, R12 ;  /* 0x0000001c20427825 */ /* 0x001fc800078e000c */
[----:B------:R-:W-:Y:S02]  /*103e0*/  IMAD.IADD R67, R53, 0x1, R67 ;  /* 0x0000000135437824 */ /* 0x000fe400078e0243 */
[----:B------:R-:W-:Y:S02]  /*103f0*/  IMAD.X R70, R7, 0x1, R27, P3 ;  /* 0x0000000107467824 */ /* 0x000fe400018e061b */
[----:B---3--:R-:W-:-:S04]  /*10400*/  FMUL R68, R72, UR22 ;  /* 0x0000001648447c20 */ /* 0x008fc80008400000 */
[----:B------:R-:W-:Y:S01]  /*10410*/  FFMA R169, R169, UR21, R68 ;  /* 0x00000015a9a97c23 */ /* 0x000fe20008000044 */
[----:B------:R-:W-:-:S04]  /*10420*/  LEA R68, P3, R69, UR8, 0x2 ;  /* 0x0000000845447c11 */ /* 0x000fc8000f8610ff */
[----:B------:R4:W-:Y:S01]  /*10430*/  @P1 STG.E desc[UR16][R66.64], R169 ;  /* 0x000000a942001986 */ /* 0x0009e2000c101910 */
[----:B------:R-:W-:Y:S02]  /*10440*/  ISETP.GT.AND P1, PT, R50, 0x49, P2 ;  /* 0x000000493200780c */ /* 0x000fe40001724270 */
[----:B------:R-:W-:-:S11]  /*10450*/  LEA.HI.X R69, R69, UR9, R70, 0x2, P3 ;  /* 0x0000000945457c11 */ /* 0x000fd600098f1446 */
[----:B----4-:R-:W-:Y:S05]  /*10460*/  @!P1 BRA `(.L_x_80) ;  /* 0x0000000000049947 */ /* 0x010fea0003800000 */
[----:B------:R0:W5:Y:S02]  /*10470*/  LDG.E.LTC128B R72, desc[UR16][R68.64] ;  /* 0x0000001044487981 */ /* 0x000164000c1e1920 */
.L_x_80:
[----:B------:R-:W-:Y:S05]  /*10480*/  BSYNC B1 ;  /* 0x0000000000017941 */ /* 0x000fea0003800000 */
.L_x_79:
        /* <DEDUP_REMOVED lines=19> */
.L_x_82:
[----:B------:R-:W-:Y:S05]  /*105c0*/  BSYNC B1 ;  /* 0x0000000000017941 */ /* 0x000fea0003800000 */
.L_x_81:
        /* <DEDUP_REMOVED lines=18> */
.L_x_84:
[----:B------:R-:W-:Y:S05]  /*106f0*/  BSYNC B1 ;  /* 0x0000000000017941 */ /* 0x000fea0003800000 */
.L_x_83:
        /* <DEDUP_REMOVED lines=26> */
.L_x_86:
[----:B------:R-:W-:Y:S05]  /*108a0*/  BSYNC B1 ;  /* 0x0000000000017941 */ /* 0x000fea0003800000 */
.L_x_85:
        /* <DEDUP_REMOVED lines=19> */
.L_x_88:
[----:B------:R-:W-:Y:S05]  /*109e0*/  BSYNC B1 ;  /* 0x0000000000017941 */ /* 0x000fea0003800000 */
.L_x_87:
        /* <DEDUP_REMOVED lines=18> */
.L_x_90:
[----:B------:R-:W-:Y:S05]  /*10b10*/  BSYNC B1 ;  /* 0x0000000000017941 */ /* 0x000fea0003800000 */
.L_x_89:
        /* <DEDUP_REMOVED lines=26> */
.L_x_92:
[----:B------:R-:W-:Y:S05]  /*10cc0*/  BSYNC B1 ;  /* 0x0000000000017941 */ /* 0x000fea0003800000 */
.L_x_91:
        /* <DEDUP_REMOVED lines=19> */
.L_x_94:
[----:B------:R-:W-:Y:S05]  /*10e00*/  BSYNC B1 ;  /* 0x0000000000017941 */ /* 0x000fea0003800000 */
.L_x_93:
        /* <DEDUP_REMOVED lines=18> */
.L_x_96:
[----:B------:R-:W-:Y:S05]  /*10f30*/  BSYNC B1 ;  /* 0x0000000000017941 */ /* 0x000fea0003800000 */
.L_x_95:
        /* <DEDUP_REMOVED lines=26> */
.L_x_98:
[----:B------:R-:W-:Y:S05]  /*110e0*/  BSYNC B1 ;  /* 0x0000000000017941 */ /* 0x000fea0003800000 */
.L_x_97:
        /* <DEDUP_REMOVED lines=19> */
.L_x_100:
[----:B------:R-:W-:Y:S05]  /*11220*/  BSYNC B1 ;  /* 0x0000000000017941 */ /* 0x000fea0003800000 */
.L_x_99:
        /* <DEDUP_REMOVED lines=18> */
.L_x_102:
[----:B------:R-:W-:Y:S05]  /*11350*/  BSYNC B1 ;  /* 0x0000000000017941 */ /* 0x000fea0003800000 */
.L_x_101:
        /* <DEDUP_REMOVED lines=26> */
.L_x_104:
[----:B------:R-:W-:Y:S05]  /*11500*/  BSYNC B1 ;  /* 0x0000000000017941 */ /* 0x000fea0003800000 */
.L_x_103:
        /* <DEDUP_REMOVED lines=19> */
.L_x_106:
[----:B------:R-:W-:Y:S05]  /*11640*/  BSYNC B1 ;  /* 0x0000000000017941 */ /* 0x000fea0003800000 */
.L_x_105:
        /* <DEDUP_REMOVED lines=18> */
.L_x_108:
[----:B------:R-:W-:Y:S05]  /*11770*/  BSYNC B1 ;  /* 0x0000000000017941 */ /* 0x000fea0003800000 */
.L_x_107:
        /* <DEDUP_REMOVED lines=26> */
.L_x_110:
[----:B------:R-:W-:Y:S05]  /*11920*/  BSYNC B1 ;  /* 0x0000000000017941 */ /* 0x000fea0003800000 */
.L_x_109:
        /* <DEDUP_REMOVED lines=19> */
.L_x_112:
[----:B------:R-:W-:Y:S05]  /*11a60*/  BSYNC B1 ;  /* 0x0000000000017941 */ /* 0x000fea0003800000 */
.L_x_111:
        /* <DEDUP_REMOVED lines=18> */
.L_x_114:
[----:B------:R-:W-:Y:S05]  /*11b90*/  BSYNC B1 ;  /* 0x0000000000017941 */ /* 0x000fea0003800000 */
.L_x_113:
        /* <DEDUP_REMOVED lines=26> */
.L_x_116:
[----:B------:R-:W-:Y:S05]  /*11d40*/  BSYNC B1 ;  /* 0x0000000000017941 */ /* 0x000fea0003800000 */
.L_x_115:
        /* <DEDUP_REMOVED lines=19> */
.L_x_118:
[----:B------:R-:W-:Y:S05]  /*11e80*/  BSYNC B1 ;  /* 0x0000000000017941 */ /* 0x000fea0003800000 */
.L_x_117:
        /* <DEDUP_REMOVED lines=18> */
.L_x_120:
[----:B------:R-:W-:Y:S05]  /*11fb0*/  BSYNC B1 ;  /* 0x0000000000017941 */ /* 0x000fea0003800000 */
.L_x_119:
        /* <DEDUP_REMOVED lines=26> */
.L_x_122:
[----:B------:R-:W-:Y:S05]  /*12160*/  BSYNC B1 ;  /* 0x0000000000017941 */ /* 0x000fea0003800000 */
.L_x_121:
        /* <DEDUP_REMOVED lines=19> */
.L_x_124:
[----:B------:R-:W-:Y:S05]  /*122a0*/  BSYNC B1 ;  /* 0x0000000000017941 */ /* 0x000fea0003800000 */
.L_x_123:
        /* <DEDUP_REMOVED lines=18> */
.L_x_126:
[----:B------:R-:W-:Y:S05]  /*123d0*/  BSYNC B1 ;  /* 0x0000000000017941 */ /* 0x000fea0003800000 */
.L_x_125:
        /* <DEDUP_REMOVED lines=26> */
.L_x_128:
[----:B------:R-:W-:Y:S05]  /*12580*/  BSYNC B1 ;  /* 0x0000000000017941 */ /* 0x000fea0003800000 */
.L_x_127:
        /* <DEDUP_REMOVED lines=19> */
.L_x_130:
[----:B------:R-:W-:Y:S05]  /*126c0*/  BSYNC B1 ;  /* 0x0000000000017941 */ /* 0x000fea0003800000 */
.L_x_129:
        /* <DEDUP_REMOVED lines=18> */
.L_x_132:
[----:B------:R-:W-:Y:S05]  /*127f0*/  BSYNC B1 ;  /* 0x0000000000017941 */ /* 0x000fea0003800000 */
.L_x_131:
        /* <DEDUP_REMOVED lines=26> */
.L_x_134:
[----:B------:R-:W-:Y:S05]  /*129a0*/  BSYNC B1 ;  /* 0x0000000000017941 */ /* 0x000fea0003800000 */
.L_x_133:
        /* <DEDUP_REMOVED lines=19> */
.L_x_136:
[----:B------:R-:W-:Y:S05]  /*12ae0*/  BSYNC B1 ;  /* 0x0000000000017941 */ /* 0x000fea0003800000 */
.L_x_135:
        /* <DEDUP_REMOVED lines=18> */
.L_x_138:
[----:B------:R-:W-:Y:S05]  /*12c10*/  BSYNC B1 ;  /* 0x0000000000017941 */ /* 0x000fea0003800000 */
.L_x_137:
        /* <DEDUP_REMOVED lines=26> */
.L_x_140:
[----:B------:R-:W-:Y:S05]  /*12dc0*/  BSYNC B1 ;  /* 0x0000000000017941 */ /* 0x000fea0003800000 */
.L_x_139:
        /* <DEDUP_REMOVED lines=19> */
.L_x_142:
[----:B------:R-:W-:Y:S05]  /*12f00*/  BSYNC B1 ;  /* 0x0000000000017941 */ /* 0x000fea0003800000 */
.L_x_141:
        /* <DEDUP_REMOVED lines=18> */
.L_x_144:
[----:B------:R-:W-:Y:S05]  /*13030*/  BSYNC B1 ;  /* 0x0000000000017941 */ /* 0x000fea0003800000 */
.L_x_143:
        /* <DEDUP_REMOVED lines=26> */
.L_x_146:
[----:B------:R-:W-:Y:S05]  /*131e0*/  BSYNC B1 ;  /* 0x0000000000017941 */ /* 0x000fea0003800000 */
.L_x_145:
        /* <DEDUP_REMOVED lines=19> */
.L_x_148:
[----:B------:R-:W-:Y:S05]  /*13320*/  BSYNC B1 ;  /* 0x0000000000017941 */ /* 0x000fea0003800000 */
.L_x_147:
        /* <DEDUP_REMOVED lines=18> */
.L_x_150:
[----:B------:R-:W-:Y:S05]  /*13450*/  BSYNC B1 ;  /* 0x0000000000017941 */ /* 0x000fea0003800000 */
.L_x_149:
        /* <DEDUP_REMOVED lines=26> */
.L_x_152:
[----:B------:R-:W-:Y:S05]  /*13600*/  BSYNC B1 ;  /* 0x0000000000017941 */ /* 0x000fea0003800000 */
.L_x_151:
        /* <DEDUP_REMOVED lines=19> */
.L_x_154:
[----:B------:R-:W-:Y:S05]  /*13740*/  BSYNC B1 ;  /* 0x0000000000017941 */ /* 0x000fea0003800000 */
.L_x_153:
        /* <DEDUP_REMOVED lines=18> */
.L_x_156:
[----:B------:R-:W-:Y:S05]  /*13870*/  BSYNC B1 ;  /* 0x0000000000017941 */ /* 0x000fea0003800000 */
.L_x_155:
        /* <DEDUP_REMOVED lines=26> */
.L_x_158:
[----:B------:R-:W-:Y:S05]  /*13a20*/  BSYNC B1 ;  /* 0x0000000000017941 */ /* 0x000fea0003800000 */
.L_x_157:
        /* <DEDUP_REMOVED lines=19> */
.L_x_160:
[----:B------:R-:W-:Y:S05]  /*13b60*/  BSYNC B1 ;  /* 0x0000000000017941 */ /* 0x000fea0003800000 */
.L_x_159:
        /* <DEDUP_REMOVED lines=18> */
.L_x_162:
[----:B------:R-:W-:Y:S05]  /*13c90*/  BSYNC B1 ;  /* 0x0000000000017941 */ /* 0x000fea0003800000 */
.L_x_161:
        /* <DEDUP_REMOVED lines=26> */
.L_x_164:
[----:B------:R-:W-:Y:S05]  /*13e40*/  BSYNC B1 ;  /* 0x0000000000017941 */ /* 0x000fea0003800000 */
.L_x_163:
        /* <DEDUP_REMOVED lines=19> */
.L_x_166:
[----:B------:R-:W-:Y:S05]  /*13f80*/  BSYNC B1 ;  /* 0x0000000000017941 */ /* 0x000fea0003800000 */
.L_x_165:
        /* <DEDUP_REMOVED lines=18> */
.L_x_168:
[----:B------:R-:W-:Y:S05]  /*140b0*/  BSYNC B1 ;  /* 0x0000000000017941 */ /* 0x000fea0003800000 */
.L_x_167:
        /* <DEDUP_REMOVED lines=26> */
.L_x_170:
[----:B------:R-:W-:Y:S05]  /*14260*/  BSYNC B1 ;  /* 0x0000000000017941 */ /* 0x000fea0003800000 */
.L_x_169:
        /* <DEDUP_REMOVED lines=19> */
.L_x_172:
[----:B------:R-:W-:Y:S05]  /*143a0*/  BSYNC B1 ;  /* 0x0000000000017941 */ /* 0x000fea0003800000 */
.L_x_171:
        /* <DEDUP_REMOVED lines=18> */
.L_x_174:
[----:B------:R-:W-:Y:S05]  /*144d0*/  BSYNC B1 ;  /* 0x0000000000017941 */ /* 0x000fea0003800000 */
.L_x_173:
        /* <DEDUP_REMOVED lines=26> */
.L_x_176:
[----:B------:R-:W-:Y:S05]  /*14680*/  BSYNC B1 ;  /* 0x0000000000017941 */ /* 0x000fea0003800000 */
.L_x_175:
        /* <DEDUP_REMOVED lines=19> */
.L_x_178:
[----:B------:R-:W-:Y:S05]  /*147c0*/  BSYNC B1 ;  /* 0x0000000000017941 */ /* 0x000fea0003800000 */
.L_x_177:
        /* <DEDUP_REMOVED lines=18> */
.L_x_180:
[----:B------:R-:W-:Y:S05]  /*148f0*/  BSYNC B1 ;  /* 0x0000000000017941 */ /* 0x000fea0003800000 */
.L_x_179:
        /* <DEDUP_REMOVED lines=26> */
.L_x_182:
[----:B------:R-:W-:Y:S05]  /*14aa0*/  BSYNC B1 ;  /* 0x0000000000017941 */ /* 0x000fea0003800000 */
.L_x_181:
[----:B0-----:R-:W2:Y:S01]  /*14ab0*/  LDL.LU R137, [R1+0x200] ;  /* 0x0002000001897983 */ /* 0x001ea20000300800 */
[----:B------:R-:W-:Y:S01]  /*14ac0*/  IADD3 R12, P3, R12, R158, RZ ;  /* 0x0000009e0c0c7210 */ /* 0x000fe20007f7e0ff */
[----:B-----5:R-:W-:Y:S01]  /*14ad0*/  FMUL R136, R140, UR22 ;  /* 0x000000168c887c20 */ /* 0x020fe20008400000 */
[----:B------:R-:W-:Y:S01]  /*14ae0*/  IMAD.WIDE.U32 R20, R30, 0x7, R20 ;  /* 0x000000071e147825 */ /* 0x000fe200078e0014 */
[----:B------:R-:W-:Y:S03]  /*14af0*/  BSSY B1, `(.L_x_183) ;  /* 0x0000010000017945 */ /* 0x000fe60003800000 */
[----:B------:R-:W-:Y:S02]  /*14b00*/  IMAD.X R13, R13, 0x1, R33, P3 ;  /* 0x000000010d0d7824 */ /* 0x000fe400018e0621 */
[----:B--2---:R-:W-:-:S05]  /*14b10*/  FFMA R136, R137, UR21, R136 ;  /* 0x0000001589887c23 */ /* 0x004fca0008000088 */
        /* <DEDUP_REMOVED lines=13> */
.L_x_184:
[----:B------:R-:W-:Y:S05]  /*14bf0*/  BSYNC B1 ;  /* 0x0000000000017941 */ /* 0x000fea0003800000 */
.L_x_183:
[----:B------:R-:W2:Y:S01]  /*14c00*/  LDL.LU R139, [R1+0x204] ;  /* 0x00020400018b7983 */ /* 0x000ea20000300800 */
[----:B-----5:R-:W-:Y:S01]  /*14c10*/  FMUL R138, R140, UR22 ;  /* 0x000000168c8a7c20 */ /* 0x020fe20008400000 */
[----:B------:R-:W-:Y:S01]  /*14c20*/  IMAD.WIDE.U32 R10, R30, 0x7, R10 ;  /* 0x000000071e0a7825 */ /* 0x000fe200078e000a */
[----:B------:R-:W-:Y:S01]  /*14c30*/  ISETP.GT.AND P5, PT, R50, 0xd1, P0 ;  /* 0x000000d13200780c */ /* 0x000fe200007a4270 */
[----:B------:R-:W-:Y:S01]  /*14c40*/  BSSY B1, `(.L_x_185) ;  /* 0x0000010000017945 */ /* 0x000fe20003800000 */
[----:B------:R-:W-:Y:S01]  /*14c50*/  MOV R144, R140 ;  /* 0x0000008c00907202 */ /* 0x000fe20000000f00 */
[----:B------:R-:W-:-:S04]  /*14c60*/  IMAD.WIDE.U32 R6, R30, 0x7, R6 ;  /* 0x000000071e067825 */ /* 0x000fc800078e0006 */
[----:B--2---:R-:W-:-:S05]  /*14c70*/  FFMA R138, R139, UR21, R138 ;  /* 0x000000158b8a7c23 */ /* 0x004fca000800008a */
        /* <DEDUP_REMOVED lines=12> */
.L_x_186:
[----:B------:R-:W-:Y:S05]  /*14d40*/  BSYNC B1 ;  /* 0x0000000000017941 */ /* 0x000fea0003800000 */
.L_x_185:
[----:B------:R-:W4:Y:S01]  /*14d50*/  LDL.LU R138, [R1+0x208] ;  /* 0x00020800018a7983 */ /* 0x000f220000300800 */
[----:B------:R-:W-:Y:S02]  /*14d60*/  IMAD.IADD R7, R52, 0x1, R7 ;  /* 0x0000000134077824 */ /* 0x000fe400078e0207 */
[----:B-----5:R-:W-:Y:S01]  /*14d70*/  FMUL R140, R144, UR22 ;  /* 0x00000016908c7c20 */ /* 0x020fe20008400000 */
[----:B------:R-:W-:Y:S01]  /*14d80*/  IADD3 R139, P3, R28, R6, RZ ;  /* 0x000000061c8b7210 */ /* 0x000fe20007f7e0ff */
[----:B------:R-:W3:Y:S01]  /*14d90*/  LDL.LU R142, [R1+0x20c] ;  /* 0x00020c00018e7983 */ /* 0x000ee20000300800 */
[----:B------:R-:W-:Y:S02]  /*14da0*/  ISETP.GT.AND P1, PT, R50, 0xd8, P2 ;  /* 0x000000d83200780c */ /* 0x000fe40001724270 */
[----:B------:R-:W-:Y:S01]  /*14db0*/  IADD3.X R141, R7, R27, RZ, P3, !PT ;  /* 0x0000001b078d7210 */ /* 0x000fe20001ffe4ff */
[----:B----4-:R-:W-:Y:S01]  /*14dc0*/  FFMA R140, R138, UR21, R140 ;  /* 0x000000158a8c7c23 */ /* 0x010fe2000800008c */
[----:B------:R-:W-:-:S04]  /*14dd0*/  LEA R138, P3, R139, UR8, 0x2 ;  /* 0x000000088b8a7c11 */ /* 0x000fc8000f8610ff */
[----:B------:R-:W-:Y:S01]  /*14de0*/  LEA.HI.X R139, R139, UR9, R141, 0x2, P3 ;  /* 0x000000098b8b7c11 */ /* 0x000fe200098f148d */
[----:B------:R4:W-:Y:S04]  /*14df0*/  @P5 STG.E desc[UR16][R12.64+0x20], R140 ;  /* 0x0000208c0c005986 */ /* 0x0009e8000c101910 */
[----:B------:R0:W4:Y:S01]  /*14e00*/  @P1 LDG.E.LTC128B R144, desc[UR16][R138.64] ;  /* 0x000000108a901981 */ /* 0x000122000c1e1920 */
[----:B------:R-:W-:Y:S01]  /*14e10*/  IADD3 R6, P3, R6, R30, RZ ;  /* 0x0000001e06067210 */ /* 0x000fe20007f7e0ff */
[----:B------:R-:W-:Y:S03]  /*14e20*/  BSSY B1, `(.L_x_187) ;  /* 0x000000e000017945 */ /* 0x000fe60003800000 */
[----:B------:R-:W-:-:S02]  /*14e30*/  IADD3.X R7, R7, R31, RZ, P3, !PT ;  /* 0x0000001f07077210 */ /* 0x000fc40001ffe4ff */
[----:B------:R-:W-:Y:S01]  /*14e40*/  IADD3 R141, P3, R6, R28, RZ ;  /* 0x0000001c068d7210 */ /* 0x000fe20007f7e0ff */
[----:B0-----:R-:W-:-:S04]  /*14e50*/  IMAD.WIDE.U32 R138, R32, 0x1c, R12 ;  /* 0x0000001c208a7825 */ /* 0x001fc800078e000c */
[----:B------:R-:W-:Y:S02]  /*14e60*/  IMAD.IADD R139, R53, 0x1, R139 ;  /* 0x00000001358b7824 */ /* 0x000fe400078e028b */
[----:B----4-:R-:W-:-:S04]  /*14e70*/  FMUL R140, R144, UR22 ;  /* 0x00000016908c7c20 */ /* 0x010fc80008400000 */
[----:B---3--:R-:W-:Y:S01]  /*14e80*/  FFMA R140, R142, UR21, R140 ;  /* 0x000000158e8c7c23 */ /* 0x008fe2000800008c */
[----:B------:R-:W-:-:S04]  /*14e90*/  IMAD.X R142, R7, 0x1, R27, P3 ;  /* 0x00000001078e7824 */ /* 0x000fc800018e061b */
[----:B------:R0:W-:Y:S01]  /*14ea0*/  @P1 STG.E desc[UR16][R138.64], R140 ;  /* 0x0000008c8a001986 */ /* 0x0001e2000c101910 */
[----:B------:R-:W-:Y:S02]  /*14eb0*/  ISETP.GT.AND P1, PT, R50, 0xd9, P2 ;  /* 0x000000d93200780c */ /* 0x000fe40001724270 */
[----:B0-----:R-:W-:-:S04]  /*14ec0*/  LEA R140, P3, R141, UR8, 0x2 ;  /* 0x000000088d8c7c11 */ /* 0x001fc8000f8610ff */
[----:B------:R-:W-:-:S07]  /*14ed0*/  LEA.HI.X R141, R141, UR9, R142, 0x2, P3 ;  /* 0x000000098d8d7c11 */ /* 0x000fce00098f148e */
[----:B------:R-:W-:Y:S05]  /*14ee0*/  @!P1 BRA `(.L_x_188) ;  /* 0x0000000000049947 */ /* 0x000fea0003800000 */
[----:B------:R0:W5:Y:S02]  /*14ef0*/  LDG.E.LTC128B R144, desc[UR16][R140.64] ;  /* 0x000000108c907981 */ /* 0x000164000c1e1920 */
.L_x_188:
[----:B------:R-:W-:Y:S05]  /*14f00*/  BSYNC B1 ;  /* 0x0000000000017941 */ /* 0x000fea0003800000 */
.L_x_187:
[----:B0-----:R-:W3:Y:S01]  /*14f10*/  LDL.LU R141, [R1+0x210] ;  /* 0x00021000018d7983 */ /* 0x001ee20000300800 */
[----:B------:R-:W-:Y:S01]  /*14f20*/  IADD3 R12, P3, R12, R158, RZ ;  /* 0x0000009e0c0c7210 */ /* 0x000fe20007f7e0ff */
[----:B-----5:R-:W-:Y:S01]  /*14f30*/  FMUL R140, R144, UR22 ;  /* 0x00000016908c7c20 */ /* 0x020fe20008400000 */
[----:B------:R-:W-:Y:S01]  /*14f40*/  IMAD.WIDE.U32 R20, R30, 0x7, R20 ;  /* 0x000000071e147825 */ /* 0x000fe200078e0014 */
[----:B------:R-:W-:Y:S01]  /*14f50*/  BSSY B1, `(.L_x_189) ;  /* 0x0000010000017945 */ /* 0x000fe20003800000 */
[----:B------:R-:W-:Y:S02]  /*14f60*/  IADD3.X R13, R13, R33, RZ, P3, !PT ;  /* 0x000000210d0d7210 */ /* 0x000fe40001ffe4ff */
[----:B---3--:R-:W-:-:S05]  /*14f70*/  FFMA R140, R141, UR21, R140 ;  /* 0x000000158d8c7c23 */ /* 0x008fca000800008c */
        /* <DEDUP_REMOVED lines=13> */
.L_x_190:
[----:B------:R-:W-:Y:S05]  /*15050*/  BSYNC B1 ;  /* 0x0000000000017941 */ /* 0x000fea0003800000 */
.L_x_189:
[----:B------:R-:W3:Y:S01]  /*15060*/  LDL.LU R143, [R1+0x214] ;  /* 0x00021400018f7983 */ /* 0x000ee20000300800 */
[----:B-----5:R-:W-:Y:S01]  /*15070*/  FMUL R142, R144, UR22 ;  /* 0x00000016908e7c20 */ /* 0x020fe20008400000 */
[----:B------:R-:W-:Y:S01]  /*15080*/  IMAD.WIDE.U32 R10, R30, 0x7, R10 ;  /* 0x000000071e0a7825 */ /* 0x000fe200078e000a */
[----:B------:R-:W-:Y:S01]  /*15090*/  ISETP.GT.AND P5, PT, R50, 0xd9, P0 ;  /* 0x000000d93200780c */ /* 0x000fe200007a4270 */
[----:B------:R-:W-:Y:S02]  /*150a0*/  BSSY B1, `(.L_x_191) ;  /* 0x0000010000017945 */ /* 0x000fe40003800000 */
[----:B------:R-:W-:-:S04]  /*150b0*/  IMAD.WIDE.U32 R6, R30, 0x7, R6 ;  /* 0x000000071e067825 */ /* 0x000fc800078e0006 */
[----:B------:R-:W-:Y:S02]  /*150c0*/  IMAD.MOV.U32 R148, RZ, RZ, R144 ;  /* 0x000000ffff947224 */ /* 0x000fe400078e0090 */
[----:B---3--:R-:W-:-:S05]  /*150d0*/  FFMA R142, R143, UR21, R142 ;  /* 0x000000158f8e7c23 */ /* 0x008fca000800008e */
        /* <DEDUP_REMOVED lines=12> */
.L_x_192:
[----:B------:R-:W-:Y:S05]  /*151a0*/  BSYNC B1 ;  /* 0x0000000000017941 */ /* 0x000fea0003800000 */
.L_x_191:
[----:B------:R-:W4:Y:S01]  /*151b0*/  LDL.LU R142, [R1+0x218] ;  /* 0x00021800018e7983 */ /* 0x000f220000300800 */
[----:B------:R-:W-:Y:S01]  /*151c0*/  IADD3 R7, R52, R7, RZ ;  /* 0x0000000734077210 */ /* 0x000fe20007ffe0ff */
[----:B-----5:R-:W-:Y:S01]  /*151d0*/  FMUL R144, R148, UR22 ;  /* 0x0000001694907c20 */ /* 0x020fe20008400000 */
[----:B------:R-:W-:Y:S01]  /*151e0*/  IADD3 R143, P3, R28, R6, RZ ;  /* 0x000000061c8f7210 */ /* 0x000fe20007f7e0ff */
[----:B------:R-:W2:Y:S01]  /*151f0*/  LDL.LU R146, [R1+0x21c] ;  /* 0x00021c0001927983 */ /* 0x000ea20000300800 */
[----:B------:R-:W-:-:S03]  /*15200*/  ISETP.GT.AND P1, PT, R50, 0xe0, P2 ;  /* 0x000000e03200780c */ /* 0x000fc60001724270 */
[----:B------:R-:W-:Y:S02]  /*15210*/  IMAD.X R145, R7, 0x1, R27, P3 ;  /* 0x0000000107917824 */ /* 0x000fe400018e061b */
[----:B----4-:R-:W-:Y:S01]  /*15220*/  FFMA R144, R142, UR21, R144 ;  /* 0x000000158e907c23 */ /* 0x010fe20008000090 */
[----:B------:R-:W-:-:S04]  /*15230*/  LEA R142, P3, R143, UR8, 0x2 ;  /* 0x000000088f8e7c11 */ /* 0x000fc8000f8610ff */
[----:B------:R-:W-:Y:S01]  /*15240*/  LEA.HI.X R143, R143, UR9, R145, 0x2, P3 ;  /* 0x000000098f8f7c11 */ /* 0x000fe200098f1491 */
[----:B------:R4:W-:Y:S04]  /*15250*/  @P5 STG.E desc[UR16][R12.64+0x20], R144 ;  /* 0x000020900c005986 */ /* 0x0009e8000c101910 */
[----:B------:R0:W4:Y:S01]  /*15260*/  @P1 LDG.E.LTC128B R148, desc[UR16][R142.64] ;  /* 0x000000108e941981 */ /* 0x000122000c1e1920 */
[----:B------:R-:W-:Y:S01]  /*15270*/  IADD3 R6, P3, R6, R30, RZ ;  /* 0x0000001e06067210 */ /* 0x000fe20007f7e0ff */
[----:B------:R-:W-:Y:S04]  /*15280*/  BSSY B1, `(.L_x_193) ;  /* 0x000000e000017945 */ /* 0x000fe80003800000 */
[----:B------:R-:W-:Y:S01]  /*15290*/  IMAD.X R7, R7, 0x1, R31, P3 ;  /* 0x0000000107077824 */ /* 0x000fe200018e061f */
[----:B------:R-:W-:Y:S01]  /*152a0*/  IADD3 R145, P3, R6, R28, RZ ;  /* 0x0000001c06917210 */ /* 0x000fe20007f7e0ff */
[----:B0-----:R-:W-:-:S05]  /*152b0*/  IMAD.WIDE.U32 R142, R32, 0x1c, R12 ;  /* 0x0000001c208e7825 */ /* 0x001fca00078e000c */
[----:B------:R-:W-:Y:S01]  /*152c0*/  IADD3 R143, R53, R143, RZ ;  /* 0x0000008f358f7210 */ /* 0x000fe20007ffe0ff */
[----:B----4-:R-:W-:-:S04]  /*152d0*/  FMUL R144, R148, UR22 ;  /* 0x0000001694907c20 */ /* 0x010fc80008400000 */
[----:B--2---:R-:W-:Y:S01]  /*152e0*/  FFMA R144, R146, UR21, R144 ;  /* 0x0000001592907c23 */ /* 0x004fe20008000090 */
[----:B------:R-:W-:-:S04]  /*152f0*/  IADD3.X R146, R7, R27, RZ, P3, !PT ;  /* 0x0000001b07927210 */ /* 0x000fc80001ffe4ff */
[----:B------:R0:W-:Y:S01]  /*15300*/  @P1 STG.E desc[UR16][R142.64], R144 ;  /* 0x000000908e001986 */ /* 0x0001e2000c101910 */
[----:B------:R-:W-:Y:S02]  /*15310*/  ISETP.GT.AND P1, PT, R50, 0xe1, P2 ;  /* 0x000000e13200780c */ /* 0x000fe40001724270 */
[----:B0-----:R-:W-:-:S04]  /*15320*/  LEA R144, P3, R145, UR8, 0x2 ;  /* 0x0000000891907c11 */ /* 0x001fc8000f8610ff */
[----:B------:R-:W-:-:S07]  /*15330*/  LEA.HI.X R145, R145, UR9, R146, 0x2, P3 ;  /* 0x0000000991917c11 */ /* 0x000fce00098f1492 */
[----:B------:R-:W-:Y:S05]  /*15340*/  @!P1 BRA `(.L_x_194) ;  /* 0x0000000000049947 */ /* 0x000fea0003800000 */
[----:B------:R0:W5:Y:S02]  /*15350*/  LDG.E.LTC128B R148, desc[UR16][R144.64] ;  /* 0x0000001090947981 */ /* 0x000164000c1e1920 */
.L_x_194:
[----:B------:R-:W-:Y:S05]  /*15360*/  BSYNC B1 ;  /* 0x0000000000017941 */ /* 0x000fea0003800000 */
.L_x_193:
        /* <DEDUP_REMOVED lines=20> */
.L_x_196:
[----:B------:R-:W-:Y:S05]  /*154b0*/  BSYNC B1 ;  /* 0x0000000000017941 */ /* 0x000fea0003800000 */
.L_x_195:
        /* <DEDUP_REMOVED lines=20> */
.L_x_198:
[----:B------:R-:W-:Y:S05]  /*15600*/  BSYNC B1 ;  /* 0x0000000000017941 */ /* 0x000fea0003800000 */
.L_x_197:
        /* <DEDUP_REMOVED lines=27> */
.L_x_200:
[----:B------:R-:W-:Y:S05]  /*157c0*/  BSYNC B1 ;  /* 0x0000000000017941 */ /* 0x000fea0003800000 */
.L_x_199:
        /* <DEDUP_REMOVED lines=20> */
.L_x_202:
[----:B------:R-:W-:Y:S05]  /*15910*/  BSYNC B1 ;  /* 0x0000000000017941 */ /* 0x000fea0003800000 */
.L_x_201:
        /* <DEDUP_REMOVED lines=20> */
.L_x_204:
[----:B------:R-:W-:Y:S05]  /*15a60*/  BSYNC B1 ;  /* 0x0000000000017941 */ /* 0x000fea0003800000 */
.L_x_203:
        /* <DEDUP_REMOVED lines=27> */
.L_x_206:
[----:B------:R-:W-:Y:S05]  /*15c20*/  BSYNC B1 ;  /* 0x0000000000017941 */ /* 0x000fea0003800000 */
.L_x_205:
        /* <DEDUP_REMOVED lines=20> */
.L_x_208:
[----:B------:R-:W-:Y:S05]  /*15d70*/  BSYNC B1 ;  /* 0x0000000000017941 */ /* 0x000fea0003800000 */
.L_x_207:
        /* <DEDUP_REMOVED lines=20> */
.L_x_210:
[----:B------:R-:W-:Y:S05]  /*15ec0*/  BSYNC B1 ;  /* 0x0000000000017941 */ /* 0x000fea0003800000 */
.L_x_209:
[----:B------:R-:W4:Y:S01]  /*15ed0*/  LDL.LU R154, [R1+0x248] ;  /* 0x00024800019a7983 */ /* 0x000f220000300800 */
[----:B-----5:R-:W-:Y:S01]  /*15ee0*/  FMUL R156, R157, UR22 ;  /* 0x000000169d9c7c20 */ /* 0x020fe20008400000 */
[----:B------:R-:W-:Y:S01]  /*15ef0*/  IMAD.IADD R26, R52, 0x1, R7 ;  /* 0x00000001341a7824 */ /* 0x000fe200078e0207 */
[----:B------:R-:W-:Y:S01]  /*15f00*/  IADD3 R29, P3, R28, R6, RZ ;  /* 0x000000061c1d7210 */ /* 0x000fe20007f7e0ff */
[----:B------:R-:W3:Y:S01]  /*15f10*/  LDL.LU R159, [R1+0x24c] ;  /* 0x00024c00019f7983 */ /* 0x000ee20000300800 */
[----:B------:R-:W-:Y:S02]  /*15f20*/  ISETP.GT.AND P1, PT, R50, 0xf8, P2 ;  /* 0x000000f83200780c */ /* 0x000fe40001724270 */
[----:B------:R-:W-:Y:S01]  /*15f30*/  IADD3.X R7, R26, R27, RZ, P3, !PT ;  /* 0x0000001b1a077210 */ /* 0x000fe20001ffe4ff */
[----:B------:R-:W-:-:S04]  /*15f40*/  IMAD.WIDE.U32 R20, R30, 0x7, R20 ;  /* 0x000000071e147825 */ /* 0x000fc800078e0014 */
[----:B------:R-:W-:-:S04]  /*15f50*/  IMAD.WIDE.U32 R10, R30, 0x7, R10 ;  /* 0x000000071e0a7825 */ /* 0x000fc800078e000a */
[----:B----4-:R-:W-:Y:S01]  /*15f60*/  FFMA R156, R154, UR21, R156 ;  /* 0x000000159a9c7c23 */ /* 0x010fe2000800009c */
[----:B------:R-:W-:-:S04]  /*15f70*/  LEA R154, P5, R29, UR8, 0x2 ;  /* 0x000000081d9a7c11 */ /* 0x000fc8000f8a10ff */
[----:B------:R-:W-:Y:S01]  /*15f80*/  LEA.HI.X R155, R29, UR9, R7, 0x2, P5 ;  /* 0x000000091d9b7c11 */ /* 0x000fe2000a8f1407 */
[----:B------:R-:W-:Y:S01]  /*15f90*/  IMAD.MOV.U32 R29, RZ, RZ, R157 ;  /* 0x000000ffff1d7224 */ /* 0x000fe200078e009d */
[----:B------:R4:W-:Y:S05]  /*15fa0*/  @P6 STG.E desc[UR16][R12.64+0x20], R156 ;  /* 0x0000209c0c006986 */ /* 0x0009ea000c101910 */
[----:B------:R-:W2:Y:S01]  /*15fb0*/  @P1 LDG.E.LTC128B R29, desc[UR16][R154.64] ;  /* 0x000000109a1d1981 */ /* 0x000ea2000c1e1920 */
[-C--:B------:R-:W-:Y:S01]  /*15fc0*/  IADD3 R28, P3, P5, R28, R30.reuse, R6 ;  /* 0x0000001e1c1c7210 */ /* 0x080fe20007d7e006 */
[----:B------:R-:W-:Y:S01]  /*15fd0*/  BSSY B1, `(.L_x_211) ;  /* 0x0000017000017945 */ /* 0x000fe20003800000 */
[----:B------:R-:W-:-:S02]  /*15fe0*/  IADD3 R6, P6, R20, R30, RZ ;  /* 0x0000001e14067210 */ /* 0x000fc40007fde0ff */
[----:B------:R-:W-:Y:S02]  /*15ff0*/  ISETP.GT.AND P2, PT, R50, 0xf9, P2 ;  /* 0x000000f93200780c */ /* 0x000fe40001744270 */
[----:B------:R-:W-:Y:S01]  /*16000*/  IADD3.X R7, R31, R52, R21, P6, !PT ;  /* 0x000000341f077210 */ /* 0x000fe200037fe415 */
[----:B------:R-:W-:Y:S01]  /*16010*/  IMAD.WIDE.U32 R20, R32, 0x1c, R12 ;  /* 0x0000001c20147825 */ /* 0x000fe200078e000c */
[-C--:B------:R-:W-:Y:S02]  /*16020*/  IADD3 R10, P6, R10, R30.reuse, RZ ;  /* 0x0000001e0a0a7210 */ /* 0x080fe40007fde0ff */
[----:B------:R-:W-:Y:S01]  /*16030*/  IADD3.X R27, R27, R31, R26, P3, P5 ;  /* 0x0000001f1b1b7210 */ /* 0x000fe20001fea41a */
[----:B------:R-:W-:Y:S01]  /*16040*/  IMAD.WIDE.U32 R6, R3, R30, R6 ;  /* 0x0000001e03067225 */ /* 0x000fe200078e0006 */
[----:B------:R-:W-:Y:S02]  /*16050*/  IADD3.X R11, R31, R52, R11, P6, !PT ;  /* 0x000000341f0b7210 */ /* 0x000fe400037fe40b */
[----:B------:R-:W-:-:S02]  /*16060*/  IADD3 R21, R53, R21, RZ ;  /* 0x0000001535157210 */ /* 0x000fc40007ffe0ff */
[----:B------:R-:W-:Y:S01]  /*16070*/  IADD3 R6, P6, R34, R6, RZ ;  /* 0x0000000622067210 */ /* 0x000fe20007fde0ff */
[----:B------:R-:W-:Y:S01]  /*16080*/  IMAD.WIDE.U32 R10, R3, R30, R10 ;  /* 0x0000001e030a7225 */ /* 0x000fe200078e000a */
[----:B------:R-:W-:Y:S02]  /*16090*/  LEA R26, P3, R28, UR8, 0x2 ;  /* 0x000000081c1a7c11 */ /* 0x000fe4000f8610ff */
[C---:B------:R-:W-:Y:S02]  /*160a0*/  IADD3.X R7, R35.reuse, R0, R7, P6, !PT ;  /* 0x0000000023077210 */ /* 0x040fe400037fe407 */
[----:B------:R-:W-:Y:S02]  /*160b0*/  IADD3 R10, P6, R34, R10, RZ ;  /* 0x0000000a220a7210 */ /* 0x000fe40007fde0ff */
[----:B------:R-:W-:Y:S01]  /*160c0*/  LEA.HI.X R27, R28, UR9, R27, 0x2, P3 ;  /* 0x000000091c1b7c11 */ /* 0x000fe200098f141b */
[----:B------:R-:W-:Y:S01]  /*160d0*/  IMAD.WIDE.U32 R6, R2, UR13, R6 ;  /* 0x0000000d02067c25 */ /* 0x000fe2000f8e0006 */
[----:B------:R-:W-:-:S03]  /*160e0*/  IADD3.X R11, R35, R0, R11, P6, !PT ;  /* 0x00000000230b7210 */ /* 0x000fc600037fe40b */
[----:B--2---:R-:W-:-:S04]  /*160f0*/  FMUL R0, R29, UR22 ;  /* 0x000000161d007c20 */ /* 0x004fc80008400000 */
[----:B---3--:R-:W-:-:S05]  /*16100*/  FFMA R0, R159, UR21, R0 ;  /* 0x000000159f007c23 */ /* 0x008fca0008000000 */
[----:B------:R4:W-:Y:S01]  /*16110*/  @P1 STG.E desc[UR16][R20.64], R0 ;  /* 0x0000000014001986 */ /* 0x0009e2000c101910 */
[----:B------:R-:W-:Y:S05]  /*16120*/  @!P2 BRA `(.L_x_212) ;  /* 0x000000000004a947 */ /* 0x000fea0003800000 */
[----:B------:R2:W5:Y:S02]  /*16130*/  LDG.E.LTC128B R29, desc[UR16][R26.64] ;  /* 0x000000101a1d7981 */ /* 0x000564000c1e1920 */
.L_x_212:
[----:B------:R-:W-:Y:S05]  /*16140*/  BSYNC B1 ;  /* 0x0000000000017941 */ /* 0x000fea0003800000 */
.L_x_211:
[----:B------:R-:W3:Y:S01]  /*16150*/  LDL.LU R28, [R1+0x250] ;  /* 0x00025000011c7983 */ /* 0x000ee20000300800 */
[----:B----4-:R-:W-:Y:S01]  /*16160*/  IADD3 R12, P1, R12, R158, RZ ;  /* 0x0000009e0c0c7210 */ /* 0x010fe20007f3e0ff */
[----:B-----5:R-:W-:Y:S01]  /*16170*/  FMUL R3, R29, UR22 ;  /* 0x000000161d037c20 */ /* 0x020fe20008400000 */
[----:B------:R-:W-:Y:S01]  /*16180*/  ISETP.GT.AND P3, PT, R50, 0xf8, P0 ;  /* 0x000000f83200780c */ /* 0x000fe20000764270 */
[----:B------:R-:W-:Y:S01]  /*16190*/  VIADD R0, R7, UR6 ;  /* 0x0000000607007c36 */ /* 0x000fe20008000000 */
[----:B------:R-:W-:Y:S01]  /*161a0*/  IADD3.X R13, R13, R33, RZ, P1, !PT ;  /* 0x000000210d0d7210 */ /* 0x000fe20000ffe4ff */
[----:B------:R-:W-:Y:S01]  /*161b0*/  BSSY B1, `(.L_x_213) ;  /* 0x0000008000017945 */ /* 0x000fe20003800000 */
[----:B--2---:R-:W-:Y:S01]  /*161c0*/  LEA R26, P5, R6, UR8, 0x2 ;  /* 0x00000008061a7c11 */ /* 0x004fe2000f8a10ff */
[----:B------:R-:W-:-:S03]  /*161d0*/  IMAD.WIDE.U32 R10, R2, UR13, R10 ;  /* 0x0000000d020a7c25 */ /* 0x000fc6000f8e000a */
[----:B------:R-:W-:Y:S01]  /*161e0*/  LEA.HI.X R27, R6, UR9, R0, 0x2, P5 ;  /* 0x00000009061b7c11 */ /* 0x000fe2000a8f1400 */
[----:B---3--:R-:W-:-:S05]  /*161f0*/  FFMA R3, R28, UR21, R3 ;  /* 0x000000151c037c23 */ /* 0x008fca0008000003 */
[----:B------:R2:W-:Y:S01]  /*16200*/  @P2 STG.E desc[UR16][R12.64], R3 ;  /* 0x000000030c002986 */ /* 0x0005e2000c101910 */
[----:B------:R-:W-:Y:S05]  /*16210*/  @!P3 BRA `(.L_x_214) ;  /* 0x000000000004b947 */ /* 0x000fea0003800000 */
[----:B------:R3:W5:Y:S02]  /*16220*/  LDG.E.LTC128B R29, desc[UR16][R26.64+0x20] ;  /* 0x000020101a1d7981 */ /* 0x000764000c1e1920 */
.L_x_214:
[----:B------:R-:W-:Y:S05]  /*16230*/  BSYNC B1 ;  /* 0x0000000000017941 */ /* 0x000fea0003800000 */
.L_x_213:
[----:B------:R-:W4:Y:S01]  /*16240*/  LDL.LU R6, [R1+0x254] ;  /* 0x0002540001067983 */ /* 0x000f220000300800 */
[----:B-----5:R-:W-:Y:S01]  /*16250*/  FMUL R0, R29, UR22 ;  /* 0x000000161d007c20 */ /* 0x020fe20008400000 */
[----:B------:R-:W-:Y:S01]  /*16260*/  ISETP.GT.AND P1, PT, R50, 0xf9, P0 ;  /* 0x000000f93200780c */ /* 0x000fe20000724270 */
[----:B--2---:R-:W-:Y:S01]  /*16270*/  VIADD R3, R11, UR6 ;  /* 0x000000060b037c36 */ /* 0x004fe20008000000 */
[C---:B------:R-:W-:Y:S01]  /*16280*/  LEA R2, P2, R10.reuse, UR8, 0x2 ;  /* 0x000000080a027c11 */ /* 0x040fe2000f8410ff */
[----:B------:R-:W-:Y:S01]  /*16290*/  BSSY B1, `(.L_x_215) ;  /* 0x0000007000017945 */ /* 0x000fe20003800000 */
[----:B------:R-:W-:Y:S02]  /*162a0*/  ISETP.GT.AND P0, PT, R51, 0x80, PT ;  /* 0x000000803300780c */ /* 0x000fe40003f04270 */
[----:B------:R-:W-:Y:S01]  /*162b0*/  LEA.HI.X R3, R10, UR9, R3, 0x2, P2 ;  /* 0x000000090a037c11 */ /* 0x000fe200090f1403 */
[----:B----4-:R-:W-:-:S05]  /*162c0*/  FFMA R0, R6, UR21, R0 ;  /* 0x0000001506007c23 */ /* 0x010fca0008000000 */
[----:B------:R2:W-:Y:S01]  /*162d0*/  @P3 STG.E desc[UR16][R20.64+0x20], R0 ;  /* 0x0000200014003986 */ /* 0x0005e2000c101910 */
[----:B------:R-:W-:Y:S05]  /*162e0*/  @!P1 BRA `(.L_x_216) ;  /* 0x0000000000049947 */ /* 0x000fea0003800000 */
[----:B------:R4:W5:Y:S02]  /*162f0*/  LDG.E.LTC128B R29, desc[UR16][R2.64+0x20] ;  /* 0x00002010021d7981 */ /* 0x000964000c1e1920 */
.L_x_216:
[----:B------:R-:W-:Y:S05]  /*16300*/  BSYNC B1 ;  /* 0x0000000000017941 */ /* 0x000fea0003800000 */
.L_x_215:
[----:B------:R-:W3:Y:S01]  /*16310*/  LDL.LU R6, [R1+0x258] ;  /* 0x0002580001067983 */ /* 0x000ee20000300800 */
[----:B--2--5:R-:W-:Y:S01]  /*16320*/  FMUL R0, R29, UR22 ;  /* 0x000000161d007c20 */ /* 0x024fe20008400000 */
[----:B------:R-:W-:Y:S01]  /*16330*/  ISETP.GT.AND P2, PT, R50, RZ, P0 ;  /* 0x000000ff3200720c */ /* 0x000fe20000744270 */
[----:B------:R-:W-:Y:S02]  /*16340*/  BSSY B1, `(.L_x_217) ;  /* 0x0000005000017945 */ /* 0x000fe40003800000 */
[----:B---3--:R-:W-:-:S05]  /*16350*/  FFMA R0, R6, UR21, R0 ;  /* 0x0000001506007c23 */ /* 0x008fca0008000000 */
[----:B------:R2:W-:Y:S05]  /*16360*/  @P1 STG.E desc[UR16][R12.64+0x20], R0 ;  /* 0x000020000c001986 */ /* 0x0005ea000c101910 */
[----:B------:R-:W-:Y:S05]  /*16370*/  @!P2 BRA `(.L_x_218) ;  /* 0x000000000004a947 */ /* 0x000fea0003800000 */
[----:B------:R3:W5:Y:S02]  /*16380*/  LDG.E.LTC128B R29, desc[UR16][R40.64+0x200] ;  /* 0x00020010281d7981 */ /* 0x000764000c1e1920 */
.L_x_218:
[----:B------:R-:W-:Y:S05]  /*16390*/  BSYNC B1 ;  /* 0x0000000000017941 */ /* 0x000fea0003800000 */
.L_x_217:
[----:B------:R-:W4:Y:S01]  /*163a0*/  LDL.LU R6, [R1+0x25c] ;  /* 0x00025c0001067983 */ /* 0x000f220000300800 */
[----:B--2--5:R-:W-:Y:S01]  /*163b0*/  FMUL R0, R29, UR22 ;  /* 0x000000161d007c20 */ /* 0x024fe20008400000 */
[----:B------:R-:W-:Y:S01]  /*163c0*/  ISETP.GT.AND P3, PT, R50, 0x1, P0 ;  /* 0x000000013200780c */ /* 0x000fe20000764270 */
[----:B------:R-:W-:Y:S01]  /*163d0*/  BSSY B1, `(.L_x_219) ;  /* 0x0000006000017945 */ /* 0x000fe20003800000 */
[----:B------:R-:W-:Y:S01]  /*163e0*/  ISETP.GT.AND P1, PT, R51, 0x88, PT ;  /* 0x000000883300780c */ /* 0x000fe20003f24270 */
[----:B----4-:R-:W-:-:S05]  /*163f0*/  FFMA R0, R6, UR21, R0 ;  /* 0x0000001506007c23 */ /* 0x010fca0008000000 */
[----:B------:R2:W-:Y:S05]  /*16400*/  @P2 STG.E desc[UR16][R24.64+0x200], R0 ;  /* 0x0002000018002986 */ /* 0x0005ea000c101910 */
[----:B------:R-:W-:Y:S05]  /*16410*/  @!P3 BRA `(.L_x_220) ;  /* 0x000000000004b947 */ /* 0x000fea0003800000 */
[----:B------:R4:W5:Y:S02]  /*16420*/  LDG.E.LTC128B R29, desc[UR16][R38.64+0x200] ;  /* 0x00020010261d7981 */ /* 0x000964000c1e1920 */
.L_x_220:
[----:B------:R-:W-:Y:S05]  /*16430*/  BSYNC B1 ;  /* 0x0000000000017941 */ /* 0x000fea0003800000 */
.L_x_219:
        /* <DEDUP_REMOVED lines=8> */
.L_x_222:
[----:B------:R-:W-:Y:S05]  /*164c0*/  BSYNC B1 ;  /* 0x0000000000017941 */ /* 0x000fea0003800000 */
.L_x_221:
[----:B------:R-:W4:Y:S01]  /*164d0*/  LDL.LU R6, [R1+0x264] ;  /* 0x0002640001067983 */ /* 0x000f220000300800 */
[C---:B------:R-:W-:Y:S01]  /*164e0*/  ISETP.GT.AND P3, PT, R50.reuse, 0x1, P1 ;  /* 0x000000013200780c */ /* 0x040fe20000f64270 */
[----:B--2--5:R-:W-:Y:S01]  /*164f0*/  FMUL R0, R29, UR22 ;  /* 0x000000161d007c20 */ /* 0x024fe20008400000 */
[----:B------:R-:W-:Y:S01]  /*16500*/  BSSY B1, `(.L_x_223) ;  /* 0x0000007000017945 */ /* 0x000fe20003800000 */
[----:B------:R-:W-:Y:S02]  /*16510*/  ISETP.GT.AND P2, PT, R50, 0x8, P0 ;  /* 0x000000083200780c */ /* 0x000fe40000744270 */
[----:B----4-:R-:W-:-:S05]  /*16520*/  FFMA R0, R6, UR21, R0 ;  /* 0x0000001506007c23 */ /* 0x010fca0008000000 */
[----:B------:R2:W-:Y:S02]  /*16530*/  @P5 STG.E desc[UR16][R24.64+0x220], R0 ;  /* 0x0002200018005986 */ /* 0x0005e4000c101910 */
[----:B--2---:R-:W-:Y:S01]  /*16540*/  MOV R0, R29 ;  /* 0x0000001d00007202 */ /* 0x004fe20000000f00 */
[----:B------:R-:W-:Y:S06]  /*16550*/  @!P3 BRA `(.L_x_224) ;  /* 0x000000000004b947 */ /* 0x000fec0003800000 */
[----:B------:R2:W5:Y:S02]  /*16560*/  LDG.E.LTC128B R0, desc[UR16][R38.64+0x220] ;  /* 0x0002201026007981 */ /* 0x000564000c1e1920 */
.L_x_224:
[----:B------:R-:W-:Y:S05]  /*16570*/  BSYNC B1 ;  /* 0x0000000000017941 */ /* 0x000fea0003800000 */
.L_x_223:
[----:B------:R-:W4:Y:S01]  /*16580*/  LDL.LU R7, [R1+0x268] ;  /* 0x0002680001077983 */ /* 0x000f220000300800 */
[----:B-----5:R-:W-:Y:S01]  /*16590*/  FMUL R6, R0, UR22 ;  /* 0x0000001600067c20 */ /* 0x020fe20008400000 */
[----:B------:R-:W-:Y:S01]  /*165a0*/  IMAD.MOV.U32 R10, RZ, RZ, R4 ;  /* 0x000000ffff0a7224 */ /* 0x000fe200078e0004 */
[----:B------:R-:W-:Y:S01]  /*165b0*/  MOV R11, R5 ;  /* 0x00000005000b7202 */ /* 0x000fe20000000f00 */
[----:B------:R-:W3:Y:S01]  /*165c0*/  LDL.LU R12, [R1+0x26c] ;  /* 0x00026c00010c7983 */ /* 0x000ee20000300800 */
[----:B----4-:R-:W-:-:S05]  /*165d0*/  FFMA R6, R7, UR21, R6 ;  /* 0x0000001507067c23 */ /* 0x010fca0008000006 */
[----:B------:R4:W-:Y:S04]  /*165e0*/  @P3 STG.E desc[UR16][R10.64+0x220], R6 ;  /* 0x000220060a003986 */ /* 0x0009e8000c101910 */
[----:B------:R-:W2:Y:S01]  /*165f0*/  @P2 LDG.E.LTC128B R0, desc[UR16][R46.64+0x200] ;  /* 0x000200102e002981 */ /* 0x000ea2000c1e1920 */
[----:B------:R-:W-:Y:S01]  /*16600*/  ISETP.GT.AND P5, PT, R50, 0x9, P0 ;  /* 0x000000093200780c */ /* 0x000fe200007a4270 */
[----:B------:R-:W-:Y:S01]  /*16610*/  BSSY B1, `(.L_x_225) ;  /* 0x0000009000017945 */ /* 0x000fe20003800000 */
[----:B----4-:R-:W-:Y:S01]  /*16620*/  IMAD.WIDE.U32 R10, R32, 0x1c, R10 ;  /* 0x0000001c200a7825 */ /* 0x010fe200078e000a */
[----:B------:R-:W-:-:S03]  /*16630*/  IADD3 R6, P3, R4, R158, RZ ;  /* 0x0000009e04067210 */ /* 0x000fc60007f7e0ff */
[----:B------:R-:W-:Y:S02]  /*16640*/  IMAD.IADD R11, R53, 0x1, R11 ;  /* 0x00000001350b7824 */ /* 0x000fe400078e020b */
[----:B--2---:R-:W-:-:S04]  /*16650*/  FMUL R7, R0, UR22 ;  /* 0x0000001600077c20 */ /* 0x004fc80008400000 */
[----:B---3--:R-:W-:-:S05]  /*16660*/  FFMA R12, R12, UR21, R7 ;  /* 0x000000150c0c7c23 */ /* 0x008fca0008000007 */
[----:B------:R2:W-:Y:S01]  /*16670*/  @P2 STG.E desc[UR16][R10.64+0x200], R12 ;  /* 0x0002000c0a002986 */ /* 0x0005e2000c101910 */
[----:B------:R-:W-:Y:S05]  /*16680*/  @!P5 BRA `(.L_x_226) ;  /* 0x000000000004d947 */ /* 0x000fea0003800000 */
[----:B------:R3:W5:Y:S02]  /*16690*/  LDG.E.LTC128B R0, desc[UR16][R8.64+0x200] ;  /* 0x0002001008007981 */ /* 0x000764000c1e1920 */
.L_x_226:
[----:B------:R-:W-:Y:S05]  /*166a0*/  BSYNC B1 ;  /* 0x0000000000017941 */ /* 0x000fea0003800000 */
.L_x_225:
[----:B--2---:R-:W2:Y:S01]  /*166b0*/  LDL.LU R12, [R1+0x270] ;  /* 0x00027000010c7983 */ /* 0x004ea20000300800 */
[----:B-----5:R-:W-:Y:S01]  /*166c0*/  FMUL R4, R0, UR22 ;  /* 0x0000001600047c20 */ /* 0x020fe20008400000 */
[----:B------:R-:W-:Y:S01]  /*166d0*/  IADD3.X R7, R5, R33, RZ, P3, !PT ;  /* 0x0000002105077210 */ /* 0x000fe20001ffe4ff */
[----:B------:R-:W-:Y:S01]  /*166e0*/  BSSY B1, `(.L_x_227) ;  /* 0x0000006000017945 */ /* 0x000fe20003800000 */
[----:B------:R-:W-:Y:S01]  /*166f0*/  ISETP.GT.AND P2, PT, R50, 0x8, P1 ;  /* 0x000000083200780c */ /* 0x000fe20000f44270 */
[----:B--2---:R-:W-:-:S05]  /*16700*/  FFMA R4, R12, UR21, R4 ;  /* 0x000000150c047c23 */ /* 0x004fca0008000004 */
[----:B------:R2:W-:Y:S07]  /*16710*/  @P5 STG.E desc[UR16][R6.64+0x200], R4 ;  /* 0x0002000406005986 */ /* 0x0005ee000c101910 */
[----:B------:R-:W-:Y:S05]  /*16720*/  @!P2 BRA `(.L_x_228) ;  /* 0x000000000004a947 */ /* 0x000fea0003800000 */
[----:B------:R4:W5:Y:S02]  /*16730*/  LDG.E.LTC128B R0, desc[UR16][R46.64+0x220] ;  /* 0x000220102e007981 */ /* 0x000964000c1e1920 */
.L_x_228:
[----:B------:R-:W-:Y:S05]  /*16740*/  BSYNC B1 ;  /* 0x0000000000017941 */ /* 0x000fea0003800000 */
.L_x_227:
[----:B------:R-:W3:Y:S01]  /*16750*/  LDL.LU R5, [R1+0x274] ;  /* 0x0002740001057983 */ /* 0x000ee20000300800 */
[----:B--2--5:R-:W-:Y:S01]  /*16760*/  FMUL R4, R0, UR22 ;  /* 0x0000001600047c20 */ /* 0x024fe20008400000 */
[C---:B------:R-:W-:Y:S01]  /*16770*/  ISETP.GT.AND P5, PT, R50.reuse, 0x9, P1 ;  /* 0x000000093200780c */ /* 0x040fe20000fa4270 */
[----:B------:R-:W-:Y:S01]  /*16780*/  BSSY B1, `(.L_x_229) ;  /* 0x0000006000017945 */ /* 0x000fe20003800000 */
[----:B------:R-:W-:Y:S01]  /*16790*/  ISETP.GT.AND P3, PT, R50, 0x10, P0 ;  /* 0x000000103200780c */ /* 0x000fe20000764270 */
[----:B---3--:R-:W-:-:S05]  /*167a0*/  FFMA R4, R5, UR21, R4 ;  /* 0x0000001505047c23 */ /* 0x008fca0008000004 */
[----:B------:R2:W-:Y:S05]  /*167b0*/  @P2 STG.E desc[UR16][R10.64+0x220], R4 ;  /* 0x000220040a002986 */ /* 0x0005ea000c101910 */
[----:B------:R-:W-:Y:S05]  /*167c0*/  @!P5 BRA `(.L_x_230) ;  /* 0x000000000004d947 */ /* 0x000fea0003800000 */
[----:B------:R3:W5:Y:S02]  /*167d0*/  LDG.E.LTC128B R0, desc[UR16][R8.64+0x220] ;  /* 0x0002201008007981 */ /* 0x000764000c1e1920 */
.L_x_230:
[----:B------:R-:W-:Y:S05]  /*167e0*/  BSYNC B1 ;  /* 0x0000000000017941 */ /* 0x000fea0003800000 */
.L_x_229:
[----:B------:R-:W4:Y:S01]  /*167f0*/  LDL.LU R5, [R1+0x278] ;  /* 0x0002780001057983 */ /* 0x000f220000300800 */
[----:B--2--5:R-:W-:Y:S01]  /*16800*/  FMUL R4, R0, UR22 ;  /* 0x0000001600047c20 */ /* 0x024fe20008400000 */
[----:B---3--:R-:W-:Y:S01]  /*16810*/  IMAD.MOV.U32 R8, RZ, RZ, R6 ;  /* 0x000000ffff087224 */ /* 0x008fe200078e0006 */
[----:B------:R-:W-:Y:S01]  /*16820*/  MOV R9, R7 ;  /* 0x0000000700097202 */ /* 0x000fe20000000f00 */
[----:B------:R-:W2:Y:S01]  /*16830*/  LDL.LU R10, [R1+0x27c] ;  /* 0x00027c00010a7983 */ /* 0x000ea20000300800 */
[----:B----4-:R-:W-:-:S05]  /*16840*/  FFMA R4, R5, UR21, R4 ;  /* 0x0000001505047c23 */ /* 0x010fca0008000004 */
[----:B------:R3:W-:Y:S04]  /*16850*/  @P5 STG.E desc[UR16][R8.64+0x220], R4 ;  /* 0x0002200408005986 */ /* 0x0007e8000c101910 */
[----:B------:R-:W4:Y:S01]  /*16860*/  @P3 LDG.E.LTC128B R0, desc[UR16][R44.64+0x200] ;  /* 0x000200102c003981 */ /* 0x000f22000c1e1920 */
[----:B------:R-:W-:Y:S01]  /*16870*/  ISETP.GT.AND P6, PT, R50, 0x11, P0 ;  /* 0x000000113200780c */ /* 0x000fe200007c4270 */
[----:B------:R-:W-:Y:S01]  /*16880*/  BSSY B1, `(.L_x_231) ;  /* 0x0000009000017945 */ /* 0x000fe20003800000 */
[----:B---3--:R-:W-:Y:S01]  /*16890*/  IMAD.WIDE.U32 R8, R32, 0x1c, R8 ;  /* 0x0000001c20087825 */ /* 0x008fe200078e0008 */
[----:B------:R-:W-:-:S03]  /*168a0*/  IADD3 R4, P5, R6, R158, RZ ;  /* 0x0000009e06047210 */ /* 0x000fc60007fbe0ff */
[----:B------:R-:W-:Y:S02]  /*168b0*/  IMAD.IADD R9, R53, 0x1, R9 ;  /* 0x0000000135097824 */ /* 0x000fe400078e0209 */
[----:B----4-:R-:W-:-:S04]  /*168c0*/  FMUL R5, R0, UR22 ;  /* 0x0000001600057c20 */ /* 0x010fc80008400000 */
[----:B--2---:R-:W-:-:S05]  /*168d0*/  FFMA R10, R10, UR21, R5 ;  /* 0x000000150a0a7c23 */ /* 0x004fca0008000005 */
[----:B------:R2:W-:Y:S01]  /*168e0*/  @P3 STG.E desc[UR16][R8.64+0x200], R10 ;  /* 0x0002000a08003986 */ /* 0x0005e2000c101910 */
[----:B------:R-:W-:Y:S05]  /*168f0*/  @!P6 BRA `(.L_x_232) ;  /* 0x000000000004e947 */ /* 0x000fea0003800000 */
[----:B------:R3:W5:Y:S02]  /*16900*/  LDG.E.LTC128B R0, desc[UR16][R14.64+0x200] ;  /* 0x000200100e007981 */ /* 0x000764000c1e1920 */
.L_x_232:
[----:B------:R-:W-:Y:S05]  /*16910*/  BSYNC B1 ;  /* 0x0000000000017941 */ /* 0x000fea0003800000 */
.L_x_231:
        /* <DEDUP_REMOVED lines=9> */
.L_x_234:
[----:B------:R-:W-:Y:S05]  /*169b0*/  BSYNC B1 ;  /* 0x0000000000017941 */ /* 0x000fea0003800000 */
.L_x_233:
        /* <DEDUP_REMOVED lines=9> */
.L_x_236:
[----:B------:R-:W-:Y:S05]  /*16a50*/  BSYNC B1 ;  /* 0x0000000000017941 */ /* 0x000fea0003800000 */
.L_x_235:
[----:B------:R-:W4:Y:S01]  /*16a60*/  LDL.LU R7, [R1+0x288] ;  /* 0x0002880001077983 */ /* 0x000f220000300800 */
[----:B--2--5:R-:W-:Y:S01]  /*16a70*/  FMUL R6, R0, UR22 ;  /* 0x0000001600067c20 */ /* 0x024fe20008400000 */
[----:B------:R-:W-:Y:S01]  /*16a80*/  IMAD.MOV.U32 R8, RZ, RZ, R4 ;  /* 0x000000ffff087224 */ /* 0x000fe200078e0004 */
[----:B------:R-:W-:Y:S01]  /*16a90*/  MOV R9, R5 ;  /* 0x0000000500097202 */ /* 0x000fe20000000f00 */
[----:B------:R-:W2:Y:S01]  /*16aa0*/  LDL.LU R10, [R1+0x28c] ;  /* 0x00028c00010a7983 */ /* 0x000ea20000300800 */
[----:B----4-:R-:W-:-:S05]  /*16ab0*/  FFMA R6, R7, UR21, R6 ;  /* 0x0000001507067c23 */ /* 0x010fca0008000006 */
[----:B------:R4:W-:Y:S04]  /*16ac0*/  @P5 STG.E desc[UR16][R8.64+0x220], R6 ;  /* 0x0002200608005986 */ /* 0x0009e8000c101910 */
[----:B------:R-:W3:Y:S01]  /*16ad0*/  @P3 LDG.E.LTC128B R0, desc[UR16][R42.64+0x200] ;  /* 0x000200102a003981 */ /* 0x000ee2000c1e1920 */
[----:B------:R-:W-:Y:S01]  /*16ae0*/  ISETP.GT.AND P6, PT, R50, 0x19, P0 ;  /* 0x000000193200780c */ /* 0x000fe200007c4270 */
[----:B------:R-:W-:Y:S01]  /*16af0*/  BSSY B1, `(.L_x_237) ;  /* 0x0000009000017945 */ /* 0x000fe20003800000 */
[----:B----4-:R-:W-:Y:S01]  /*16b00*/  IMAD.WIDE.U32 R8, R32, 0x1c, R8 ;  /* 0x0000001c20087825 */ /* 0x010fe200078e0008 */
[----:B------:R-:W-:-:S03]  /*16b10*/  IADD3 R6, P5, R4, R158, RZ ;  /* 0x0000009e04067210 */ /* 0x000fc60007fbe0ff */
[----:B------:R-:W-:Y:S02]  /*16b20*/  IMAD.IADD R9, R53, 0x1, R9 ;  /* 0x0000000135097824 */ /* 0x000fe400078e0209 */
[----:B---3--:R-:W-:-:S04]  /*16b30*/  FMUL R7, R0, UR22 ;  /* 0x0000001600077c20 */ /* 0x008fc80008400000 */
[----:B--2---:R-:W-:-:S05]  /*16b40*/  FFMA R10, R10, UR21, R7 ;  /* 0x000000150a0a7c23 */ /* 0x004fca0008000007 */
[----:B------:R2:W-:Y:S01]  /*16b50*/  @P3 STG.E desc[UR16][R8.64+0x200], R10 ;  /* 0x0002000a08003986 */ /* 0x0005e2000c101910 */
[----:B------:R-:W-:Y:S05]  /*16b60*/  @!P6 BRA `(.L_x_238) ;  /* 0x000000000004e947 */ /* 0x000fea0003800000 */
[----:B------:R3:W5:Y:S02]  /*16b70*/  LDG.E.LTC128B R0, desc[UR16][R16.64+0x200] ;  /* 0x0002001010007981 */ /* 0x000764000c1e1920 */
.L_x_238:
[----:B------:R-:W-:Y:S05]  /*16b80*/  BSYNC B1 ;  /* 0x0000000000017941 */ /* 0x000fea0003800000 */
.L_x_237:
        /* <DEDUP_REMOVED lines=9> */
.L_x_240:
[----:B------:R-:W-:Y:S05]  /*16c20*/  BSYNC B1 ;  /* 0x0000000000017941 */ /* 0x000fea0003800000 */
.L_x_239:
        /* <DEDUP_REMOVED lines=9> */
.L_x_242:
[----:B------:R-:W-:Y:S05]  /*16cc0*/  BSYNC B1 ;  /* 0x0000000000017941 */ /* 0x000fea0003800000 */
.L_x_241:
        /* <DEDUP_REMOVED lines=18> */
.L_x_244:
[----:B------:R-:W-:Y:S05]  /*16df0*/  BSYNC B1 ;  /* 0x0000000000017941 */ /* 0x000fea0003800000 */
.L_x_243:
        /* <DEDUP_REMOVED lines=9> */
.L_x_246:
[----:B------:R-:W-:Y:S05]  /*16e90*/  BSYNC B1 ;  /* 0x0000000000017941 */ /* 0x000fea0003800000 */
.L_x_245:
        /* <DEDUP_REMOVED lines=9> */
.L_x_248:
[----:B------:R-:W-:Y:S05]  /*16f30*/  BSYNC B1 ;  /* 0x0000000000017941 */ /* 0x000fea0003800000 */
.L_x_247:
        /* <DEDUP_REMOVED lines=10> */
[----:B------:R-:W-:Y:S01]  /*16fe0*/  IADD3 R6, P5, R4, R158, RZ ;  /* 0x0000009e04067210 */ /* 0x000fe20007fbe0ff */
[----:B----4-:R-:W-:-:S04]  /*16ff0*/  IMAD.WIDE.U32 R8, R32, 0x1c, R8 ;  /* 0x0000001c20087825 */ /* 0x010fc800078e0008 */
[----:B------:R-:W-:Y:S02]  /*17000*/  IMAD.IADD R9, R53, 0x1, R9 ;  /* 0x0000000135097824 */ /* 0x000fe400078e0209 */
[----:B---3--:R-:W-:-:S04]  /*17010*/  FMUL R7, R0, UR22 ;  /* 0x0000001600077c20 */ /* 0x008fc80008400000 */
[----:B--2---:R-:W-:-:S05]  /*17020*/  FFMA R10, R10, UR21, R7 ;  /* 0x000000150a0a7c23 */ /* 0x004fca0008000007 */
[----:B------:R2:W-:Y:S01]  /*17030*/  @P3 STG.E desc[UR16][R8.64+0x200], R10 ;  /* 0x0002000a08003986 */ /* 0x0005e2000c101910 */
[----:B------:R-:W-:Y:S05]  /*17040*/  @!P6 BRA `(.L_x_250) ;  /* 0x000000000004e947 */ /* 0x000fea0003800000 */
[----:B------:R3:W5:Y:S02]  /*17050*/  LDG.E.LTC128B R0, desc[UR16][R22.64+0x200] ;  /* 0x0002001016007981 */ /* 0x000764000c1e1920 */
.L_x_250:
[----:B------:R-:W-:Y:S05]  /*17060*/  BSYNC B1 ;  /* 0x0000000000017941 */ /* 0x000fea0003800000 */
.L_x_249:
        /* <DEDUP_REMOVED lines=9> */
.L_x_252:
[----:B------:R-:W-:Y:S05]  /*17100*/  BSYNC B1 ;  /* 0x0000000000017941 */ /* 0x000fea0003800000 */
.L_x_251:
[----:B--2---:R-:W2:Y:S01]  /*17110*/  LDL.LU R5, [R1+0x2b4] ;  /* 0x0002b40001057983 */ /* 0x004ea20000300800 */
[----:B-----5:R-:W-:Y:S01]  /*17120*/  FMUL R4, R0, UR22 ;  /* 0x0000001600047c20 */ /* 0x020fe20008400000 */
[C---:B------:R-:W-:Y:S01]  /*17130*/  ISETP.GT.AND P5, PT, R50.reuse, 0x29, P1 ;  /* 0x000000293200780c */ /* 0x040fe20000fa4270 */
[----:B------:R-:W-:Y:S01]  /*17140*/  BSSY B1, `(.L_x_253) ;  /* 0x0000006000017945 */ /* 0x000fe20003800000 */
[----:B------:R-:W-:Y:S01]  /*17150*/  ISETP.GT.AND P3, PT, R50, 0x30, P0 ;  /* 0x000000303200780c */ /* 0x000fe20000764270 */
[----:B--2---:R-:W-:-:S05]  /*17160*/  FFMA R5, R5, UR21, R4 ;  /* 0x0000001505057c23 */ /* 0x004fca0008000004 */
[----:B------:R2:W-:Y:S05]  /*17170*/  @P2 STG.E desc[UR16][R8.64+0x220], R5 ;  /* 0x0002200508002986 */ /* 0x0005ea000c101910 */
[----:B------:R-:W-:Y:S05]  /*17180*/  @!P5 BRA `(.L_x_254) ;  /* 0x000000000004d947 */ /* 0x000fea0003800000 */
[----:B------:R0:W5:Y:S02]  /*17190*/  LDG.E.LTC128B R0, desc[UR16][R22.64+0x220] ;  /* 0x0002201016007981 */ /* 0x000164000c1e1920 */
.L_x_254:
[----:B------:R-:W-:Y:S05]  /*171a0*/  BSYNC B1 ;  /* 0x0000000000017941 */ /* 0x000fea0003800000 */
.L_x_253:
[----:B--2---:R-:W2:Y:S01]  /*171b0*/  LDL.LU R8, [R1+0x2b8] ;  /* 0x0002b80001087983 */ /* 0x004ea20000300800 */
[----:B-----5:R-:W-:Y:S01]  /*171c0*/  FMUL R4, R0, UR22 ;  /* 0x0000001600047c20 */ /* 0x020fe20008400000 */
[----:B------:R-:W-:Y:S02]  /*171d0*/  IMAD.MOV.U32 R10, RZ, RZ, R0 ;  /* 0x000000ffff0a7224 */ /* 0x000fe400078e0000 */
[----:B------:R-:W-:Y:S01]  /*171e0*/  IMAD.MOV.U32 R9, RZ, RZ, R7 ;  /* 0x000000ffff097224 */ /* 0x000fe200078e0007 */
[----:B------:R-:W3:Y:S01]  /*171f0*/  LDL.LU R12, [R1+0x2bc] ;  /* 0x0002bc00010c7983 */ /* 0x000ee20000300800 */
[----:B--2---:R-:W-:Y:S01]  /*17200*/  FFMA R11, R8, UR21, R4 ;  /* 0x00000015080b7c23 */ /* 0x004fe20008000004 */
[----:B------:R-:W-:-:S05]  /*17210*/  MOV R8, R6 ;  /* 0x0000000600087202 */ /* 0x000fca0000000f00 */
[----:B------:R2:W-:Y:S04]  /*17220*/  @P5 STG.E desc[UR16][R8.64+0x220], R11 ;  /* 0x0002200b08005986 */ /* 0x0005e8000c101910 */
[----:B------:R-:W4:Y:S01]  /*17230*/  @P3 LDG.E.LTC128B R10, desc[UR16][R56.64+0x200] ;  /* 0x00020010380a3981 */ /* 0x000f22000c1e1920 */
[----:B------:R-:W-:Y:S01]  /*17240*/  ISETP.GT.AND P6, PT, R50, 0x31, P0 ;  /* 0x000000313200780c */ /* 0x000fe200007c4270 */
[----:B------:R-:W-:Y:S01]  /*17250*/  BSSY B1, `(.L_x_255) ;  /* 0x0000009000017945 */ /* 0x000fe20003800000 */
[----:B------:R-:W-:Y:S01]  /*17260*/  IADD3 R4, P5, R6, R158, RZ ;  /* 0x0000009e06047210 */ /* 0x000fe20007fbe0ff */
[----:B--2---:R-:W-:-:S05]  /*17270*/  IMAD.WIDE.U32 R8, R32, 0x1c, R8 ;  /* 0x0000001c20087825 */ /* 0x004fca00078e0008 */
[----:B------:R-:W-:Y:S01]  /*17280*/  IADD3 R9, R53, R9, RZ ;  /* 0x0000000935097210 */ /* 0x000fe20007ffe0ff */
[----:B----4-:R-:W-:-:S04]  /*17290*/  FMUL R0, R10, UR22 ;  /* 0x000000160a007c20 */ /* 0x010fc80008400000 */
[----:B---3--:R-:W-:-:S05]  /*172a0*/  FFMA R13, R12, UR21, R0 ;  /* 0x000000150c0d7c23 */ /* 0x008fca0008000000 */
[----:B------:R2:W-:Y:S01]  /*172b0*/  @P3 STG.E desc[UR16][R8.64+0x200], R13 ;  /* 0x0002000d08003986 */ /* 0x0005e2000c101910 */
[----:B------:R-:W-:Y:S05]  /*172c0*/  @!P6 BRA `(.L_x_256) ;  /* 0x000000000004e947 */ /* 0x000fea0003800000 */
[----:B------:R3:W5:Y:S02]  /*172d0*/  LDG.E.LTC128B R10, desc[UR16][R54.64+0x200] ;  /* 0x00020010360a7981 */ /* 0x000764000c1e1920 */
.L_x_256:
[----:B------:R-:W-:Y:S05]  /*172e0*/  BSYNC B1 ;  /* 0x0000000000017941 */ /* 0x000fea0003800000 */
.L_x_255:
[----:B------:R-:W4:Y:S01]  /*172f0*/  LDL.LU R11, [R1+0x2c0] ;  /* 0x0002c000010b7983 */ /* 0x000f220000300800 */
[----:B-----5:R-:W-:Y:S01]  /*17300*/  FMUL R0, R10, UR22 ;  /* 0x000000160a007c20 */ /* 0x020fe20008400000 */
[----:B------:R-:W-:Y:S01]  /*17310*/  IMAD.X R5, R7, 0x1, R33, P5 ;  /* 0x0000000107057824 */ /* 0x000fe200028e0621 */
[----:B------:R-:W-:Y:S01]  /*17320*/  ISETP.GT.AND P2, PT, R50, 0x30, P1 ;  /* 0x000000303200780c */ /* 0x000fe20000f44270 */
[----:B------:R-:W-:Y:S01]  /*17330*/  BSSY B1, `(.L_x_257) ;  /* 0x0000005000017945 */ /* 0x000fe20003800000 */
[----:B----4-:R-:W-:-:S05]  /*17340*/  FFMA R7, R11, UR21, R0 ;  /* 0x000000150b077c23 */ /* 0x010fca0008000000 */
[----:B------:R4:W-:Y:S06]  /*17350*/  @P6 STG.E desc[UR16][R4.64+0x200], R7 ;  /* 0x0002000704006986 */ /* 0x0009ec000c101910 */
[----:B------:R-:W-:Y:S05]  /*17360*/  @!P2 BRA `(.L_x_258) ;  /* 0x000000000004a947 */ /* 0x000fea0003800000 */
[----:B------:R0:W5:Y:S02]  /*17370*/  LDG.E.LTC128B R10, desc[UR16][R56.64+0x220] ;  /* 0x00022010380a7981 */ /* 0x000164000c1e1920 */
.L_x_258:
[----:B------:R-:W-:Y:S05]  /*17380*/  BSYNC B1 ;  /* 0x0000000000017941 */ /* 0x000fea0003800000 */
.L_x_257:
[----:B------:R-:W4:Y:S01]  /*17390*/  LDL.LU R6, [R1+0x2c4] ;  /* 0x0002c40001067983 */ /* 0x000f220000300800 */
[----:B-----5:R-:W-:Y:S01]  /*173a0*/  FMUL R0, R10, UR22 ;  /* 0x000000160a007c20 */ /* 0x020fe20008400000 */
[C---:B------:R-:W-:Y:S01]  /*173b0*/  ISETP.GT.AND P5, PT, R50.reuse, 0x31, P1 ;  /* 0x000000313200780c */ /* 0x040fe20000fa4270 */
[----:B------:R-:W-:Y:S01]  /*173c0*/  BSSY B1, `(.L_x_259) ;  /* 0x0000006000017945 */ /* 0x000fe20003800000 */
[----:B------:R-:W-:Y:S01]  /*173d0*/  ISETP.GT.AND P3, PT, R50, 0x38, P0 ;  /* 0x000000383200780c */ /* 0x000fe20000764270 */
[----:B----4-:R-:W-:-:S05]  /*173e0*/  FFMA R7, R6, UR21, R0 ;  /* 0x0000001506077c23 */ /* 0x010fca0008000000 */
[----:B------:R4:W-:Y:S05]  /*173f0*/  @P2 STG.E desc[UR16][R8.64+0x220], R7 ;  /* 0x0002200708002986 */ /* 0x0009ea000c101910 */
[----:B------:R-:W-:Y:S05]  /*17400*/  @!P5 BRA `(.L_x_260) ;  /* 0x000000000004d947 */ /* 0x000fea0003800000 */
[----:B------:R0:W5:Y:S02]  /*17410*/  LDG.E.LTC128B R10, desc[UR16][R54.64+0x220] ;  /* 0x00022010360a7981 */ /* 0x000164000c1e1920 */
.L_x_260:
[----:B------:R-:W-:Y:S05]  /*17420*/  BSYNC B1 ;  /* 0x0000000000017941 */ /* 0x000fea0003800000 */
.L_x_259:
[----:B------:R-:W3:Y:S01]  /*17430*/  LDL.LU R6, [R1+0x2c8] ;  /* 0x0002c80001067983 */ /* 0x000ee20000300800 */
[----:B-----5:R-:W-:Y:S01]  /*17440*/  FMUL R0, R10, UR22 ;  /* 0x000000160a007c20 */ /* 0x020fe20008400000 */
[----:B--2-4-:R-:W-:Y:S01]  /*17450*/  MOV R8, R4 ;  /* 0x0000000400087202 */ /* 0x014fe20000000f00 */
[----:B------:R-:W-:Y:S01]  /*17460*/  IMAD.MOV.U32 R9, RZ, RZ, R5 ;  /* 0x000000ffff097224 */ /* 0x000fe200078e0005 */
[----:B------:R-:W2:Y:S01]  /*17470*/  LDL.LU R12, [R1+0x2cc] ;  /* 0x0002cc00010c7983 */ /* 0x000ea20000300800 */
[----:B---3--:R-:W-:-:S05]  /*17480*/  FFMA R11, R6, UR21, R0 ;  /* 0x00000015060b7c23 */ /* 0x008fca0008000000 */
[----:B------:R3:W-:Y:S04]  /*17490*/  @P5 STG.E desc[UR16][R8.64+0x220], R11 ;  /* 0x0002200b08005986 */ /* 0x0007e8000c101910 */
[----:B------:R-:W4:Y:S01]  /*174a0*/  @P3 LDG.E.LTC128B R10, desc[UR16][R60.64+0x200] ;  /* 0x000200103c0a3981 */ /* 0x000f22000c1e1920 */
[----:B------:R-:W-:Y:S01]  /*174b0*/  ISETP.GT.AND P6, PT, R50, 0x39, P0 ;  /* 0x000000393200780c */ /* 0x000fe200007c4270 */
[----:B------:R-:W-:Y:S01]  /*174c0*/  BSSY B1, `(.L_x_261) ;  /* 0x0000009000017945 */ /* 0x000fe20003800000 */
[----:B------:R-:W-:Y:S01]  /*174d0*/  IADD3 R6, P5, R4, R158, RZ ;  /* 0x0000009e04067210 */ /* 0x000fe20007fbe0ff */
[----:B---3--:R-:W-:-:S05]  /*174e0*/  IMAD.WIDE.U32 R8, R32, 0x1c, R8 ;  /* 0x0000001c20087825 */ /* 0x008fca00078e0008 */
[----:B------:R-:W-:Y:S01]  /*174f0*/  IADD3 R9, R53, R9, RZ ;  /* 0x0000000935097210 */ /* 0x000fe20007ffe0ff */
[----:B----4-:R-:W-:-:S04]  /*17500*/  FMUL R0, R10, UR22 ;  /* 0x000000160a007c20 */ /* 0x010fc80008400000 */
[----:B--2---:R-:W-:-:S05]  /*17510*/  FFMA R13, R12, UR21, R0 ;  /* 0x000000150c0d7c23 */ /* 0x004fca0008000000 */
[----:B------:R2:W-:Y:S01]  /*17520*/  @P3 STG.E desc[UR16][R8.64+0x200], R13 ;  /* 0x0002000d08003986 */ /* 0x0005e2000c101910 */
[----:B------:R-:W-:Y:S05]  /*17530*/  @!P6 BRA `(.L_x_262) ;  /* 0x000000000004e947 */ /* 0x000fea0003800000 */
[----:B------:R3:W5:Y:S02]  /*17540*/  LDG.E.LTC128B R10, desc[UR16][R58.64+0x200] ;  /* 0x000200103a0a7981 */ /* 0x000764000c1e1920 */
.L_x_262:
[----:B------:R-:W-:Y:S05]  /*17550*/  BSYNC B1 ;  /* 0x0000000000017941 */ /* 0x000fea0003800000 */
.L_x_261:
        /* <DEDUP_REMOVED lines=9> */
.L_x_264:
[----:B------:R-:W-:Y:S05]  /*175f0*/  BSYNC B1 ;  /* 0x0000000000017941 */ /* 0x000fea0003800000 */
.L_x_263:
        /* <DEDUP_REMOVED lines=9> */
.L_x_266:
[----:B------:R-:W-:Y:S05]  /*17690*/  BSYNC B1 ;  /* 0x0000000000017941 */ /* 0x000fea0003800000 */
.L_x_265:
        /* <DEDUP_REMOVED lines=18> */
.L_x_268:
[----:B------:R-:W-:Y:S05]  /*177c0*/  BSYNC B1 ;  /* 0x0000000000017941 */ /* 0x000fea0003800000 */
.L_x_267:
        /* <DEDUP_REMOVED lines=9> */
.L_x_270:
[----:B------:R-:W-:Y:S05]  /*17860*/  BSYNC B1 ;  /* 0x0000000000017941 */ /* 0x000fea0003800000 */
.L_x_269:
        /* <DEDUP_REMOVED lines=9> */
.L_x_272:
[----:B------:R-:W-:Y:S05]  /*17900*/  BSYNC B1 ;  /* 0x0000000000017941 */ /* 0x000fea0003800000 */
.L_x_271:
        /* <DEDUP_REMOVED lines=18> */
.L_x_274:
[----:B------:R-:W-:Y:S05]  /*17a30*/  BSYNC B1 ;  /* 0x0000000000017941 */ /* 0x000fea0003800000 */
.L_x_273:
        /* <DEDUP_REMOVED lines=9> */
.L_x_276:
[----:B------:R-:W-:Y:S05]  /*17ad0*/  BSYNC B1 ;  /* 0x0000000000017941 */ /* 0x000fea0003800000 */
.L_x_275:
        /* <DEDUP_REMOVED lines=9> */
.L_x_278:
[----:B------:R-:W-:Y:S05]  /*17b70*/  BSYNC B1 ;  /* 0x0000000000017941 */ /* 0x000fea0003800000 */
.L_x_277:
        /* <DEDUP_REMOVED lines=18> */
.L_x_280:
[----:B------:R-:W-:Y:S05]  /*17ca0*/  BSYNC B1 ;  /* 0x0000000000017941 */ /* 0x000fea0003800000 */
.L_x_279:
        /* <DEDUP_REMOVED lines=9> */
.L_x_282:
[----:B------:R-:W-:Y:S05]  /*17d40*/  BSYNC B1 ;  /* 0x0000000000017941 */ /* 0x000fea0003800000 */
.L_x_281:
        /* <DEDUP_REMOVED lines=9> */
.L_x_284:
[----:B------:R-:W-:Y:S05]  /*17de0*/  BSYNC B1 ;  /* 0x0000000000017941 */ /* 0x000fea0003800000 */
.L_x_283:
        /* <DEDUP_REMOVED lines=18> */
.L_x_286:
[----:B------:R-:W-:Y:S05]  /*17f10*/  BSYNC B1 ;  /* 0x0000000000017941 */ /* 0x000fea0003800000 */
.L_x_285:
        /* <DEDUP_REMOVED lines=9> */
.L_x_288:
[----:B------:R-:W-:Y:S05]  /*17fb0*/  BSYNC B1 ;  /* 0x0000000000017941 */ /* 0x000fea0003800000 */
.L_x_287:
        /* <DEDUP_REMOVED lines=9> */
.L_x_290:
[----:B------:R-:W-:Y:S05]  /*18050*/  BSYNC B1 ;  /* 0x0000000000017941 */ /* 0x000fea0003800000 */
.L_x_289:
        /* <DEDUP_REMOVED lines=18> */
.L_x_292:
[----:B------:R-:W-:Y:S05]  /*18180*/  BSYNC B1 ;  /* 0x0000000000017941 */ /* 0x000fea0003800000 */
.L_x_291:
        /* <DEDUP_REMOVED lines=9> */
.L_x_294:
[----:B------:R-:W-:Y:S05]  /*18220*/  BSYNC B1 ;  /* 0x0000000000017941 */ /* 0x000fea0003800000 */
.L_x_293:
        /* <DEDUP_REMOVED lines=9> */
.L_x_296:
[----:B------:R-:W-:Y:S05]  /*182c0*/  BSYNC B1 ;  /* 0x0000000000017941 */ /* 0x000fea0003800000 */
.L_x_295:
        /* <DEDUP_REMOVED lines=18> */
.L_x_298:
[----:B------:R-:W-:Y:S05]  /*183f0*/  BSYNC B1 ;  /* 0x0000000000017941 */ /* 0x000fea0003800000 */
.L_x_297:
        /* <DEDUP_REMOVED lines=9> */
.L_x_300:
[----:B------:R-:W-:Y:S05]  /*18490*/  BSYNC B1 ;  /* 0x0000000000017941 */ /* 0x000fea0003800000 */
.L_x_299:
        /* <DEDUP_REMOVED lines=9> */
.L_x_302:
[----:B------:R-:W-:Y:S05]  /*18530*/  BSYNC B1 ;  /* 0x0000000000017941 */ /* 0x000fea0003800000 */
.L_x_301:
        /* <DEDUP_REMOVED lines=18> */
.L_x_304:
[----:B------:R-:W-:Y:S05]  /*18660*/  BSYNC B1 ;  /* 0x0000000000017941 */ /* 0x000fea0003800000 */
.L_x_303:
        /* <DEDUP_REMOVED lines=9> */
.L_x_306:
[----:B------:R-:W-:Y:S05]  /*18700*/  BSYNC B1 ;  /* 0x0000000000017941 */ /* 0x000fea0003800000 */
.L_x_305:
        /* <DEDUP_REMOVED lines=9> */
.L_x_308:
[----:B------:R-:W-:Y:S05]  /*187a0*/  BSYNC B1 ;  /* 0x0000000000017941 */ /* 0x000fea0003800000 */
.L_x_307:
[----:B------:R-:W2:Y:S01]  /*187b0*/  LDL.LU R6, [R1+0x348] ;  /* 0x0003480001067983 */ /* 0x000ea20000300800 */
[----:B-----5:R-:W-:-:S03]  /*187c0*/  FMUL R0, R10, UR22 ;  /* 0x000000160a007c20 */ /* 0x020fc60008400000 */
[----:B------:R-:W3:Y:S01]  /*187d0*/  LDL.LU R12, [R1+0x34c] ;  /* 0x00034c00010c7983 */ /* 0x000ee20000300800 */
[----:B--2---:R-:W-:-:S05]  /*187e0*/  FFMA R11, R6, UR21, R0 ;  /* 0x00000015060b7c23 */ /* 0x004fca0008000000 */
[----:B------:R2:W-:Y:S04]  /*187f0*/  @P5 STG.E desc[UR16][R4.64+0x220], R11 ;  /* 0x0002200b04005986 */ /* 0x0005e8000c101910 */
[----:B------:R-:W3:Y:S01]  /*18800*/  @P3 LDG.E.LTC128B R10, desc[UR16][R92.64+0x200] ;  /* 0x000200105c0a3981 */ /* 0x000ee2000c1e1920 */
[----:B----4-:R-:W-:Y:S01]  /*18810*/  IMAD.WIDE.U32 R8, R32, 0x1c, R4 ;  /* 0x0000001c20087825 */ /* 0x010fe200078e0004 */
[----:B------:R-:W-:Y:S01]  /*18820*/  ISETP.GT.AND P6, PT, R50, 0x79, P0 ;  /* 0x000000793200780c */ /* 0x000fe200007c4270 */
[----:B------:R-:W-:Y:S01]  /*18830*/  BSSY B1, `(.L_x_309) ;  /* 0x0000008000017945 */ /* 0x000fe20003800000 */
[----:B------:R-:W-:Y:S02]  /*18840*/  IADD3 R6, P5, R4, R158, RZ ;  /* 0x0000009e04067210 */ /* 0x000fe40007fbe0ff */
[----:B------:R-:W-:Y:S01]  /*18850*/  IADD3 R9, R53, R9, RZ ;  /* 0x0000000935097210 */ /* 0x000fe20007ffe0ff */
[----:B---3--:R-:W-:-:S04]  /*18860*/  FMUL R0, R10, UR22 ;  /* 0x000000160a007c20 */ /* 0x008fc80008400000 */
[----:B------:R-:W-:-:S05]  /*18870*/  FFMA R13, R12, UR21, R0 ;  /* 0x000000150c0d7c23 */ /* 0x000fca0008000000 */
[----:B------:R2:W-:Y:S01]  /*18880*/  @P3 STG.E desc[UR16][R8.64+0x200], R13 ;  /* 0x0002000d08003986 */ /* 0x0005e2000c101910 */
[----:B------:R-:W-:Y:S05]  /*18890*/  @!P6 BRA `(.L_x_310) ;  /* 0x000000000004e947 */ /* 0x000fea0003800000 */
[----:B------:R3:W5:Y:S02]  /*188a0*/  LDG.E.LTC128B R10, desc[UR16][R90.64+0x200] ;  /* 0x000200105a0a7981 */ /* 0x000764000c1e1920 */
.L_x_310:
[----:B------:R-:W-:Y:S05]  /*188b0*/  BSYNC B1 ;  /* 0x0000000000017941 */ /* 0x000fea0003800000 */
.L_x_309:
[----:B--2---:R-:W2:Y:S01]  /*188c0*/  LDL.LU R11, [R1+0x350] ;  /* 0x00035000010b7983 */ /* 0x004ea20000300800 */
[----:B-----5:R-:W-:Y:S01]  /*188d0*/  FMUL R0, R10, UR22 ;  /* 0x000000160a007c20 */ /* 0x020fe20008400000 */
[----:B------:R-:W-:Y:S01]  /*188e0*/  IMAD.X R7, R5, 0x1, R33, P5 ;  /* 0x0000000105077824 */ /* 0x000fe200028e0621 */
[----:B------:R-:W-:Y:S01]  /*188f0*/  ISETP.GT.AND P2, PT, R50, 0x78, P1 ;  /* 0x000000783200780c */ /* 0x000fe20000f44270 */
[----:B------:R-:W-:Y:S01]  /*18900*/  BSSY B1, `(.L_x_311) ;  /* 0x0000005000017945 */ /* 0x000fe20003800000 */
[----:B--2---:R-:W-:-:S05]  /*18910*/  FFMA R5, R11, UR21, R0 ;  /* 0x000000150b057c23 */ /* 0x004fca0008000000 */
[----:B------:R2:W-:Y:S06]  /*18920*/  @P6 STG.E desc[UR16][R6.64+0x200], R5 ;  /* 0x0002000506006986 */ /* 0x0005ec000c101910 */
[----:B------:R-:W-:Y:S05]  /*18930*/  @!P2 BRA `(.L_x_312) ;  /* 0x000000000004a947 */ /* 0x000fea0003800000 */
[----:B------:R4:W5:Y:S02]  /*18940*/  LDG.E.LTC128B R10, desc[UR16][R92.64+0x220] ;  /* 0x000220105c0a7981 */ /* 0x000964000c1e1920 */
.L_x_312:
[----:B------:R-:W-:Y:S05]  /*18950*/  BSYNC B1 ;  /* 0x0000000000017941 */ /* 0x000fea0003800000 */
.L_x_311:
[----:B------:R-:W2:Y:S01]  /*18960*/  LDL.LU R4, [R1+0x354] ;  /* 0x0003540001047983 */ /* 0x000ea20000300800 */
        /* <DEDUP_REMOVED lines=8> */
.L_x_314:
[----:B------:R-:W-:Y:S05]  /*189f0*/  BSYNC B1 ;  /* 0x0000000000017941 */ /* 0x000fea0003800000 */
.L_x_313:
[----:B------:R-:W3:Y:S01]  /*18a00*/  LDL.LU R4, [R1+0x358] ;  /* 0x0003580001047983 */ /* 0x000ee20000300800 */
[----:B-----5:R-:W-:-:S03]  /*18a10*/  FMUL R0, R10, UR22 ;  /* 0x000000160a007c20 */ /* 0x020fc60008400000 */
[----:B------:R-:W4:Y:S01]  /*18a20*/  LDL.LU R12, [R1+0x35c] ;  /* 0x00035c00010c7983 */ /* 0x000f220000300800 */
[----:B---3--:R-:W-:-:S05]  /*18a30*/  FFMA R11, R4, UR21, R0 ;  /* 0x00000015040b7c23 */ /* 0x008fca0008000000 */
[----:B------:R3:W-:Y:S04]  /*18a40*/  @P5 STG.E desc[UR16][R6.64+0x220], R11 ;  /* 0x0002200b06005986 */ /* 0x0007e8000c101910 */
[----:B------:R-:W4:Y:S01]  /*18a50*/  @P3 LDG.E.LTC128B R10, desc[UR16][R96.64+0x200] ;  /* 0x00020010600a3981 */ /* 0x000f22000c1e1920 */
[----:B--2---:R-:W-:Y:S01]  /*18a60*/  IMAD.WIDE.U32 R8, R32, 0x1c, R6 ;  /* 0x0000001c20087825 */ /* 0x004fe200078e0006 */
[----:B------:R-:W-:Y:S01]  /*18a70*/  ISETP.GT.AND P6, PT, R50, 0x81, P0 ;  /* 0x000000813200780c */ /* 0x000fe200007c4270 */
[----:B------:R-:W-:Y:S01]  /*18a80*/  BSSY B1, `(.L_x_315) ;  /* 0x0000008000017945 */ /* 0x000fe20003800000 */
[----:B------:R-:W-:Y:S02]  /*18a90*/  IADD3 R4, P5, R6, R158, RZ ;  /* 0x0000009e06047210 */ /* 0x000fe40007fbe0ff */
[----:B------:R-:W-:Y:S01]  /*18aa0*/  IADD3 R9, R53, R9, RZ ;  /* 0x0000000935097210 */ /* 0x000fe20007ffe0ff */
[----:B----4-:R-:W-:-:S04]  /*18ab0*/  FMUL R0, R10, UR22 ;  /* 0x000000160a007c20 */ /* 0x010fc80008400000 */
[----:B------:R-:W-:-:S05]  /*18ac0*/  FFMA R13, R12, UR21, R0 ;  /* 0x000000150c0d7c23 */ /* 0x000fca0008000000 */
[----:B------:R3:W-:Y:S01]  /*18ad0*/  @P3 STG.E desc[UR16][R8.64+0x200], R13 ;  /* 0x0002000d08003986 */ /* 0x0007e2000c101910 */
[----:B------:R-:W-:Y:S05]  /*18ae0*/  @!P6 BRA `(.L_x_316) ;  /* 0x000000000004e947 */ /* 0x000fea0003800000 */
[----:B------:R2:W5:Y:S02]  /*18af0*/  LDG.E.LTC128B R10, desc[UR16][R94.64+0x200] ;  /* 0x000200105e0a7981 */ /* 0x000564000c1e1920 */
.L_x_316:
[----:B------:R-:W-:Y:S05]  /*18b00*/  BSYNC B1 ;  /* 0x0000000000017941 */ /* 0x000fea0003800000 */
.L_x_315:
[----:B---3--:R-:W3:Y:S01]  /*18b10*/  LDL.LU R11, [R1+0x360] ;  /* 0x00036000010b7983 */ /* 0x008ee20000300800 */
[----:B-----5:R-:W-:Y:S01]  /*18b20*/  FMUL R0, R10, UR22 ;  /* 0x000000160a007c20 */ /* 0x020fe20008400000 */
[----:B------:R-:W-:Y:S01]  /*18b30*/  IMAD.X R5, R7, 0x1, R33, P5 ;  /* 0x0000000107057824 */ /* 0x000fe200028e0621 */
[----:B------:R-:W-:Y:S01]  /*18b40*/  ISETP.GT.AND P2, PT, R50, 0x80, P1 ;  /* 0x000000803200780c */ /* 0x000fe20000f44270 */
[----:B------:R-:W-:Y:S01]  /*18b50*/  BSSY B1, `(.L_x_317) ;  /* 0x0000005000017945 */ /* 0x000fe20003800000 */
[----:B---3--:R-:W-:-:S05]  /*18b60*/  FFMA R7, R11, UR21, R0 ;  /* 0x000000150b077c23 */ /* 0x008fca0008000000 */
[----:B------:R3:W-:Y:S06]  /*18b70*/  @P6 STG.E desc[UR16][R4.64+0x200], R7 ;  /* 0x0002000704006986 */ /* 0x0007ec000c101910 */
[----:B------:R-:W-:Y:S05]  /*18b80*/  @!P2 BRA `(.L_x_318) ;  /* 0x000000000004a947 */ /* 0x000fea0003800000 */
[----:B------:R4:W5:Y:S02]  /*18b90*/  LDG.E.LTC128B R10, desc[UR16][R96.64+0x220] ;  /* 0x00022010600a7981 */ /* 0x000964000c1e1920 */
.L_x_318:
[----:B------:R-:W-:Y:S05]  /*18ba0*/  BSYNC B1 ;  /* 0x0000000000017941 */ /* 0x000fea0003800000 */
.L_x_317:
[----:B------:R-:W3:Y:S01]  /*18bb0*/  LDL.LU R6, [R1+0x364] ;  /* 0x0003640001067983 */ /* 0x000ee20000300800 */
[----:B-----5:R-:W-:Y:S01]  /*18bc0*/  FMUL R0, R10, UR22 ;  /* 0x000000160a007c20 */ /* 0x020fe20008400000 */
[C---:B------:R-:W-:Y:S01]  /*18bd0*/  ISETP.GT.AND P5, PT, R50.reuse, 0x81, P1 ;  /* 0x000000813200780c */ /* 0x040fe20000fa4270 */
[----:B------:R-:W-:Y:S01]  /*18be0*/  BSSY B1, `(.L_x_319) ;  /* 0x0000006000017945 */ /* 0x000fe20003800000 */
[----:B------:R-:W-:Y:S01]  /*18bf0*/  ISETP.GT.AND P3, PT, R50, 0x88, P0 ;  /* 0x000000883200780c */ /* 0x000fe20000764270 */
[----:B---3--:R-:W-:-:S05]  /*18c00*/  FFMA R7, R6, UR21, R0 ;  /* 0x0000001506077c23 */ /* 0x008fca0008000000 */
[----:B------:R3:W-:Y:S05]  /*18c10*/  @P2 STG.E desc[UR16][R8.64+0x220], R7 ;  /* 0x0002200708002986 */ /* 0x0007ea000c101910 */
[----:B------:R-:W-:Y:S05]  /*18c20*/  @!P5 BRA `(.L_x_320) ;  /* 0x000000000004d947 */ /* 0x000fea0003800000 */
[----:B------:R0:W5:Y:S02]  /*18c30*/  LDG.E.LTC128B R10, desc[UR16][R94.64+0x220] ;  /* 0x000220105e0a7981 */ /* 0x000164000c1e1920 */
.L_x_320:
[----:B------:R-:W-:Y:S05]  /*18c40*/  BSYNC B1 ;  /* 0x0000000000017941 */ /* 0x000fea0003800000 */
.L_x_319:
[----:B------:R-:W2:Y:S01]  /*18c50*/  LDL.LU R6, [R1+0x368] ;  /* 0x0003680001067983 */ /* 0x000ea20000300800 */
[----:B-----5:R-:W-:-:S03]  /*18c60*/  FMUL R0, R10, UR22 ;  /* 0x000000160a007c20 */ /* 0x020fc60008400000 */
[----:B------:R-:W4:Y:S01]  /*18c70*/  LDL.LU R12, [R1+0x36c] ;  /* 0x00036c00010c7983 */ /* 0x000f220000300800 */
[----:B--2---:R-:W-:-:S05]  /*18c80*/  FFMA R11, R6, UR21, R0 ;  /* 0x00000015060b7c23 */ /* 0x004fca0008000000 */
[----:B------:R2:W-:Y:S04]  /*18c90*/  @P5 STG.E desc[UR16][R4.64+0x220], R11 ;  /* 0x0002200b04005986 */ /* 0x0005e8000c101910 */
[----:B------:R-:W4:Y:S01]  /*18ca0*/  @P3 LDG.E.LTC128B R10, desc[UR16][R100.64+0x200] ;  /* 0x00020010640a3981 */ /* 0x000f22000c1e1920 */
[----:B---3--:R-:W-:Y:S01]  /*18cb0*/  IMAD.WIDE.U32 R8, R32, 0x1c, R4 ;  /* 0x0000001c20087825 */ /* 0x008fe200078e0004 */
        /* <DEDUP_REMOVED lines=9> */
.L_x_322:
[----:B------:R-:W-:Y:S05]  /*18d50*/  BSYNC B1 ;  /* 0x0000000000017941 */ /* 0x000fea0003800000 */
.L_x_321:
        /* <DEDUP_REMOVED lines=9> */
.L_x_324:
[----:B------:R-:W-:Y:S05]  /*18df0*/  BSYNC B1 ;  /* 0x0000000000017941 */ /* 0x000fea0003800000 */
.L_x_323:
        /* <DEDUP_REMOVED lines=9> */
.L_x_326:
[----:B------:R-:W-:Y:S05]  /*18e90*/  BSYNC B1 ;  /* 0x0000000000017941 */ /* 0x000fea0003800000 */
.L_x_325:
        /* <DEDUP_REMOVED lines=16> */
.L_x_328:
[----:B------:R-:W-:Y:S05]  /*18fa0*/  BSYNC B1 ;  /* 0x0000000000017941 */ /* 0x000fea0003800000 */
.L_x_327:
        /* <DEDUP_REMOVED lines=9> */
.L_x_330:
[----:B------:R-:W-:Y:S05]  /*19040*/  BSYNC B1 ;  /* 0x0000000000017941 */ /* 0x000fea0003800000 */
.L_x_329:
        /* <DEDUP_REMOVED lines=9> */
.L_x_332:
[----:B------:R-:W-:Y:S05]  /*190e0*/  BSYNC B1 ;  /* 0x0000000000017941 */ /* 0x000fea0003800000 */
.L_x_331:
        /* <DEDUP_REMOVED lines=16> */
.L_x_334:
[----:B------:R-:W-:Y:S05]  /*191f0*/  BSYNC B1 ;  /* 0x0000000000017941 */ /* 0x000fea0003800000 */
.L_x_333:
        /* <DEDUP_REMOVED lines=9> */
.L_x_336:
[----:B------:R-:W-:Y:S05]  /*19290*/  BSYNC B1 ;  /* 0x0000000000017941 */ /* 0x000fea0003800000 */
.L_x_335:
        /* <DEDUP_REMOVED lines=9> */
.L_x_338:
[----:B------:R-:W-:Y:S05]  /*19330*/  BSYNC B1 ;  /* 0x0000000000017941 */ /* 0x000fea0003800000 */
.L_x_337:
        /* <DEDUP_REMOVED lines=16> */
.L_x_340:
[----:B------:R-:W-:Y:S05]  /*19440*/  BSYNC B1 ;  /* 0x0000000000017941 */ /* 0x000fea0003800000 */
.L_x_339:
        /* <DEDUP_REMOVED lines=9> */
.L_x_342:
[----:B------:R-:W-:Y:S05]  /*194e0*/  BSYNC B1 ;  /* 0x0000000000017941 */ /* 0x000fea0003800000 */
.L_x_341:
        /* <DEDUP_REMOVED lines=9> */
.L_x_344:
[----:B------:R-:W-:Y:S05]  /*19580*/  BSYNC B1 ;  /* 0x0000000000017941 */ /* 0x000fea0003800000 */
.L_x_343:
[----:B---3--:R-:W3:Y:S01]  /*19590*/  LDL.LU R4, [R1+0x3a8] ;  /* 0x0003a80001047983 */ /* 0x008ee20000300800 */
[----:B-----5:R-:W-:-:S03]  /*195a0*/  FMUL R0, R10, UR22 ;  /* 0x000000160a007c20 */ /* 0x020fc60008400000 */
[----:B------:R-:W2:Y:S01]  /*195b0*/  LDL.LU R12, [R1+0x3ac] ;  /* 0x0003ac00010c7983 */ /* 0x000ea20000300800 */
[----:B---3--:R-:W-:-:S05]  /*195c0*/  FFMA R11, R4, UR21, R0 ;  /* 0x00000015040b7c23 */ /* 0x008fca0008000000 */
[----:B------:R3:W-:Y:S04]  /*195d0*/  @P5 STG.E desc[UR16][R6.64+0x220], R11 ;  /* 0x0002200b06005986 */ /* 0x0007e8000c101910 */
[----:B------:R-:W4:Y:S01]  /*195e0*/  @P3 LDG.E.LTC128B R10, desc[UR16][R116.64+0x200] ;  /* 0x00020010740a3981 */ /* 0x000f22000c1e1920 */
[----:B------:R-:W-:Y:S01]  /*195f0*/  IMAD.WIDE.U32 R4, R32, 0x1c, R6 ;  /* 0x0000001c20047825 */ /* 0x000fe200078e0006 */
[----:B------:R-:W-:Y:S01]  /*19600*/  ISETP.GT.AND P6, PT, R50, 0xa9, P0 ;  /* 0x000000a93200780c */ /* 0x000fe200007c4270 */
[----:B------:R-:W-:Y:S01]  /*19610*/  BSSY B1, `(.L_x_345) ;  /* 0x0000008000017945 */ /* 0x000fe20003800000 */
[----:B------:R-:W-:Y:S02]  /*19620*/  IADD3 R8, P5, R6, R158, RZ ;  /* 0x0000009e06087210 */ /* 0x000fe40007fbe0ff */
[----:B------:R-:W-:Y:S01]  /*19630*/  IADD3 R5, R53, R5, RZ ;  /* 0x0000000535057210 */ /* 0x000fe20007ffe0ff */
[----:B----4-:R-:W-:-:S04]  /*19640*/  FMUL R0, R10, UR22 ;  /* 0x000000160a007c20 */ /* 0x010fc80008400000 */
[----:B--2---:R-:W-:-:S05]  /*19650*/  FFMA R13, R12, UR21, R0 ;  /* 0x000000150c0d7c23 */ /* 0x004fca0008000000 */
[----:B------:R3:W-:Y:S01]  /*19660*/  @P3 STG.E desc[UR16][R4.64+0x200], R13 ;  /* 0x0002000d04003986 */ /* 0x0007e2000c101910 */
[----:B------:R-:W-:Y:S05]  /*19670*/  @!P6 BRA `(.L_x_346) ;  /* 0x000000000004e947 */ /* 0x000fea0003800000 */
[----:B------:R2:W5:Y:S02]  /*19680*/  LDG.E.LTC128B R10, desc[UR16][R114.64+0x200] ;  /* 0x00020010720a7981 */ /* 0x000564000c1e1920 */
.L_x_346:
[----:B------:R-:W-:Y:S05]  /*19690*/  BSYNC B1 ;  /* 0x0000000000017941 */ /* 0x000fea0003800000 */
.L_x_345:
        /* <DEDUP_REMOVED lines=9> */
.L_x_348:
[----:B------:R-:W-:Y:S05]  /*19730*/  BSYNC B1 ;  /* 0x0000000000017941 */ /* 0x000fea0003800000 */
.L_x_347:
        /* <DEDUP_REMOVED lines=9> */
.L_x_350:
[----:B------:R-:W-:Y:S05]  /*197d0*/  BSYNC B1 ;  /* 0x0000000000017941 */ /* 0x000fea0003800000 */
.L_x_349:
        /* <DEDUP_REMOVED lines=16> */
.L_x_352:
[----:B------:R-:W-:Y:S05]  /*198e0*/  BSYNC B1 ;  /* 0x0000000000017941 */ /* 0x000fea0003800000 */
.L_x_351:
        /* <DEDUP_REMOVED lines=9> */
.L_x_354:
[----:B------:R-:W-:Y:S05]  /*19980*/  BSYNC B1 ;  /* 0x0000000000017941 */ /* 0x000fea0003800000 */
.L_x_353:
        /* <DEDUP_REMOVED lines=9> */
.L_x_356:
[----:B------:R-:W-:Y:S05]  /*19a20*/  BSYNC B1 ;  /* 0x0000000000017941 */ /* 0x000fea0003800000 */
.L_x_355:
        /* <DEDUP_REMOVED lines=16> */
.L_x_358:
[----:B------:R-:W-:Y:S05]  /*19b30*/  BSYNC B1 ;  /* 0x0000000000017941 */ /* 0x000fea0003800000 */
.L_x_357:
        /* <DEDUP_REMOVED lines=9> */
.L_x_360:
[----:B------:R-:W-:Y:S05]  /*19bd0*/  BSYNC B1 ;  /* 0x0000000000017941 */ /* 0x000fea0003800000 */
.L_x_359:
        /* <DEDUP_REMOVED lines=9> */
.L_x_362:
[----:B------:R-:W-:Y:S05]  /*19c70*/  BSYNC B1 ;  /* 0x0000000000017941 */ /* 0x000fea0003800000 */
.L_x_361:
        /* <DEDUP_REMOVED lines=16> */
.L_x_364:
[----:B------:R-:W-:Y:S05]  /*19d80*/  BSYNC B1 ;  /* 0x0000000000017941 */ /* 0x000fea0003800000 */
.L_x_363:
        /* <DEDUP_REMOVED lines=9> */
.L_x_366:
[----:B------:R-:W-:Y:S05]  /*19e20*/  BSYNC B1 ;  /* 0x0000000000017941 */ /* 0x000fea0003800000 */
.L_x_365:
        /* <DEDUP_REMOVED lines=9> */
.L_x_368:
[----:B------:R-:W-:Y:S05]  /*19ec0*/  BSYNC B1 ;  /* 0x0000000000017941 */ /* 0x000fea0003800000 */
.L_x_367:
        /* <DEDUP_REMOVED lines=16> */
.L_x_370:
[----:B------:R-:W-:Y:S05]  /*19fd0*/  BSYNC B1 ;  /* 0x0000000000017941 */ /* 0x000fea0003800000 */
.L_x_369:
        /* <DEDUP_REMOVED lines=9> */
.L_x_372:
[----:B------:R-:W-:Y:S05]  /*1a070*/  BSYNC B1 ;  /* 0x0000000000017941 */ /* 0x000fea0003800000 */
.L_x_371:
        /* <DEDUP_REMOVED lines=9> */
.L_x_374:
[----:B------:R-:W-:Y:S05]  /*1a110*/  BSYNC B1 ;  /* 0x0000000000017941 */ /* 0x000fea0003800000 */
.L_x_373:
        /* <DEDUP_REMOVED lines=16> */
.L_x_376:
[----:B------:R-:W-:Y:S05]  /*1a220*/  BSYNC B1 ;  /* 0x0000000000017941 */ /* 0x000fea0003800000 */
.L_x_375:
        /* <DEDUP_REMOVED lines=9> */
.L_x_378:
[----:B------:R-:W-:Y:S05]  /*1a2c0*/  BSYNC B1 ;  /* 0x0000000000017941 */ /* 0x000fea0003800000 */
.L_x_377:
        /* <DEDUP_REMOVED lines=9> */
.L_x_380:
[----:B------:R-:W-:Y:S05]  /*1a360*/  BSYNC B1 ;  /* 0x0000000000017941 */ /* 0x000fea0003800000 */
.L_x_379:
        /* <DEDUP_REMOVED lines=16> */
.L_x_382:
[----:B------:R-:W-:Y:S05]  /*1a470*/  BSYNC B1 ;  /* 0x0000000000017941 */ /* 0x000fea0003800000 */
.L_x_381:
        /* <DEDUP_REMOVED lines=9> */
.L_x_384:
[----:B------:R-:W-:Y:S05]  /*1a510*/  BSYNC B1 ;  /* 0x0000000000017941 */ /* 0x000fea0003800000 */
.L_x_383:
        /* <DEDUP_REMOVED lines=9> */
.L_x_386:
[----:B------:R-:W-:Y:S05]  /*1a5b0*/  BSYNC B1 ;  /* 0x0000000000017941 */ /* 0x000fea0003800000 */
.L_x_385:
        /* <DEDUP_REMOVED lines=16> */
.L_x_388:
[----:B------:R-:W-:Y:S05]  /*1a6c0*/  BSYNC B1 ;  /* 0x0000000000017941 */ /* 0x000fea0003800000 */
.L_x_387:
        /* <DEDUP_REMOVED lines=9> */
.L_x_390:
[----:B------:R-:W-:Y:S05]  /*1a760*/  BSYNC B1 ;  /* 0x0000000000017941 */ /* 0x000fea0003800000 */
.L_x_389:
        /* <DEDUP_REMOVED lines=9> */
.L_x_392:
[----:B------:R-:W-:Y:S05]  /*1a800*/  BSYNC B1 ;  /* 0x0000000000017941 */ /* 0x000fea0003800000 */
.L_x_391:
        /* <DEDUP_REMOVED lines=16> */
.L_x_394:
[----:B------:R-:W-:Y:S05]  /*1a910*/  BSYNC B1 ;  /* 0x0000000000017941 */ /* 0x000fea0003800000 */
.L_x_393:
        /* <DEDUP_REMOVED lines=9> */
.L_x_396:
[----:B------:R-:W-:Y:S05]  /*1a9b0*/  BSYNC B1 ;  /* 0x0000000000017941 */ /* 0x000fea0003800000 */
.L_x_395:
        /* <DEDUP_REMOVED lines=9> */
.L_x_398:
[----:B------:R-:W-:Y:S05]  /*1aa50*/  BSYNC B1 ;  /* 0x0000000000017941 */ /* 0x000fea0003800000 */
.L_x_397:
        /* <DEDUP_REMOVED lines=16> */
.L_x_400:
[----:B------:R-:W-:Y:S05]  /*1ab60*/  BSYNC B1 ;  /* 0x0000000000017941 */ /* 0x000fea0003800000 */
.L_x_399:
        /* <DEDUP_REMOVED lines=9> */
.L_x_402:
[----:B------:R-:W-:Y:S05]  /*1ac00*/  BSYNC B1 ;  /* 0x0000000000017941 */ /* 0x000fea0003800000 */
.L_x_401:
        /* <DEDUP_REMOVED lines=9> */
.L_x_404:
[----:B------:R-:W-:Y:S05]  /*1aca0*/  BSYNC B1 ;  /* 0x0000000000017941 */ /* 0x000fea0003800000 */
.L_x_403:
        /* <DEDUP_REMOVED lines=16> */
.L_x_406:
[----:B------:R-:W-:Y:S05]  /*1adb0*/  BSYNC B1 ;  /* 0x0000000000017941 */ /* 0x000fea0003800000 */
.L_x_405:
        /* <DEDUP_REMOVED lines=9> */
.L_x_408:
[----:B------:R-:W-:Y:S05]  /*1ae50*/  BSYNC B1 ;  /* 0x0000000000017941 */ /* 0x000fea0003800000 */
.L_x_407:
[----:B------:R-:W3:Y:S01]  /*1ae60*/  LDL.LU R6, [R1+0x454] ;  /* 0x0004540001067983 */ /* 0x000ee20000300800 */
[----:B-----5:R-:W-:Y:S01]  /*1ae70*/  FMUL R0, R10, UR22 ;  /* 0x000000160a007c20 */ /* 0x020fe20008400000 */
[----:B------:R-:W-:Y:S01]  /*1ae80*/  ISETP.GT.AND P1, PT, R50, 0xf9, P1 ;  /* 0x000000f93200780c */ /* 0x000fe20000f24270 */
[----:B------:R-:W-:Y:S02]  /*1ae90*/  BSSY B1, `(.L_x_409) ;  /* 0x0000005000017945 */ /* 0x000fe40003800000 */
[----:B---3--:R-:W-:-:S05]  /*1aea0*/  FFMA R7, R6, UR21, R0 ;  /* 0x0000001506077c23 */ /* 0x008fca0008000000 */
[----:B------:R3:W-:Y:S05]  /*1aeb0*/  @P3 STG.E desc[UR16][R4.64+0x220], R7 ;  /* 0x0002200704003986 */ /* 0x0007ea000c101910 */
[----:B------:R-:W-:Y:S05]  /*1aec0*/  @!P1 BRA `(.L_x_410) ;  /* 0x0000000000049947 */ /* 0x000fea0003800000 */
[----:B------:R0:W5:Y:S02]  /*1aed0*/  LDG.E.LTC128B R10, desc[UR16][R2.64+0x220] ;  /* 0x00022010020a7981 */ /* 0x000164000c1e1920 */
.L_x_410:
[----:B------:R-:W-:Y:S05]  /*1aee0*/  BSYNC B1 ;  /* 0x0000000000017941 */ /* 0x000fea0003800000 */
.L_x_409:
[----:B------:R-:W0:Y:S01]  /*1aef0*/  LDL.LU R0, [R1+0x458] ;  /* 0x0004580001007983 */ /* 0x000e220000300800 */
[----:B-----5:R-:W-:-:S04]  /*1af00*/  FMUL R10, R10, UR22 ;  /* 0x000000160a0a7c20 */ /* 0x020fc80008400000 */
[----:B0-2---:R-:W-:Y:S01]  /*1af10*/  FFMA R3, R0, UR21, R10 ;  /* 0x0000001500037c23 */ /* 0x005fe2000800000a */
[----:B------:R-:W-:Y:S06]  /*1af20*/  @!P1 BRA `(.L_x_411) ;  /* 0x0000004800b09947 */ /* 0x000fec0003800000 */
[----:B------:R0:W-:Y:S01]  /*1af30*/  STG.E desc[UR16][R8.64+0x220], R3 ;  /* 0x0002200308007986 */ /* 0x0001e2000c101910 */
[----:B------:R-:W-:Y:S05]  /*1af40*/  BRA `(.L_x_411) ;  /* 0x0000004800a87947 */ /* 0x000fea0003800000 */
.L_x_28:
[----:B------:R-:W-:Y:S01]  /*1af50*/  ULDC.64 UR6, c[0x0][0x6c0] ;  /* 0x0001b00000067ab9 */ /* 0x000fe20000000a00 */
[----:B------:R-:W2:Y:S01]  /*1af60*/  LDL.LU R26, [R1+0x458] ;  /* 0x00045800011a7983 */ /* 0x000ea20000300800 */
[C---:B------:R-:W-:Y:S02]  /*1af70*/  LEA R2, P1, R36.reuse, UR6, 0x2 ;  /* 0x0000000624027c11 */ /* 0x040fe4000f8210ff */
[----:B------:R-:W-:Y:S01]  /*1af80*/  ISETP.GT.AND P3, PT, R51, 0x8, PT ;  /* 0x000000083300780c */ /* 0x000fe20003f64270 */
[----:B------:R-:W-:Y:S01]  /*1af90*/  FMUL R0, R5, UR21 ;  /* 0x0000001505007c20 */ /* 0x000fe20008400000 */
[----:B------:R-:W-:Y:S01]  /*1afa0*/  LEA.HI.X R3, R36, UR7, R4, 0x2, P1 ;  /* 0x0000000724037c11 */ /* 0x000fe200088f1404 */
[----:B------:R-:W-:Y:S01]  /*1afb0*/  FMUL R6, R6, UR21 ;  /* 0x0000001506067c20 */ /* 0x000fe20008400000 */
[C---:B------:R-:W-:Y:S01]  /*1afc0*/  ISETP.GT.AND P1, PT, R50.reuse, 0x1, P2 ;  /* 0x000000013200780c */ /* 0x040fe20001724270 */
[----:B------:R-:W-:Y:S01]  /*1afd0*/  FMUL R7, R7, UR21 ;  /* 0x0000001507077c20 */ /* 0x000fe20008400000 */
[----:B------:R-:W-:Y:S01]  /*1afe0*/  ISETP.GT.AND P5, PT, R50, RZ, P3 ;  /* 0x000000ff3200720c */ /* 0x000fe20001fa4270 */
[----:B------:R-:W-:Y:S01]  /*1aff0*/  FMUL R8, R8, UR21 ;  /* 0x0000001508087c20 */ /* 0x000fe20008400000 */
[C---:B------:R-:W-:Y:S01]  /*1b000*/  SHF.L.U64.HI R5, R32.reuse, 0x2, R33 ;  /* 0x0000000220057819 */ /* 0x040fe20000010221 */
[----:B------:R-:W-:Y:S01]  /*1b010*/  FMUL R9, R9, UR21 ;  /* 0x0000001509097c20 */ /* 0x000fe20008400000 */
[----:B------:R-:W-:Y:S01]  /*1b020*/  LEA R4, P6, R32, R2, 0x2 ;  /* 0x0000000220047211 */ /* 0x000fe200078c10ff */
[----:B------:R0:W-:Y:S03]  /*1b030*/  @P0 STG.E desc[UR16][R2.64], R0 ;  /* 0x0000000002000986 */ /* 0x0001e6000c101910 */
[----:B------:R-:W-:-:S02]  /*1b040*/  IADD3.X R5, R5, R3, RZ, P6, !PT ;  /* 0x0000000305057210 */ /* 0x000fc400037fe4ff */
[----:B------:R-:W-:Y:S01]  /*1b050*/  SHF.L.U32 R24, R32, 0x5, RZ ;  /* 0x0000000520187819 */ /* 0x000fe200000006ff */
[----:B------:R-:W-:Y:S01]  /*1b060*/  FMUL R10, R10, UR21 ;  /* 0x000000150a0a7c20 */ /* 0x000fe20008400000 */
[C---:B------:R-:W-:Y:S01]  /*1b070*/  ISETP.GT.AND P6, PT, R50.reuse, 0x1, P3 ;  /* 0x000000013200780c */ /* 0x040fe20001fc4270 */
[----:B------:R-:W-:Y:S01]  /*1b080*/  FMUL R11, R11, UR21 ;  /* 0x000000150b0b7c20 */ /* 0x000fe20008400000 */
[----:B------:R-:W-:Y:S01]  /*1b090*/  ISETP.GT.AND P0, PT, R50, 0x8, P2 ;  /* 0x000000083200780c */ /* 0x000fe20001704270 */
[----:B------:R-:W-:Y:S01]  /*1b0a0*/  @P1 STG.E desc[UR16][R4.64], R6 ;  /* 0x0000000604001986 */ /* 0x000fe2000c101910 */
[----:B0-----:R-:W-:-:S03]  /*1b0b0*/  IMAD R0, R33, 0x1c, RZ ;  /* 0x0000001c21007824 */ /* 0x001fc600078e02ff */
[----:B------:R0:W-:Y:S01]  /*1b0c0*/  @P5 STG.E desc[UR16][R2.64+0x20], R7 ;  /* 0x0000200702005986 */ /* 0x0001e2000c101910 */
[----:B------:R-:W-:Y:S01]  /*1b0d0*/  SHF.L.U64.HI R33, R32, 0x5, R33 ;  /* 0x0000000520217819 */ /* 0x000fe20000010221 */
[----:B------:R-:W-:Y:S01]  /*1b0e0*/  FMUL R12, R12, UR21 ;  /* 0x000000150c0c7c20 */ /* 0x000fe20008400000 */
        /* <DEDUP_REMOVED lines=9> */
[----:B0-----:R-:W-:-:S04]  /*1b180*/  IMAD.WIDE.U32 R6, R32, 0x1c, R4 ;  /* 0x0000001c20067825 */ /* 0x001fc800078e0004 */
[----:B------:R-:W-:Y:S01]  /*1b190*/  FMUL R22, R22, UR21 ;  /* 0x0000001516167c20 */ /* 0x000fe20008400000 */
[----:B------:R-:W-:Y:S01]  /*1b1a0*/  FMUL R23, R23, UR21 ;  /* 0x0000001517177c20 */ /* 0x000fe20008400000 */
[----:B------:R-:W-:Y:S01]  /*1b1b0*/  FMUL R152, R152, UR21 ;  /* 0x0000001598987c20 */ /* 0x000fe20008400000 */
[----:B------:R-:W-:Y:S01]  /*1b1c0*/  IMAD.IADD R7, R0, 0x1, R7 ;  /* 0x0000000100077824 */ /* 0x000fe200078e0207 */
[----:B------:R0:W-:Y:S04]  /*1b1d0*/  @P6 STG.E desc[UR16][R4.64+0x20], R8 ;  /* 0x0000200804006986 */ /* 0x0001e8000c101910 */
[----:B------:R3:W-:Y:S01]  /*1b1e0*/  @P0 STG.E desc[UR16][R6.64], R9 ;  /* 0x0000000906000986 */ /* 0x0007e2000c101910 */
[----:B------:R-:W-:Y:S01]  /*1b1f0*/  ISETP.GT.AND P1, PT, R50, 0x9, P2 ;  /* 0x000000093200780c */ /* 0x000fe20001724270 */
[----:B------:R-:W-:Y:S01]  /*1b200*/  FMUL R153, R153, UR21 ;  /* 0x0000001599997c20 */ /* 0x000fe20008400000 */
[----:B------:R-:W-:Y:S01]  /*1b210*/  FMUL R154, R154, UR21 ;  /* 0x000000159a9a7c20 */ /* 0x000fe20008400000 */
[----:B------:R-:W-:Y:S01]  /*1b220*/  FMUL R155, R155, UR21 ;  /* 0x000000159b9b7c20 */ /* 0x000fe20008400000 */
[----:B------:R-:W-:Y:S01]  /*1b230*/  FMUL R156, R156, UR21 ;  /* 0x000000159c9c7c20 */ /* 0x000fe20008400000 */
[----:B------:R-:W-:Y:S01]  /*1b240*/  FMUL R157, R157, UR21 ;  /* 0x000000159d9d7c20 */ /* 0x000fe20008400000 */
[----:B------:R-:W-:Y:S01]  /*1b250*/  FMUL R158, R158, UR21 ;  /* 0x000000159e9e7c20 */ /* 0x000fe20008400000 */
[----:B0-----:R-:W-:Y:S01]  /*1b260*/  IADD3 R8, P0, R24, R4, RZ ;  /* 0x0000000418087210 */ /* 0x001fe20007f1e0ff */
[----:B------:R-:W-:Y:S01]  /*1b270*/  FMUL R159, R159, UR21 ;  /* 0x000000159f9f7c20 */ /* 0x000fe20008400000 */
[----:B------:R-:W-:Y:S01]  /*1b280*/  FMUL R160, R160, UR21 ;  /* 0x00000015a0a07c20 */ /* 0x000fe20008400000 */
[----:B------:R-:W-:Y:S01]  /*1b290*/  FMUL R161, R161, UR21 ;  /* 0x00000015a1a17c20 */ /* 0x000fe20008400000 */
[----:B------:R-:W4:Y:S01]  /*1b2a0*/  LDL.LU R25, [R1+0x454] ;  /* 0x0004540001197983 */ /* 0x000f220000300800 */
[----:B---3--:R-:W-:Y:S01]  /*1b2b0*/  IMAD.X R9, R33, 0x1, R5, P0 ;  /* 0x0000000121097824 */ /* 0x008fe200000e0605 */
[----:B------:R-:W-:-:S02]  /*1b2c0*/  ISETP.GT.AND P0, PT, R50, 0x8, P3 ;  /* 0x000000083200780c */ /* 0x000fc40001f04270 */
[----:B------:R-:W-:Y:S01]  /*1b2d0*/  ISETP.GT.AND P6, PT, R50, 0x11, P2 ;  /* 0x000000113200780c */ /* 0x000fe200017c4270 */
[----:B------:R-:W3:Y:S04]  /*1b2e0*/  LDL.LU R34, [R1+0x440] ;  /* 0x0004400001227983 */ /* 0x000ee80000300800 */
[----:B------:R-:W-:Y:S01]  /*1b2f0*/  @P1 STG.E desc[UR16][R8.64], R10 ;  /* 0x0000000a08001986 */ /* 0x000fe2000c101910 */
[----:B------:R-:W-:Y:S01]  /*1b300*/  FMUL R162, R162, UR21 ;  /* 0x00000015a2a27c20 */ /* 0x000fe20008400000 */
[----:B------:R-:W-:Y:S01]  /*1b310*/  FMUL R163, R163, UR21 ;  /* 0x00000015a3a37c20 */ /* 0x000fe20008400000 */
[----:B------:R-:W-:Y:S01]  /*1b320*/  FMUL R164, R164, UR21 ;  /* 0x00000015a4a47c20 */ /* 0x000fe20008400000 */
[----:B------:R-:W5:Y:S04]  /*1b330*/  LDL.LU R30, [R1+0x43c] ;  /* 0x00043c00011e7983 */ /* 0x000f680000300800 */
[----:B------:R0:W-:Y:S01]  /*1b340*/  @P0 STG.E desc[UR16][R6.64+0x20], R11 ;  /* 0x0000200b06000986 */ /* 0x0001e2000c101910 */
[----:B------:R-:W-:-:S02]  /*1b350*/  ISETP.GT.AND P0, PT, R50, 0x9, P3 ;  /* 0x000000093200780c */ /* 0x000fc40001f04270 */
[----:B------:R-:W-:Y:S01]  /*1b360*/  ISETP.GT.AND P1, PT, R50, 0x11, P3 ;  /* 0x000000113200780c */ /* 0x000fe20001f24270 */
[----:B------:R-:W2:Y:S01]  /*1b370*/  LDL.LU R31, [R1+0x444] ;  /* 0x00044400011f7983 */ /* 0x000ea20000300800 */
[----:B------:R-:W-:-:S03]  /*1b380*/  FMUL R165, R165, UR21 ;  /* 0x00000015a5a57c20 */ /* 0x000fc60008400000 */
[----:B------:R-:W2:Y:S01]  /*1b390*/  LDL.LU R28, [R1+0x450] ;  /* 0x00045000011c7983 */ /* 0x000ea20000300800 */
[----:B0-----:R-:W-:-:S03]  /*1b3a0*/  IMAD.WIDE.U32 R6, R32, 0x1c, R8 ;  /* 0x0000001c20067825 */ /* 0x001fc600078e0008 */
[----:B------:R-:W2:Y:S04]  /*1b3b0*/  LDL.LU R29, [R1+0x44c] ;  /* 0x00044c00011d7983 */ /* 0x000ea80000300800 */
[----:B------:R0:W-:Y:S01]  /*1b3c0*/  @P0 STG.E desc[UR16][R8.64+0x20], R12 ;  /* 0x0000200c08000986 */ /* 0x0001e2000c101910 */
[----:B------:R-:W-:Y:S02]  /*1b3d0*/  ISETP.GT.AND P0, PT, R50, 0x10, P2 ;  /* 0x000000103200780c */ /* 0x000fe40001704270 */
[----:B------:R-:W-:Y:S01]  /*1b3e0*/  IADD3 R7, R0, R7, RZ ;  /* 0x0000000700077210 */ /* 0x000fe20007ffe0ff */
[----:B------:R-:W4:Y:S04]  /*1b3f0*/  LDL.LU R27, [R1+0x448] ;  /* 0x00044800011b7983 */ /* 0x000f280000300800 */
[----:B------:R-:W3:Y:S01]  /*1b400*/  LDL.LU R35, [R1+0x200] ;  /* 0x0002000001237983 */ /* 0x000ee20000300800 */
[----:B0-----:R-:W-:-:S03]  /*1b410*/  IADD3 R8, P5, R24, R8, RZ ;  /* 0x0000000818087210 */ /* 0x001fc60007fbe0ff */
[----:B------:R-:W5:Y:S04]  /*1b420*/  LDL.LU R39, [R1+0x204] ;  /* 0x0002040001277983 */ /* 0x000f680000300800 */
[----:B------:R-:W-:Y:S01]  /*1b430*/  @P0 STG.E desc[UR16][R6.64], R13 ;  /* 0x0000000d06000986 */ /* 0x000fe2000c101910 */
[----:B------:R-:W-:Y:S01]  /*1b440*/  ISETP.GT.AND P0, PT, R50, 0x10, P3 ;  /* 0x000000103200780c */ /* 0x000fe20001f04270 */
[----:B------:R-:W-:Y:S02]  /*1b450*/  IMAD.X R9, R33, 0x1, R9, P5 ;  /* 0x0000000121097824 */ /* 0x000fe400028e0609 */
[----:B------:R-:W-:Y:S01]  /*1b460*/  FMUL R166, R166, UR21 ;  /* 0x00000015a6a67c20 */ /* 0x000fe20008400000 */
[----:B------:R-:W2:Y:S04]  /*1b470*/  LDL.LU R38, [R1+0x208] ;  /* 0x0002080001267983 */ /* 0x000ea80000300800 */
[----:B------:R-:W-:Y:S01]  /*1b480*/  @P6 STG.E desc[UR16][R8.64], R14 ;  /* 0x0000000e08006986 */ /* 0x000fe2000c101910 */
[----:B------:R-:W-:Y:S01]  /*1b490*/  FMUL R167, R167, UR21 ;  /* 0x00000015a7a77c20 */ /* 0x000fe20008400000 */
[----:B------:R-:W-:Y:S01]  /*1b4a0*/  FMUL R168, R168, UR21 ;  /* 0x00000015a8a87c20 */ /* 0x000fe20008400000 */
[----:B------:R-:W-:Y:S01]  /*1b4b0*/  FMUL R169, R169, UR21 ;  /* 0x00000015a9a97c20 */ /* 0x000fe20008400000 */
[----:B------:R-:W-:Y:S01]  /*1b4c0*/  FMUL R170, R170, UR21 ;  /* 0x00000015aaaa7c20 */ /* 0x000fe20008400000 */
[----:B------:R-:W-:Y:S01]  /*1b4d0*/  FMUL R171, R171, UR21 ;  /* 0x00000015abab7c20 */ /* 0x000fe20008400000 */
        /* <DEDUP_REMOVED lines=12> */
[----:B0-----:R-:W-:Y:S01]  /*1b5a0*/  IMAD.WIDE.U32 R6, R32, 0x1c, R8 ;  /* 0x0000001c20067825 */ /* 0x001fe200078e0008 */
[----:B------:R0:W-:Y:S04]  /*1b5b0*/  @P1 STG.E desc[UR16][R8.64+0x20], R16 ;  /* 0x0000201008001986 */ /* 0x0001e8000c101910 */
[----:B------:R-:W-:Y:S01]  /*1b5c0*/  IADD3 R7, R0, R7, RZ ;  /* 0x0000000700077210 */ /* 0x000fe20007ffe0ff */
[----:B------:R-:W-:Y:S01]  /*1b5d0*/  FMUL R185, R185, UR21 ;  /* 0x00000015b9b97c20 */ /* 0x000fe20008400000 */
[C---:B------:R-:W-:Y:S01]  /*1b5e0*/  ISETP.GT.AND P6, PT, R50.reuse, 0x19, P2 ;  /* 0x000000193200780c */ /* 0x040fe200017c4270 */
[----:B------:R-:W-:Y:S01]  /*1b5f0*/  FMUL R187, R187, UR21 ;  /* 0x00000015bbbb7c20 */ /* 0x000fe20008400000 */
[----:B------:R-:W-:Y:S01]  /*1b600*/  FMUL R189, R189, UR21 ;  /* 0x00000015bdbd7c20 */ /* 0x000fe20008400000 */
[----:B------:R-:W-:Y:S01]  /*1b610*/  @P0 STG.E desc[UR16][R6.64], R17 ;  /* 0x0000001106000986 */ /* 0x000fe2000c101910 */
[----:B------:R-:W-:-:S02]  /*1b620*/  ISETP.GT.AND P0, PT, R50, 0x18, P3 ;  /* 0x000000183200780c */ /* 0x000fc40001f04270 */
[----:B0-----:R-:W-:Y:S01]  /*1b630*/  IADD3 R8, P5, R24, R8, RZ ;  /* 0x0000000818087210 */ /* 0x001fe20007fbe0ff */
[----:B------:R-:W-:Y:S01]  /*1b640*/  FMUL R191, R191, UR21 ;  /* 0x00000015bfbf7c20 */ /* 0x000fe20008400000 */
[----:B------:R-:W-:Y:S01]  /*1b650*/  FMUL R193, R193, UR21 ;  /* 0x00000015c1c17c20 */ /* 0x000fe20008400000 */
[----:B------:R-:W-:Y:S01]  /*1b660*/  FMUL R195, R195, UR21 ;  /* 0x00000015c3c37c20 */ /* 0x000fe20008400000 */
[----:B------:R-:W-:Y:S01]  /*1b670*/  FMUL R197, R197, UR21 ;  /* 0x00000015c5c57c20 */ /* 0x000fe20008400000 */
[----:B------:R-:W-:Y:S01]  /*1b680*/  IMAD.X R9, R33, 0x1, R9, P5 ;  /* 0x0000000121097824 */ /* 0x000fe200028e0609 */
[C---:B------:R-:W-:Y:S01]  /*1b690*/  ISETP.GT.AND P1, PT, R50.reuse, 0x19, P3 ;  /* 0x000000193200780c */ /* 0x040fe20001f24270 */
[----:B------:R-:W-:Y:S01]  /*1b6a0*/  FMUL R199, R199, UR21 ;  /* 0x00000015c7c77c20 */ /* 0x000fe20008400000 */
[----:B------:R-:W-:Y:S01]  /*1b6b0*/  FMUL R201, R201, UR21 ;  /* 0x00000015c9c97c20 */ /* 0x000fe20008400000 */
[----:B------:R-:W-:Y:S01]  /*1b6c0*/  FMUL R203, R203, UR21 ;  /* 0x00000015cbcb7c20 */ /* 0x000fe20008400000 */
[----:B------:R-:W-:Y:S04]  /*1b6d0*/  @P6 STG.E desc[UR16][R8.64], R18 ;  /* 0x0000001208006986 */ /* 0x000fe8000c101910 */
        /* <DEDUP_REMOVED lines=24> */
[----:B------:R-:W4:Y:S02]  /*1b860*/  LDL.LU R41, [R1+0x20c] ;  /* 0x00020c0001297983 */ /* 0x000f240000300800 */
[----:B------:R-:W-:Y:S01]  /*1b870*/  IMAD.X R9, R33, 0x1, R9, P5 ;  /* 0x0000000121097824 */ /* 0x000fe200028e0609 */
[----:B------:R-:W-:Y:S01]  /*1b880*/  ISETP.GT.AND P1, PT, R50, 0x21, P3 ;  /* 0x000000213200780c */ /* 0x000fe20001f24270 */
[----:B------:R-:W-:Y:S01]  /*1b890*/  FMUL R15, R180, UR21 ;  /* 0x00000015b40f7c20 */ /* 0x000fe20008400000 */
[----:B------:R-:W-:Y:S01]  /*1b8a0*/  FMUL R17, R182, UR21 ;  /* 0x00000015b6117c20 */ /* 0x000fe20008400000 */
[----:B------:R-:W-:Y:S01]  /*1b8b0*/  FMUL R19, R184, UR21 ;  /* 0x00000015b8137c20 */ /* 0x000fe20008400000 */
[----:B------:R-:W-:Y:S04]  /*1b8c0*/  @P6 STG.E desc[UR16][R8.64], R22 ;  /* 0x0000001608006986 */ /* 0x000fe8000c101910 */
[----:B------:R0:W-:Y:S01]  /*1b8d0*/  @P0 STG.E desc[UR16][R6.64+0x20], R23 ;  /* 0x0000201706000986 */ /* 0x0001e2000c101910 */
[----:B------:R-:W-:-:S02]  /*1b8e0*/  ISETP.GT.AND P0, PT, R50, 0x28, P2 ;  /* 0x000000283200780c */ /* 0x000fc40001704270 */
[C---:B------:R-:W-:Y:S01]  /*1b8f0*/  ISETP.GT.AND P6, PT, R50.reuse, 0x29, P2 ;  /* 0x000000293200780c */ /* 0x040fe200017c4270 */
[----:B------:R-:W4:Y:S01]  /*1b900*/  LDL.LU R40, [R1+0x210] ;  /* 0x0002100001287983 */ /* 0x000f220000300800 */
[----:B------:R-:W-:Y:S01]  /*1b910*/  FMUL R235, R235, UR21 ;  /* 0x00000015ebeb7c20 */ /* 0x000fe20008400000 */
[----:B------:R-:W-:Y:S02]  /*1b920*/  FMUL R237, R237, UR21 ;  /* 0x00000015eded7c20 */ /* 0x000fe40008400000 */
[----:B------:R1:W-:Y:S01]  /*1b930*/  @P1 STG.E desc[UR16][R8.64+0x20], R152 ;  /* 0x0000209808001986 */ /* 0x0003e2000c101910 */
[----:B------:R-:W-:Y:S01]  /*1b940*/  ISETP.GT.AND P1, PT, R50, 0x29, P3 ;  /* 0x000000293200780c */ /* 0x000fe20001f24270 */
[----:B0-----:R-:W-:-:S05]  /*1b950*/  IMAD.WIDE.U32 R6, R32, 0x1c, R8 ;  /* 0x0000001c20067825 */ /* 0x001fca00078e0008 */
[----:B------:R-:W-:Y:S02]  /*1b960*/  IADD3 R7, R0, R7, RZ ;  /* 0x0000000700077210 */ /* 0x000fe40007ffe0ff */
[----:B-1----:R-:W-:-:S03]  /*1b970*/  IADD3 R8, P5, R24, R8, RZ ;  /* 0x0000000818087210 */ /* 0x002fc60007fbe0ff */
[----:B------:R-:W-:Y:S01]  /*1b980*/  @P0 STG.E desc[UR16][R6.64], R153 ;  /* 0x0000009906000986 */ /* 0x000fe2000c101910 */
[C---:B------:R-:W-:Y:S01]  /*1b990*/  ISETP.GT.AND P0, PT, R50.reuse, 0x28, P3 ;  /* 0x000000283200780c */ /* 0x040fe20001f04270 */
[----:B------:R-:W-:Y:S01]  /*1b9a0*/  IMAD.X R9, R33, 0x1, R9, P5 ;  /* 0x0000000121097824 */ /* 0x000fe200028e0609 */
[----:B------:R-:W-:-:S04]  /*1b9b0*/  ISETP.GT.AND P5, PT, R50, 0x30, P2 ;  /* 0x000000303200780c */ /* 0x000fc800017a4270 */
[----:B------:R-:W-:Y:S01]  /*1b9c0*/  @P6 STG.E desc[UR16][R8.64], R154 ;  /* 0x0000009a08006986 */ /* 0x000fe2000c101910 */
[----:B------:R-:W-:-:S06]  /*1b9d0*/  ISETP.GT.AND P6, PT, R50, 0x31, P2 ;  /* 0x000000313200780c */ /* 0x000fcc00017c4270 */
[----:B------:R0:W-:Y:S01]  /*1b9e0*/  @P0 STG.E desc[UR16][R6.64+0x20], R155 ;  /* 0x0000209b06000986 */ /* 0x0001e2000c101910 */
[----:B------:R-:W-:-:S03]  /*1b9f0*/  ISETP.GT.AND P0, PT, R50, 0x30, P3 ;  /* 0x000000303200780c */ /* 0x000fc60001f04270 */
[----:B------:R1:W-:Y:S01]  /*1ba00*/  @P1 STG.E desc[UR16][R8.64+0x20], R156 ;  /* 0x0000209c08001986 */ /* 0x0003e2000c101910 */
[----:B0-----:R-:W-:Y:S01]  /*1ba10*/  IMAD.WIDE.U32 R6, R32, 0x1c, R8 ;  /* 0x0000001c20067825 */ /* 0x001fe200078e0008 */
[----:B-1----:R-:W-:-:S04]  /*1ba20*/  IADD3 R8, P1, R24, R8, RZ ;  /* 0x0000000818087210 */ /* 0x002fc80007f3e0ff */
[----:B------:R-:W-:Y:S01]  /*1ba30*/  IADD3 R7, R0, R7, RZ ;  /* 0x0000000700077210 */ /* 0x000fe20007ffe0ff */
[----:B------:R-:W-:Y:S01]  /*1ba40*/  IMAD.X R9, R33, 0x1, R9, P1 ;  /* 0x0000000121097824 */ /* 0x000fe200008e0609 */
[----:B------:R-:W-:-:S03]  /*1ba50*/  ISETP.GT.AND P1, PT, R50, 0x31, P3 ;  /* 0x000000313200780c */ /* 0x000fc60001f24270 */
[----:B------:R-:W-:Y:S04]  /*1ba60*/  @P5 STG.E desc[UR16][R6.64], R157 ;  /* 0x0000009d06005986 */ /* 0x000fe8000c101910 */
[----:B------:R-:W-:Y:S01]  /*1ba70*/  @P6 STG.E desc[UR16][R8.64], R158 ;  /* 0x0000009e08006986 */ /* 0x000fe2000c101910 */
[----:B------:R-:W-:-:S03]  /*1ba80*/  ISETP.GT.AND P6, PT, R50, 0x38, P2 ;  /* 0x000000383200780c */ /* 0x000fc600017c4270 */
[----:B------:R0:W-:Y:S01]  /*1ba90*/  @P0 STG.E desc[UR16][R6.64+0x20], R159 ;  /* 0x0000209f06000986 */ /* 0x0001e2000c101910 */
[----:B------:R-:W-:-:S03]  /*1baa0*/  ISETP.GT.AND P0, PT, R50, 0x39, P2 ;  /* 0x000000393200780c */ /* 0x000fc60001704270 */
[----:B------:R1:W-:Y:S01]  /*1bab0*/  @P1 STG.E desc[UR16][R8.64+0x20], R160 ;  /* 0x000020a008001986 */ /* 0x0003e2000c101910 */
[----:B------:R-:W-:Y:S01]  /*1bac0*/  ISETP.GT.AND P1, PT, R50, 0x38, P3 ;  /* 0x000000383200780c */ /* 0x000fe20001f24270 */
[----:B0-----:R-:W-:Y:S01]  /*1bad0*/  IMAD.WIDE.U32 R6, R32, 0x1c, R8 ;  /* 0x0000001c20067825 */ /* 0x001fe200078e0008 */
[----:B-1----:R-:W-:-:S04]  /*1bae0*/  IADD3 R8, P5, R24, R8, RZ ;  /* 0x0000000818087210 */ /* 0x002fc80007fbe0ff */
[----:B------:R-:W-:Y:S01]  /*1baf0*/  IADD3 R7, R0, R7, RZ ;  /* 0x0000000700077210 */ /* 0x000fe20007ffe0ff */
[----:B------:R-:W-:Y:S01]  /*1bb00*/  IMAD.X R9, R33, 0x1, R9, P5 ;  /* 0x0000000121097824 */ /* 0x000fe200028e0609 */
[----:B------:R-:W-:-:S03]  /*1bb10*/  ISETP.GT.AND P5, PT, R50, 0x40, P2 ;  /* 0x000000403200780c */ /* 0x000fc600017a4270 */
[----:B------:R-:W-:Y:S01]  /*1bb20*/  @P6 STG.E desc[UR16][R6.64], R161 ;  /* 0x000000a106006986 */ /* 0x000fe2000c101910 */
[----:B------:R-:W-:Y:S01]  /*1bb30*/  ISETP.GT.AND P6, PT, R50, 0x39, P3 ;  /* 0x000000393200780c */ /* 0x000fe20001fc4270 */
[----:B------:R-:W-:Y:S02]  /*1bb40*/  IMAD.WIDE.U32 R10, R32, 0x1c, R8 ;  /* 0x0000001c200a7825 */ /* 0x000fe400078e0008 */
[----:B------:R-:W-:Y:S01]  /*1bb50*/  @P0 STG.E desc[UR16][R8.64], R162 ;  /* 0x000000a208000986 */ /* 0x000fe2000c101910 */
[----:B------:R-:W-:Y:S02]  /*1bb60*/  ISETP.GT.AND P0, PT, R50, 0x41, P2 ;  /* 0x000000413200780c */ /* 0x000fe40001704270 */
[----:B------:R-:W-:Y:S01]  /*1bb70*/  IADD3 R11, R0, R11, RZ ;  /* 0x0000000b000b7210 */ /* 0x000fe20007ffe0ff */
[----:B------:R0:W-:Y:S06]  /*1bb80*/  @P1 STG.E desc[UR16][R6.64+0x20], R163 ;  /* 0x000020a306001986 */ /* 0x0001ec000c101910 */
[----:B------:R1:W-:Y:S01]  /*1bb90*/  @P6 STG.E desc[UR16][R8.64+0x20], R164 ;  /* 0x000020a408006986 */ /* 0x0003e2000c101910 */
[----:B------:R-:W-:-:S03]  /*1bba0*/  ISETP.GT.AND P6, PT, R50, 0x40, P3 ;  /* 0x000000403200780c */ /* 0x000fc60001fc4270 */
[----:B------:R-:W-:Y:S01]  /*1bbb0*/  @P5 STG.E desc[UR16][R10.64], R165 ;  /* 0x000000a50a005986 */ /* 0x000fe2000c101910 */
[----:B------:R-:W-:Y:S02]  /*1bbc0*/  ISETP.GT.AND P5, PT, R50, 0x41, P3 ;  /* 0x000000413200780c */ /* 0x000fe40001fa4270 */
[----:B0-----:R-:W-:-:S05]  /*1bbd0*/  IADD3 R6, P1, R24, R8, RZ ;  /* 0x0000000818067210 */ /* 0x001fca0007f3e0ff */
[----:B------:R-:W-:Y:S01]  /*1bbe0*/  IMAD.X R7, R33, 0x1, R9, P1 ;  /* 0x0000000121077824 */ /* 0x000fe200008e0609 */
[----:B------:R-:W-:Y:S01]  /*1bbf0*/  ISETP.GT.AND P1, PT, R50, 0x48, P2 ;  /* 0x000000483200780c */ /* 0x000fe20001724270 */
[----:B-1----:R-:W-:-:S03]  /*1bc00*/  IMAD.WIDE.U32 R8, R32, 0x1c, R6 ;  /* 0x0000001c20087825 */ /* 0x002fc600078e0006 */
[----:B------:R-:W-:Y:S01]  /*1bc10*/  @P0 STG.E desc[UR16][R6.64], R166 ;  /* 0x000000a606000986 */ /* 0x000fe2000c101910 */
[----:B------:R-:W-:-:S03]  /*1bc20*/  ISETP.GT.AND P0, PT, R50, 0x49, P2 ;  /* 0x000000493200780c */ /* 0x000fc60001704270 */
[----:B------:R-:W-:Y:S01]  /*1bc30*/  @P6 STG.E desc[UR16][R10.64+0x20], R167 ;  /* 0x000020a70a006986 */ /* 0x000fe2000c101910 */
[----:B------:R-:W-:Y:S02]  /*1bc40*/  IADD3 R9, R0, R9, RZ ;  /* 0x0000000900097210 */ /* 0x000fe40007ffe0ff */
[C---:B------:R-:W-:Y:S01]  /*1bc50*/  ISETP.GT.AND P6, PT, R50.reuse, 0x48, P3 ;  /* 0x000000483200780c */ /* 0x040fe20001fc4270 */
[----:B------:R0:W-:Y:S04]  /*1bc60*/  @P5 STG.E desc[UR16][R6.64+0x20], R168 ;  /* 0x000020a806005986 */ /* 0x0001e8000c101910 */
[----:B------:R-:W-:Y:S01]  /*1bc70*/  @P1 STG.E desc[UR16][R8.64], R169 ;  /* 0x000000a908001986 */ /* 0x000fe2000c101910 */
[----:B------:R-:W-:Y:S02]  /*1bc80*/  ISETP.GT.AND P1, PT, R50, 0x49, P3 ;  /* 0x000000493200780c */ /* 0x000fe40001f24270 */
[----:B0-----:R-:W-:-:S05]  /*1bc90*/  IADD3 R6, P5, R24, R6, RZ ;  /* 0x0000000618067210 */ /* 0x001fca0007fbe0ff */
[----:B------:R-:W-:Y:S01]  /*1bca0*/  IMAD.X R7, R33, 0x1, R7, P5 ;  /* 0x0000000121077824 */ /* 0x000fe200028e0607 */
[----:B------:R-:W-:Y:S01]  /*1bcb0*/  ISETP.GT.AND P5, PT, R50, 0x50, P2 ;  /* 0x000000503200780c */ /* 0x000fe200017a4270 */
[----:B------:R-:W-:-:S03]  /*1bcc0*/  IMAD.WIDE.U32 R10, R32, 0x1c, R6 ;  /* 0x0000001c200a7825 */ /* 0x000fc600078e0006 */
[----:B------:R-:W-:Y:S01]  /*1bcd0*/  @P0 STG.E desc[UR16][R6.64], R170 ;  /* 0x000000aa06000986 */ /* 0x000fe2000c101910 */
[----:B------:R-:W-:-:S03]  /*1bce0*/  ISETP.GT.AND P0, PT, R50, 0x51, P2 ;  /* 0x000000513200780c */ /* 0x000fc60001704270 */
[----:B------:R0:W-:Y:S01]  /*1bcf0*/  @P6 STG.E desc[UR16][R8.64+0x20], R171 ;  /* 0x000020ab08006986 */ /* 0x0001e2000c101910 */
[----:B------:R-:W-:-:S03]  /*1bd00*/  IADD3 R11, R0, R11, RZ ;  /* 0x0000000b000b7210 */ /* 0x000fc60007ffe0ff */
[----:B------:R1:W-:Y:S01]  /*1bd10*/  @P1 STG.E desc[UR16][R6.64+0x20], R172 ;  /* 0x000020ac06001986 */ /* 0x0003e2000c101910 */
[----:B------:R-:W-:-:S03]  /*1bd20*/  ISETP.GT.AND P1, PT, R50, 0x50, P3 ;  /* 0x000000503200780c */ /* 0x000fc60001f24270 */
[----:B------:R-:W-:Y:S01]  /*1bd30*/  @P5 STG.E desc[UR16][R10.64], R173 ;  /* 0x000000ad0a005986 */ /* 0x000fe2000c101910 */
[----:B------:R-:W-:Y:S02]  /*1bd40*/  ISETP.GT.AND P5, PT, R50, 0x51, P3 ;  /* 0x000000513200780c */ /* 0x000fe40001fa4270 */
[----:B0-----:R-:W-:-:S05]  /*1bd50*/  IADD3 R8, P6, R24, R6, RZ ;  /* 0x0000000618087210 */ /* 0x001fca0007fde0ff */
[----:B------:R-:W-:Y:S01]  /*1bd60*/  IMAD.X R9, R33, 0x1, R7, P6 ;  /* 0x0000000121097824 */ /* 0x000fe200030e0607 */
[----:B------:R-:W-:Y:S01]  /*1bd70*/  IADD3 R12, P6, R24, R8, RZ ;  /* 0x00000008180c7210 */ /* 0x000fe20007fde0ff */
[----:B-1----:R-:W-:-:S03]  /*1bd80*/  IMAD.WIDE.U32 R6, R32, 0x1c, R8 ;  /* 0x0000001c20067825 */ /* 0x002fc600078e0008 */
[----:B------:R-:W-:Y:S01]  /*1bd90*/  @P0 STG.E desc[UR16][R8.64], R174 ;  /* 0x000000ae08000986 */ /* 0x000fe2000c101910 */
[----:B------:R-:W-:Y:S01]  /*1bda0*/  ISETP.GT.AND P0, PT, R50, 0x58, P2 ;  /* 0x000000583200780c */ /* 0x000fe20001704270 */
[----:B------:R-:W-:Y:S02]  /*1bdb0*/  IMAD.X R13, R33, 0x1, R9, P6 ;  /* 0x00000001210d7824 */ /* 0x000fe400030e0609 */
[----:B------:R0:W-:Y:S01]  /*1bdc0*/  @P1 STG.E desc[UR16][R10.64+0x20], R175 ;  /* 0x000020af0a001986 */ /* 0x0001e2000c101910 */
[----:B------:R-:W-:Y:S02]  /*1bdd0*/  IADD3 R7, R0, R7, RZ ;  /* 0x0000000700077210 */ /* 0x000fe40007ffe0ff */
[C---:B------:R-:W-:Y:S01]  /*1bde0*/  ISETP.GT.AND P1, PT, R50.reuse, 0x59, P2 ;  /* 0x000000593200780c */ /* 0x040fe20001724270 */
[----:B------:R1:W-:Y:S01]  /*1bdf0*/  @P5 STG.E desc[UR16][R8.64+0x20], R176 ;  /* 0x000020b008005986 */ /* 0x0003e2000c101910 */
[----:B------:R-:W-:-:S05]  /*1be00*/  ISETP.GT.AND P5, PT, R50, 0x58, P3 ;  /* 0x000000583200780c */ /* 0x000fca0001fa4270 */
[----:B------:R-:W-:Y:S01]  /*1be10*/  @P0 STG.E desc[UR16][R6.64], R177 ;  /* 0x000000b106000986 */ /* 0x000fe2000c101910 */
[----:B------:R-:W-:Y:S02]  /*1be20*/  ISETP.GT.AND P0, PT, R50, 0x59, P3 ;  /* 0x000000593200780c */ /* 0x000fe40001f04270 */
[----:B0-----:R-:W-:-:S03]  /*1be30*/  IADD3 R10, P6, R24, R12, RZ ;  /* 0x0000000c180a7210 */ /* 0x001fc60007fde0ff */
[----:B------:R-:W-:Y:S01]  /*1be40*/  @P1 STG.E desc[UR16][R12.64], R178 ;  /* 0x000000b20c001986 */ /* 0x000fe2000c101910 */
[----:B------:R-:W-:Y:S01]  /*1be50*/  ISETP.GT.AND P1, PT, R50, 0x60, P2 ;  /* 0x000000603200780c */ /* 0x000fe20001724270 */
[----:B-1----:R-:W-:Y:S02]  /*1be60*/  IMAD.WIDE.U32 R8, R32, 0x1c, R12 ;  /* 0x0000001c20087825 */ /* 0x002fe400078e000c */
[----:B------:R0:W-:Y:S01]  /*1be70*/  @P5 STG.E desc[UR16][R6.64+0x20], R179 ;  /* 0x000020b306005986 */ /* 0x0001e2000c101910 */
[----:B------:R-:W-:Y:S01]  /*1be80*/  ISETP.GT.AND P5, PT, R50, 0x61, P2 ;  /* 0x000000613200780c */ /* 0x000fe200017a4270 */
[----:B------:R-:W-:Y:S01]  /*1be90*/  IMAD.X R11, R33, 0x1, R13, P6 ;  /* 0x00000001210b7824 */ /* 0x000fe200030e060d */
[----:B------:R-:W-:Y:S01]  /*1bea0*/  IADD3 R9, R0, R9, RZ ;  /* 0x0000000900097210 */ /* 0x000fe20007ffe0ff */
[----:B------:R1:W-:Y:S01]  /*1beb0*/  @P0 STG.E desc[UR16][R12.64+0x20], R15 ;  /* 0x0000200f0c000986 */ /* 0x0003e2000c101910 */
[C---:B------:R-:W-:Y:S02]  /*1bec0*/  ISETP.GT.AND P0, PT, R50.reuse, 0x60, P3 ;  /* 0x000000603200780c */ /* 0x040fe40001f04270 */
[----:B------:R-:W-:-:S03]  /*1bed0*/  ISETP.GT.AND P6, PT, R50, 0x61, P3 ;  /* 0x000000613200780c */ /* 0x000fc60001fc4270 */
[----:B------:R-:W-:Y:S01]  /*1bee0*/  @P1 STG.E desc[UR16][R8.64], R181 ;  /* 0x000000b508001986 */ /* 0x000fe2000c101910 */
[----:B------:R-:W-:Y:S01]  /*1bef0*/  ISETP.GT.AND P1, PT, R50, 0x68, P2 ;  /* 0x000000683200780c */ /* 0x000fe20001724270 */
[----:B0-----:R-:W-:Y:S02]  /*1bf00*/  IMAD.WIDE.U32 R6, R32, 0x1c, R10 ;  /* 0x0000001c20067825 */ /* 0x001fe400078e000a */
[----:B------:R0:W-:Y:S01]  /*1bf10*/  @P5 STG.E desc[UR16][R10.64], R17 ;  /* 0x000000110a005986 */ /* 0x0001e2000c101910 */
[----:B------:R-:W-:Y:S01]  /*1bf20*/  ISETP.GT.AND P5, PT, R50, 0x69, P2 ;  /* 0x000000693200780c */ /* 0x000fe200017a4270 */
[----:B-1----:R-:W-:Y:S01]  /*1bf30*/  FMUL R13, R186, UR21 ;  /* 0x00000015ba0d7c20 */ /* 0x002fe20008400000 */
[----:B------:R-:W-:Y:S01]  /*1bf40*/  IADD3 R7, R0, R7, RZ ;  /* 0x0000000700077210 */ /* 0x000fe20007ffe0ff */
[----:B------:R1:W-:Y:S01]  /*1bf50*/  @P0 STG.E desc[UR16][R8.64+0x20], R183 ;  /* 0x000020b708000986 */ /* 0x0003e2000c101910 */
[----:B------:R-:W-:Y:S01]  /*1bf60*/  ISETP.GT.AND P0, PT, R50, 0x68, P3 ;  /* 0x000000683200780c */ /* 0x000fe20001f04270 */
[----:B------:R-:W-:-:S02]  /*1bf70*/  FMUL R15, R188, UR21 ;  /* 0x00000015bc0f7c20 */ /* 0x000fc40008400000 */
[----:B------:R3:W-:Y:S04]  /*1bf80*/  @P6 STG.E desc[UR16][R10.64+0x20], R19 ;  /* 0x000020130a006986 */ /* 0x0007e8000c101910 */
[----:B------:R-:W-:Y:S01]  /*1bf90*/  @P1 STG.E desc[UR16][R6.64], R185 ;  /* 0x000000b906001986 */ /* 0x000fe2000c101910 */
[----:B------:R-:W-:Y:S01]  /*1bfa0*/  ISETP.GT.AND P1, PT, R50, 0x69, P3 ;  /* 0x000000693200780c */ /* 0x000fe20001f24270 */
[----:B0-----:R-:W-:Y:S01]  /*1bfb0*/  FMUL R17, R194, UR21 ;  /* 0x00000015c2117c20 */ /* 0x001fe20008400000 */
[----:B-1----:R-:W-:Y:S01]  /*1bfc0*/  IADD3 R8, P6, R24, R10, RZ ;  /* 0x0000000a18087210 */ /* 0x002fe20007fde0ff */
[----:B---3--:R-:W-:-:S04]  /*1bfd0*/  FMUL R19, R216, UR21 ;  /* 0x00000015d8137c20 */ /* 0x008fc80008400000 */
[----:B------:R-:W-:Y:S01]  /*1bfe0*/  IMAD.X R9, R33, 0x1, R11, P6 ;  /* 0x0000000121097824 */ /* 0x000fe200030e060b */
[----:B------:R-:W-:-:S04]  /*1bff0*/  ISETP.GT.AND P6, PT, R50, 0x70, P2 ;  /* 0x000000703200780c */ /* 0x000fc800017c4270 */
[----:B------:R0:W-:Y:S01]  /*1c000*/  @P5 STG.E desc[UR16][R8.64], R13 ;  /* 0x0000000d08005986 */ /* 0x0001e2000c101910 */
[----:B------:R-:W-:-:S03]  /*1c010*/  IADD3 R10, P5, R24, R8, RZ ;  /* 0x00000008180a7210 */ /* 0x000fc60007fbe0ff */
[----:B------:R1:W-:Y:S01]  /*1c020*/  @P0 STG.E desc[UR16][R6.64+0x20], R187 ;  /* 0x000020bb06000986 */ /* 0x0003e2000c101910 */
[C---:B------:R-:W-:Y:S02]  /*1c030*/  ISETP.GT.AND P0, PT, R50.reuse, 0x71, P2 ;  /* 0x000000713200780c */ /* 0x040fe40001704270 */
[----:B------:R-:W-:Y:S01]  /*1c040*/  IADD3.X R11, R33, R9, RZ, P5, !PT ;  /* 0x00000009210b7210 */ /* 0x000fe20002ffe4ff */
[----:B------:R3:W-:Y:S01]  /*1c050*/  @P1 STG.E desc[UR16][R8.64+0x20], R15 ;  /* 0x0000200f08001986 */ /* 0x0007e2000c101910 */
[C---:B------:R-:W-:Y:S02]  /*1c060*/  ISETP.GT.AND P1, PT, R50.reuse, 0x70, P3 ;  /* 0x000000703200780c */ /* 0x040fe40001f24270 */
[----:B------:R-:W-:Y:S01]  /*1c070*/  ISETP.GT.AND P5, PT, R50, 0x71, P3 ;  /* 0x000000713200780c */ /* 0x000fe20001fa4270 */
[----:B0-----:R-:W-:Y:S01]  /*1c080*/  FMUL R13, R190, UR21 ;  /* 0x00000015be0d7c20 */ /* 0x001fe20008400000 */
[----:B-1----:R-:W-:-:S04]  /*1c090*/  IMAD.WIDE.U32 R6, R32, 0x1c, R8 ;  /* 0x0000001c20067825 */ /* 0x002fc800078e0008 */
[----:B------:R-:W-:Y:S02]  /*1c0a0*/  IMAD.IADD R7, R0, 0x1, R7 ;  /* 0x0000000100077824 */ /* 0x000fe400078e0207 */
[----:B---3--:R-:W-:Y:S01]  /*1c0b0*/  FMUL R15, R192, UR21 ;  /* 0x00000015c00f7c20 */ /* 0x008fe20008400000 */
[----:B------:R-:W-:Y:S02]  /*1c0c0*/  IMAD.WIDE.U32 R8, R32, 0x1c, R10 ;  /* 0x0000001c20087825 */ /* 0x000fe400078e000a */
[----:B------:R-:W-:Y:S01]  /*1c0d0*/  @P6 STG.E desc[UR16][R6.64], R189 ;  /* 0x000000bd06006986 */ /* 0x000fe2000c101910 */
[----:B------:R-:W-:Y:S02]  /*1c0e0*/  ISETP.GT.AND P6, PT, R50, 0x78, P2 ;  /* 0x000000783200780c */ /* 0x000fe400017c4270 */
[----:B------:R-:W-:Y:S01]  /*1c0f0*/  IADD3 R9, R0, R9, RZ ;  /* 0x0000000900097210 */ /* 0x000fe20007ffe0ff */
[----:B------:R0:W-:Y:S01]  /*1c100*/  @P0 STG.E desc[UR16][R10.64], R13 ;  /* 0x0000000d0a000986 */ /* 0x0001e2000c101910 */
[----:B------:R-:W-:-:S03]  /*1c110*/  ISETP.GT.AND P0, PT, R50, 0x79, P2 ;  /* 0x000000793200780c */ /* 0x000fc60001704270 */
[----:B------:R1:W-:Y:S01]  /*1c120*/  @P1 STG.E desc[UR16][R6.64+0x20], R191 ;  /* 0x000020bf06001986 */ /* 0x0003e2000c101910 */
[----:B------:R-:W-:-:S03]  /*1c130*/  ISETP.GT.AND P1, PT, R50, 0x78, P3 ;  /* 0x000000783200780c */ /* 0x000fc60001f24270 */
[----:B------:R3:W-:Y:S04]  /*1c140*/  @P5 STG.E desc[UR16][R10.64+0x20], R15 ;  /* 0x0000200f0a005986 */ /* 0x0007e8000c101910 */
[----:B------:R-:W-:Y:S01]  /*1c150*/  @P6 STG.E desc[UR16][R8.64], R193 ;  /* 0x000000c108006986 */ /* 0x000fe2000c101910 */
[----:B------:R-:W-:Y:S01]  /*1c160*/  ISETP.GT.AND P6, PT, R50, 0x79, P3 ;  /* 0x000000793200780c */ /* 0x000fe20001fc4270 */
[----:B0-----:R-:W-:Y:S01]  /*1c170*/  FMUL R13, R196, UR21 ;  /* 0x00000015c40d7c20 */ /* 0x001fe20008400000 */
[----:B-1----:R-:W-:Y:S01]  /*1c180*/  IADD3 R6, P5, R24, R10, RZ ;  /* 0x0000000a18067210 */ /* 0x002fe20007fbe0ff */
[----:B---3--:R-:W-:-:S04]  /*1c190*/  FMUL R15, R198, UR21 ;  /* 0x00000015c60f7c20 */ /* 0x008fc80008400000 */
[----:B------:R-:W-:Y:S01]  /*1c1a0*/  IMAD.X R7, R33, 0x1, R11, P5 ;  /* 0x0000000121077824 */ /* 0x000fe200028e060b */
[----:B------:R-:W-:Y:S01]  /*1c1b0*/  ISETP.GT.AND P5, PT, R50, 0x80, P2 ;  /* 0x000000803200780c */ /* 0x000fe200017a4270 */
[----:B------:R-:W-:-:S03]  /*1c1c0*/  IMAD.WIDE.U32 R10, R32, 0x1c, R6 ;  /* 0x0000001c200a7825 */ /* 0x000fc600078e0006 */
[----:B------:R0:W-:Y:S01]  /*1c1d0*/  @P0 STG.E desc[UR16][R6.64], R17 ;  /* 0x0000001106000986 */ /* 0x0001e2000c101910 */
[----:B------:R-:W-:-:S03]  /*1c1e0*/  ISETP.GT.AND P0, PT, R50, 0x81, P2 ;  /* 0x000000813200780c */ /* 0x000fc60001704270 */
[----:B------:R-:W-:Y:S01]  /*1c1f0*/  @P1 STG.E desc[UR16][R8.64+0x20], R195 ;  /* 0x000020c308001986 */ /* 0x000fe2000c101910 */
[----:B------:R-:W-:-:S03]  /*1c200*/  IADD3 R11, R0, R11, RZ ;  /* 0x0000000b000b7210 */ /* 0x000fc60007ffe0ff */
[----:B------:R1:W-:Y:S01]  /*1c210*/  @P6 STG.E desc[UR16][R6.64+0x20], R13 ;  /* 0x0000200d06006986 */ /* 0x0003e2000c101910 */
[----:B------:R-:W-:-:S03]  /*1c220*/  ISETP.GT.AND P6, PT, R50, 0x80, P3 ;  /* 0x000000803200780c */ /* 0x000fc60001fc4270 */
[----:B------:R-:W-:Y:S01]  /*1c230*/  @P5 STG.E desc[UR16][R10.64], R197 ;  /* 0x000000c50a005986 */ /* 0x000fe2000c101910 */
[----:B------:R-:W-:Y:S01]  /*1c240*/  ISETP.GT.AND P5, PT, R50, 0x81, P3 ;  /* 0x000000813200780c */ /* 0x000fe20001fa4270 */
[----:B0-----:R-:W-:Y:S01]  /*1c250*/  FMUL R17, R208, UR21 ;  /* 0x00000015d0117c20 */ /* 0x001fe20008400000 */
[----:B-1----:R-:W-:Y:S01]  /*1c260*/  IADD3 R6, P1, R24, R6, RZ ;  /* 0x0000000618067210 */ /* 0x002fe20007f3e0ff */
[----:B------:R-:W-:-:S04]  /*1c270*/  FMUL R13, R200, UR21 ;  /* 0x00000015c80d7c20 */ /* 0x000fc80008400000 */
[----:B------:R-:W-:Y:S01]  /*1c280*/  IMAD.X R7, R33, 0x1, R7, P1 ;  /* 0x0000000121077824 */ /* 0x000fe200008e0607 */
[----:B------:R-:W-:Y:S01]  /*1c290*/  ISETP.GT.AND P1, PT, R50, 0x88, P2 ;  /* 0x000000883200780c */ /* 0x000fe20001724270 */
[----:B------:R-:W-:-:S03]  /*1c2a0*/  IMAD.WIDE.U32 R8, R32, 0x1c, R6 ;  /* 0x0000001c20087825 */ /* 0x000fc600078e0006 */
[----:B------:R0:W-:Y:S01]  /*1c2b0*/  @P0 STG.E desc[UR16][R6.64], R15 ;  /* 0x0000000f06000986 */ /* 0x0001e2000c101910 */
[----:B------:R-:W-:Y:S02]  /*1c2c0*/  ISETP.GT.AND P0, PT, R50, 0x89, P2 ;  /* 0x000000893200780c */ /* 0x000fe40001704270 */
[----:B------:R-:W-:Y:S01]  /*1c2d0*/  IADD3 R9, R0, R9, RZ ;  /* 0x0000000900097210 */ /* 0x000fe20007ffe0ff */
[----:B------:R-:W-:Y:S01]  /*1c2e0*/  @P6 STG.E desc[UR16][R10.64+0x20], R199 ;  /* 0x000020c70a006986 */ /* 0x000fe2000c101910 */
[----:B------:R-:W-:-:S03]  /*1c2f0*/  ISETP.GT.AND P6, PT, R50, 0x88, P3 ;  /* 0x000000883200780c */ /* 0x000fc60001fc4270 */
[----:B------:R1:W-:Y:S01]  /*1c300*/  @P5 STG.E desc[UR16][R6.64+0x20], R13 ;  /* 0x0000200d06005986 */ /* 0x0003e2000c101910 */
[----:B0-----:R-:W-:-:S03]  /*1c310*/  FMUL R15, R202, UR21 ;  /* 0x00000015ca0f7c20 */ /* 0x001fc60008400000 */
[----:B------:R-:W-:Y:S01]  /*1c320*/  @P1 STG.E desc[UR16][R8.64], R201 ;  /* 0x000000c908001986 */ /* 0x000fe2000c101910 */
[----:B------:R-:W-:Y:S02]  /*1c330*/  ISETP.GT.AND P1, PT, R50, 0x89, P3 ;  /* 0x000000893200780c */ /* 0x000fe40001f24270 */
[----:B-1----:R-:W-:Y:S01]  /*1c340*/  IADD3 R6, P5, R24, R6, RZ ;  /* 0x0000000618067210 */ /* 0x002fe20007fbe0ff */
[----:B------:R-:W-:-:S04]  /*1c350*/  FMUL R13, R204, UR21 ;  /* 0x00000015cc0d7c20 */ /* 0x000fc80008400000 */
[----:B------:R-:W-:Y:S01]  /*1c360*/  IMAD.X R7, R33, 0x1, R7, P5 ;  /* 0x0000000121077824 */ /* 0x000fe200028e0607 */
[----:B------:R-:W-:Y:S01]  /*1c370*/  ISETP.GT.AND P5, PT, R50, 0x90, P2 ;  /* 0x000000903200780c */ /* 0x000fe200017a4270 */
[----:B------:R-:W-:-:S03]  /*1c380*/  IMAD.WIDE.U32 R10, R32, 0x1c, R6 ;  /* 0x0000001c200a7825 */ /* 0x000fc600078e0006 */
[----:B------:R0:W-:Y:S01]  /*1c390*/  @P0 STG.E desc[UR16][R6.64], R15 ;  /* 0x0000000f06000986 */ /* 0x0001e2000c101910 */
[----:B------:R-:W-:-:S03]  /*1c3a0*/  ISETP.GT.AND P0, PT, R50, 0x91, P2 ;  /* 0x000000913200780c */ /* 0x000fc60001704270 */
[----:B------:R1:W-:Y:S01]  /*1c3b0*/  @P6 STG.E desc[UR16][R8.64+0x20], R203 ;  /* 0x000020cb08006986 */ /* 0x0003e2000c101910 */
[----:B------:R-:W-:-:S03]  /*1c3c0*/  IADD3 R11, R0, R11, RZ ;  /* 0x0000000b000b7210 */ /* 0x000fc60007ffe0ff */
[----:B------:R3:W-:Y:S01]  /*1c3d0*/  @P1 STG.E desc[UR16][R6.64+0x20], R13 ;  /* 0x0000200d06001986 */ /* 0x0007e2000c101910 */
[----:B------:R-:W-:Y:S01]  /*1c3e0*/  ISETP.GT.AND P1, PT, R50, 0x90, P3 ;  /* 0x000000903200780c */ /* 0x000fe20001f24270 */
[----:B0-----:R-:W-:Y:S02]  /*1c3f0*/  FMUL R15, R206, UR21 ;  /* 0x00000015ce0f7c20 */ /* 0x001fe40008400000 */
[----:B------:R-:W-:Y:S01]  /*1c400*/  @P5 STG.E desc[UR16][R10.64], R205 ;  /* 0x000000cd0a005986 */ /* 0x000fe2000c101910 */
[----:B------:R-:W-:Y:S02]  /*1c410*/  ISETP.GT.AND P5, PT, R50, 0x91, P3 ;  /* 0x000000913200780c */ /* 0x000fe40001fa4270 */
[----:B-1----:R-:W-:-:S05]  /*1c420*/  IADD3 R8, P6, R24, R6, RZ ;  /* 0x0000000618087210 */ /* 0x002fca0007fde0ff */
[----:B------:R-:W-:Y:S01]  /*1c430*/  IMAD.X R9, R33, 0x1, R7, P6 ;  /* 0x0000000121097824 */ /* 0x000fe200030e0607 */
[----:B------:R-:W-:Y:S01]  /*1c440*/  IADD3 R12, P6, R24, R8, RZ ;  /* 0x00000008180c7210 */ /* 0x000fe20007fde0ff */
[----:B---3--:R-:W-:-:S03]  /*1c450*/  IMAD.WIDE.U32 R6, R32, 0x1c, R8 ;  /* 0x0000001c20067825 */ /* 0x008fc600078e0008 */
[----:B------:R0:W-:Y:S01]  /*1c460*/  @P0 STG.E desc[UR16][R8.64], R15 ;  /* 0x0000000f08000986 */ /* 0x0001e2000c101910 */
[C---:B------:R-:W-:Y:S01]  /*1c470*/  ISETP.GT.AND P0, PT, R50.reuse, 0x98, P2 ;  /* 0x000000983200780c */ /* 0x040fe20001704270 */
[----:B------:R-:W-:Y:S02]  /*1c480*/  IMAD.X R13, R33, 0x1, R9, P6 ;  /* 0x00000001210d7824 */ /* 0x000fe400030e0609 */
[----:B------:R1:W-:Y:S01]  /*1c490*/  @P1 STG.E desc[UR16][R10.64+0x20], R207 ;  /* 0x000020cf0a001986 */ /* 0x0003e2000c101910 */
[----:B------:R-:W-:Y:S02]  /*1c4a0*/  ISETP.GT.AND P1, PT, R50, 0x99, P2 ;  /* 0x000000993200780c */ /* 0x000fe40001724270 */
[----:B------:R-:W-:Y:S01]  /*1c4b0*/  IADD3 R7, R0, R7, RZ ;  /* 0x0000000700077210 */ /* 0x000fe20007ffe0ff */
[----:B------:R3:W-:Y:S01]  /*1c4c0*/  @P5 STG.E desc[UR16][R8.64+0x20], R17 ;  /* 0x0000201108005986 */ /* 0x0007e2000c101910 */
[----:B------:R-:W-:Y:S01]  /*1c4d0*/  ISETP.GT.AND P5, PT, R50, 0x98, P3 ;  /* 0x000000983200780c */ /* 0x000fe20001fa4270 */
[----:B0-----:R-:W-:-:S04]  /*1c4e0*/  FMUL R15, R210, UR21 ;  /* 0x00000015d20f7c20 */ /* 0x001fc80008400000 */
[----:B------:R-:W-:Y:S01]  /*1c4f0*/  @P0 STG.E desc[UR16][R6.64], R209 ;  /* 0x000000d106000986 */ /* 0x000fe2000c101910 */
[----:B------:R-:W-:Y:S02]  /*1c500*/  ISETP.GT.AND P0, PT, R50, 0x99, P3 ;  /* 0x000000993200780c */ /* 0x000fe40001f04270 */
[----:B-1----:R-:W-:Y:S01]  /*1c510*/  IADD3 R10, P6, R24, R12, RZ ;  /* 0x0000000c180a7210 */ /* 0x002fe20007fde0ff */
[----:B------:R0:W-:Y:S01]  /*1c520*/  @P1 STG.E desc[UR16][R12.64], R15 ;  /* 0x0000000f0c001986 */ /* 0x0001e2000c101910 */
[----:B------:R-:W-:Y:S01]  /*1c530*/  ISETP.GT.AND P1, PT, R50, 0xa0, P2 ;  /* 0x000000a03200780c */ /* 0x000fe20001724270 */
[----:B---3--:R-:W-:-:S04]  /*1c540*/  IMAD.WIDE.U32 R8, R32, 0x1c, R12 ;  /* 0x0000001c20087825 */ /* 0x008fc800078e000c */
[----:B------:R-:W-:Y:S01]  /*1c550*/  FMUL R17, R212, UR21 ;  /* 0x00000015d4117c20 */ /* 0x000fe20008400000 */
[----:B------:R1:W-:Y:S01]  /*1c560*/  @P5 STG.E desc[UR16][R6.64+0x20], R211 ;  /* 0x000020d306005986 */ /* 0x0003e2000c101910 */
[----:B------:R-:W-:Y:S01]  /*1c570*/  ISETP.GT.AND P5, PT, R50, 0xa1, P2 ;  /* 0x000000a13200780c */ /* 0x000fe200017a4270 */
[----:B------:R-:W-:Y:S01]  /*1c580*/  IMAD.X R11, R33, 0x1, R13, P6 ;  /* 0x00000001210b7824 */ /* 0x000fe200030e060d */
[----:B------:R-:W-:Y:S02]  /*1c590*/  IADD3 R9, R0, R9, RZ ;  /* 0x0000000900097210 */ /* 0x000fe40007ffe0ff */
[C---:B------:R-:W-:Y:S01]  /*1c5a0*/  ISETP.GT.AND P6, PT, R50.reuse, 0xa1, P3 ;  /* 0x000000a13200780c */ /* 0x040fe20001fc4270 */
[----:B------:R3:W-:Y:S01]  /*1c5b0*/  @P0 STG.E desc[UR16][R12.64+0x20], R17 ;  /* 0x000020110c000986 */ /* 0x0007e2000c101910 */
[----:B------:R-:W-:Y:S01]  /*1c5c0*/  ISETP.GT.AND P0, PT, R50, 0xa0, P3 ;  /* 0x000000a03200780c */ /* 0x000fe20001f04270 */
[----:B0-----:R-:W-:Y:S02]  /*1c5d0*/  FMUL R15, R214, UR21 ;  /* 0x00000015d60f7c20 */ /* 0x001fe40008400000 */
[----:B------:R-:W-:Y:S01]  /*1c5e0*/  @P1 STG.E desc[UR16][R8.64], R213 ;  /* 0x000000d508001986 */ /* 0x000fe2000c101910 */
[----:B------:R-:W-:Y:S01]  /*1c5f0*/  ISETP.GT.AND P1, PT, R50, 0xa8, P2 ;  /* 0x000000a83200780c */ /* 0x000fe20001724270 */
[----:B-1----:R-:W-:-:S02]  /*1c600*/  IMAD.WIDE.U32 R6, R32, 0x1c, R10 ;  /* 0x0000001c20067825 */ /* 0x002fc400078e000a */
[----:B------:R0:W-:Y:S01]  /*1c610*/  @P5 STG.E desc[UR16][R10.64], R15 ;  /* 0x0000000f0a005986 */ /* 0x0001e2000c101910 */
[----:B------:R-:W-:Y:S02]  /*1c620*/  ISETP.GT.AND P5, PT, R50, 0xa9, P2 ;  /* 0x000000a93200780c */ /* 0x000fe400017a4270 */
[----:B------:R-:W-:Y:S01]  /*1c630*/  IADD3 R7, R0, R7, RZ ;  /* 0x0000000700077210 */ /* 0x000fe20007ffe0ff */
[----:B---3--:R-:W-:Y:S01]  /*1c640*/  FMUL R13, R218, UR21 ;  /* 0x00000015da0d7c20 */ /* 0x008fe20008400000 */
[----:B------:R-:W-:Y:S01]  /*1c650*/  FMUL R17, R226, UR21 ;  /* 0x00000015e2117c20 */ /* 0x000fe20008400000 */
[----:B------:R1:W-:Y:S01]  /*1c660*/  @P0 STG.E desc[UR16][R8.64+0x20], R215 ;  /* 0x000020d708000986 */ /* 0x0003e2000c101910 */
[----:B------:R-:W-:-:S03]  /*1c670*/  ISETP.GT.AND P0, PT, R50, 0xa8, P3 ;  /* 0x000000a83200780c */ /* 0x000fc60001f04270 */
[----:B------:R3:W-:Y:S01]  /*1c680*/  @P6 STG.E desc[UR16][R10.64+0x20], R19 ;  /* 0x000020130a006986 */ /* 0x0007e2000c101910 */
[----:B0-----:R-:W-:-:S03]  /*1c690*/  FMUL R15, R220, UR21 ;  /* 0x00000015dc0f7c20 */ /* 0x001fc60008400000 */
[----:B------:R-:W-:Y:S01]  /*1c6a0*/  @P1 STG.E desc[UR16][R6.64], R217 ;  /* 0x000000d906001986 */ /* 0x000fe2000c101910 */
[----:B------:R-:W-:Y:S02]  /*1c6b0*/  ISETP.GT.AND P1, PT, R50, 0xa9, P3 ;  /* 0x000000a93200780c */ /* 0x000fe40001f24270 */
[----:B-1----:R-:W-:-:S05]  /*1c6c0*/  IADD3 R8, P6, R24, R10, RZ ;  /* 0x0000000a18087210 */ /* 0x002fca0007fde0ff */
[----:B------:R-:W-:Y:S01]  /*1c6d0*/  IMAD.X R9, R33, 0x1, R11, P6 ;  /* 0x0000000121097824 */ /* 0x000fe200030e060b */
[----:B------:R-:W-:-:S04]  /*1c6e0*/  ISETP.GT.AND P6, PT, R50, 0xb0, P2 ;  /* 0x000000b03200780c */ /* 0x000fc800017c4270 */
[----:B------:R0:W-:Y:S01]  /*1c6f0*/  @P5 STG.E desc[UR16][R8.64], R13 ;  /* 0x0000000d08005986 */ /* 0x0001e2000c101910 */
[----:B---3--:R-:W-:-:S03]  /*1c700*/  IADD3 R10, P5, R24, R8, RZ ;  /* 0x00000008180a7210 */ /* 0x008fc60007fbe0ff */
        /* <DEDUP_REMOVED lines=27> */
[----:B------:R-:W-:Y:S02]  /*1c8c0*/  @P0 STG.E desc[UR16][R6.64], R17 ;  /* 0x0000001106000986 */ /* 0x000fe4000c101910 */
[----:B------:R-:W-:Y:S02]  /*1c8d0*/  IADD3 R11, R0, R11, RZ ;  /* 0x0000000b000b7210 */ /* 0x000fe40007ffe0ff */
[----:B------:R-:W-:Y:S01]  /*1c8e0*/  @P1 STG.E desc[UR16][R8.64+0x20], R227 ;  /* 0x000020e308001986 */ /* 0x000fe2000c101910 */
[----:B------:R-:W-:-:S03]  /*1c8f0*/  ISETP.GT.AND P1, PT, R50, 0xc1, P2 ;  /* 0x000000c13200780c */ /* 0x000fc60001724270 */
[----:B------:R0:W-:Y:S01]  /*1c900*/  @P6 STG.E desc[UR16][R6.64+0x20], R13 ;  /* 0x0000200d06006986 */ /* 0x0001e2000c101910 */
[----:B------:R-:W-:-:S03]  /*1c910*/  ISETP.GT.AND P6, PT, R50, 0xc0, P3 ;  /* 0x000000c03200780c */ /* 0x000fc60001fc4270 */
[----:B------:R-:W-:Y:S01]  /*1c920*/  @P5 STG.E desc[UR16][R10.64], R229 ;  /* 0x000000e50a005986 */ /* 0x000fe2000c101910 */
[----:B------:R-:W-:Y:S02]  /*1c930*/  ISETP.GT.AND P5, PT, R50, 0xc1, P3 ;  /* 0x000000c13200780c */ /* 0x000fe40001fa4270 */
[----:B0-----:R-:W-:Y:S01]  /*1c940*/  IADD3 R6, P0, R24, R6, RZ ;  /* 0x0000000618067210 */ /* 0x001fe20007f1e0ff */
[----:B------:R-:W-:-:S04]  /*1c950*/  FMUL R13, R232, UR21 ;  /* 0x00000015e80d7c20 */ /* 0x000fc80008400000 */
[----:B------:R-:W-:Y:S01]  /*1c960*/  IMAD.X R7, R33, 0x1, R7, P0 ;  /* 0x0000000121077824 */ /* 0x000fe200000e0607 */
[----:B------:R-:W-:Y:S01]  /*1c970*/  ISETP.GT.AND P0, PT, R50, 0xc8, P2 ;  /* 0x000000c83200780c */ /* 0x000fe20001704270 */
[----:B------:R-:W-:-:S03]  /*1c980*/  IMAD.WIDE.U32 R8, R32, 0x1c, R6 ;  /* 0x0000001c20087825 */ /* 0x000fc600078e0006 */
[----:B------:R0:W-:Y:S01]  /*1c990*/  @P1 STG.E desc[UR16][R6.64], R15 ;  /* 0x0000000f06001986 */ /* 0x0001e2000c101910 */
[----:B------:R-:W-:-:S03]  /*1c9a0*/  ISETP.GT.AND P1, PT, R50, 0xc9, P2 ;  /* 0x000000c93200780c */ /* 0x000fc60001724270 */
[----:B------:R-:W-:Y:S01]  /*1c9b0*/  @P6 STG.E desc[UR16][R10.64+0x20], R231 ;  /* 0x000020e70a006986 */ /* 0x000fe2000c101910 */
[----:B------:R-:W-:Y:S01]  /*1c9c0*/  IADD3 R9, R0, R9, RZ ;  /* 0x0000000900097210 */ /* 0x000fe20007ffe0ff */
[----:B-----5:R-:W-:Y:S01]  /*1c9d0*/  FMUL R17, R39, UR21 ;  /* 0x0000001527117c20 */ /* 0x020fe20008400000 */
[----:B--2---:R-:W-:Y:S01]  /*1c9e0*/  FMUL R19, R38, UR21 ;  /* 0x0000001526137c20 */ /* 0x004fe20008400000 */
[----:B------:R1:W-:Y:S01]  /*1c9f0*/  @P5 STG.E desc[UR16][R6.64+0x20], R13 ;  /* 0x0000200d06005986 */ /* 0x0003e2000c101910 */
[----:B------:R-:W-:Y:S01]  /*1ca00*/  ISETP.GT.AND P6, PT, R50, 0xc8, P3 ;  /* 0x000000c83200780c */ /* 0x000fe20001fc4270 */
[----:B0-----:R-:W-:Y:S02]  /*1ca10*/  FMUL R15, R234, UR21 ;  /* 0x00000015ea0f7c20 */ /* 0x001fe40008400000 */
        /* <DEDUP_REMOVED lines=10> */
[----:B------:R-:W-:-:S04]  /*1cac0*/  IADD3 R11, R0, R11, RZ ;  /* 0x0000000b000b7210 */ /* 0x000fc80007ffe0ff */
[----:B------:R2:W-:Y:S01]  /*1cad0*/  @P5 STG.E desc[UR16][R6.64+0x20], R13 ;  /* 0x0000200d06005986 */ /* 0x0005e2000c101910 */
[----:B------:R-:W-:Y:S01]  /*1cae0*/  ISETP.GT.AND P5, PT, R50, 0xd0, P3 ;  /* 0x000000d03200780c */ /* 0x000fe20001fa4270 */
[----:B0-----:R-:W-:Y:S02]  /*1caf0*/  FMUL R15, R35, UR21 ;  /* 0x00000015230f7c20 */ /* 0x001fe40008400000 */
[----:B------:R-:W-:Y:S01]  /*1cb00*/  @P0 STG.E desc[UR16][R10.64], R237 ;  /* 0x000000ed0a000986 */ /* 0x000fe2000c101910 */
[----:B-1----:R-:W-:-:S03]  /*1cb10*/  IADD3 R8, P6, R24, R6, RZ ;  /* 0x0000000618087210 */ /* 0x002fc60007fde0ff */
[----:B------:R-:W3:Y:S01]  /*1cb20*/  LDL.LU R35, [R1+0x214] ;  /* 0x0002140001237983 */ /* 0x000ee20000300800 */
[----:B------:R-:W-:-:S03]  /*1cb30*/  IADD3.X R9, R33, R7, RZ, P6, !PT ;  /* 0x0000000721097210 */ /* 0x000fc600037fe4ff */
[----:B------:R-:W5:Y:S04]  /*1cb40*/  LDL.LU R39, [R1+0x218] ;  /* 0x0002180001277983 */ /* 0x000f680000300800 */
[----:B------:R-:W5:Y:S01]  /*1cb50*/  LDL.LU R38, [R1+0x21c] ;  /* 0x00021c0001267983 */ /* 0x000f620000300800 */
[----:B------:R-:W-:-:S03]  /*1cb60*/  ISETP.GT.AND P0, PT, R50, 0xd1, P3 ;  /* 0x000000d13200780c */ /* 0x000fc60001f04270 */
[----:B------:R0:W-:Y:S01]  /*1cb70*/  @P1 STG.E desc[UR16][R8.64], R15 ;  /* 0x0000000f08001986 */ /* 0x0001e2000c101910 */
[----:B------:R-:W-:Y:S01]  /*1cb80*/  ISETP.GT.AND P1, PT, R50, 0xd8, P2 ;  /* 0x000000d83200780c */ /* 0x000fe20001724270 */
[----:B--2---:R-:W-:-:S04]  /*1cb90*/  IMAD.WIDE.U32 R6, R32, 0x1c, R8 ;  /* 0x0000001c20067825 */ /* 0x004fc800078e0008 */
[----:B----4-:R-:W-:Y:S01]  /*1cba0*/  FMUL R21, R41, UR21 ;  /* 0x0000001529157c20 */ /* 0x010fe20008400000 */
[----:B------:R-:W2:Y:S01]  /*1cbb0*/  LDL.LU R43, [R1+0x220] ;  /* 0x00022000012b7983 */ /* 0x000ea20000300800 */
[----:B------:R-:W-:-:S03]  /*1cbc0*/  IMAD.IADD R7, R0, 0x1, R7 ;  /* 0x0000000100077824 */ /* 0x000fc600078e0207 */
[----:B------:R3:W-:Y:S04]  /*1cbd0*/  @P5 STG.E desc[UR16][R10.64+0x20], R17 ;  /* 0x000020110a005986 */ /* 0x0007e8000c101910 */
[----:B------:R-:W4:Y:S04]  /*1cbe0*/  LDL.LU R42, [R1+0x224] ;  /* 0x00022400012a7983 */ /* 0x000f280000300800 */
[----:B------:R-:W4:Y:S01]  /*1cbf0*/  LDL.LU R41, [R1+0x228] ;  /* 0x0002280001297983 */ /* 0x000f220000300800 */
[----:B0-----:R-:W-:-:S03]  /*1cc00*/  FMUL R15, R40, UR21 ;  /* 0x00000015280f7c20 */ /* 0x001fc60008400000 */
[----:B------:R5:W-:Y:S04]  /*1cc10*/  @P0 STG.E desc[UR16][R8.64+0x20], R19 ;  /* 0x0000201308000986 */ /* 0x000be8000c101910 */
[----:B------:R0:W-:Y:S01]  /*1cc20*/  @P1 STG.E desc[UR16][R6.64], R21 ;  /* 0x0000001506001986 */ /* 0x0001e2000c101910 */
[----:B---3--:R-:W-:-:S03]  /*1cc30*/  FMUL R17, R35, UR21 ;  /* 0x0000001523117c20 */ /* 0x008fc60008400000 */
[----:B------:R-:W3:Y:S01]  /*1cc40*/  LDL.LU R35, [R1+0x22c] ;  /* 0x00022c0001237983 */ /* 0x000ee20000300800 */
[----:B-----5:R-:W-:-:S03]  /*1cc50*/  FMUL R19, R39, UR21 ;  /* 0x0000001527137c20 */ /* 0x020fc60008400000 */
[----:B------:R-:W5:Y:S01]  /*1cc60*/  LDL.LU R40, [R1+0x230] ;  /* 0x0002300001287983 */ /* 0x000f620000300800 */
[----:B0-----:R-:W-:-:S03]  /*1cc70*/  FMUL R21, R38, UR21 ;  /* 0x0000001526157c20 */ /* 0x001fc60008400000 */
[----:B------:R-:W5:Y:S04]  /*1cc80*/  LDL.LU R39, [R1+0x234] ;  /* 0x0002340001277983 */ /* 0x000f680000300800 */
[----:B------:R-:W5:Y:S01]  /*1cc90*/  LDL.LU R38, [R1+0x238] ;  /* 0x0002380001267983 */ /* 0x000f620000300800 */
[C---:B------:R-:W-:Y:S02]  /*1cca0*/  ISETP.GT.AND P5, PT, R50.reuse, 0xd9, P2 ;  /* 0x000000d93200780c */ /* 0x040fe400017a4270 */
[----:B------:R-:W-:Y:S02]  /*1ccb0*/  ISETP.GT.AND P0, PT, R50, 0xd8, P3 ;  /* 0x000000d83200780c */ /* 0x000fe40001f04270 */
[----:B------:R-:W-:Y:S02]  /*1ccc0*/  IADD3 R12, P6, R24, R8, RZ ;  /* 0x00000008180c7210 */ /* 0x000fe40007fde0ff */
[----:B------:R-:W-:-:S02]  /*1ccd0*/  ISETP.GT.AND P1, PT, R50, 0xd9, P3 ;  /* 0x000000d93200780c */ /* 0x000fc40001f24270 */
[----:B------:R-:W-:-:S05]  /*1cce0*/  IADD3.X R13, R33, R9, RZ, P6, !PT ;  /* 0x00000009210d7210 */ /* 0x000fca00037fe4ff */
[----:B------:R2:W-:Y:S01]  /*1ccf0*/  @P5 STG.E desc[UR16][R12.64], R15 ;  /* 0x0000000f0c005986 */ /* 0x0005e2000c101910 */
[----:B------:R-:W-:-:S03]  /*1cd00*/  ISETP.GT.AND P5, PT, R50, 0xe0, P2 ;  /* 0x000000e03200780c */ /* 0x000fc600017a4270 */
[----:B------:R-:W-:Y:S01]  /*1cd10*/  @P0 STG.E desc[UR16][R6.64+0x20], R17 ;  /* 0x0000201106000986 */ /* 0x000fe2000c101910 */
[----:B------:R-:W-:Y:S01]  /*1cd20*/  ISETP.GT.AND P0, PT, R50, 0xe1, P2 ;  /* 0x000000e13200780c */ /* 0x000fe20001704270 */
[----:B------:R-:W-:Y:S01]  /*1cd30*/  IMAD.WIDE.U32 R8, R32, 0x1c, R12 ;  /* 0x0000001c20087825 */ /* 0x000fe200078e000c */
[----:B------:R-:W-:Y:S01]  /*1cd40*/  IADD3 R10, P6, R24, R12, RZ ;  /* 0x0000000c180a7210 */ /* 0x000fe20007fde0ff */
[----:B------:R3:W-:Y:S03]  /*1cd50*/  @P1 STG.E desc[UR16][R12.64+0x20], R19 ;  /* 0x000020130c001986 */ /* 0x0007e6000c101910 */
[----:B------:R-:W-:Y:S01]  /*1cd60*/  IADD3 R9, R0, R9, RZ ;  /* 0x0000000900097210 */ /* 0x000fe20007ffe0ff */
[----:B------:R-:W-:Y:S02]  /*1cd70*/  IMAD.X R11, R33, 0x1, R13, P6 ;  /* 0x00000001210b7824 */ /* 0x000fe400030e060d */
[----:B--2---:R-:W-:Y:S01]  /*1cd80*/  FMUL R15, R43, UR21 ;  /* 0x000000152b0f7c20 */ /* 0x004fe20008400000 */
[----:B----4-:R-:W-:Y:S01]  /*1cd90*/  FMUL R23, R41, UR21 ;  /* 0x0000001529177c20 */ /* 0x010fe20008400000 */
[----:B------:R-:W-:Y:S04]  /*1cda0*/  @P5 STG.E desc[UR16][R8.64], R21 ;  /* 0x0000001508005986 */ /* 0x000fe8000c101910 */
[----:B------:R0:W-:Y:S01]  /*1cdb0*/  @P0 STG.E desc[UR16][R10.64], R15 ;  /* 0x0000000f0a000986 */ /* 0x0001e2000c101910 */
[----:B---3--:R-:W-:-:S03]  /*1cdc0*/  FMUL R13, R35, UR21 ;  /* 0x00000015230d7c20 */ /* 0x008fc60008400000 */
[----:B------:R-:W2:Y:S01]  /*1cdd0*/  LDL.LU R35, [R1+0x23c] ;  /* 0x00023c0001237983 */ /* 0x000ea20000300800 */
[----:B-----5:R-:W-:-:S03]  /*1cde0*/  FMUL R19, R40, UR21 ;  /* 0x0000001528137c20 */ /* 0x020fc60008400000 */
[----:B------:R-:W3:Y:S01]  /*1cdf0*/  LDL.LU R41, [R1+0x240] ;  /* 0x0002400001297983 */ /* 0x000ee20000300800 */
[----:B0-----:R-:W-:-:S03]  /*1ce00*/  FMUL R15, R39, UR21 ;  /* 0x00000015270f7c20 */ /* 0x001fc60008400000 */
[----:B------:R-:W4:Y:S01]  /*1ce10*/  LDL.LU R40, [R1+0x244] ;  /* 0x0002440001287983 */ /* 0x000f220000300800 */
[----:B------:R-:W-:-:S03]  /*1ce20*/  FMUL R21, R38, UR21 ;  /* 0x0000001526157c20 */ /* 0x000fc60008400000 */
[----:B------:R-:W5:Y:S04]  /*1ce30*/  LDL.LU R39, [R1+0x248] ;  /* 0x0002480001277983 */ /* 0x000f680000300800 */
[----:B------:R-:W5:Y:S01]  /*1ce40*/  LDL.LU R38, [R1+0x24c] ;  /* 0x00024c0001267983 */ /* 0x000f620000300800 */
[C---:B------:R-:W-:Y:S02]  /*1ce50*/  ISETP.GT.AND P1, PT, R50.reuse, 0xe0, P3 ;  /* 0x000000e03200780c */ /* 0x040fe40001f24270 */
[C---:B------:R-:W-:Y:S02]  /*1ce60*/  ISETP.GT.AND P6, PT, R50.reuse, 0xe1, P3 ;  /* 0x000000e13200780c */ /* 0x040fe40001fc4270 */
[----:B------:R-:W-:Y:S01]  /*1ce70*/  ISETP.GT.AND P5, PT, R50, 0xe8, P2 ;  /* 0x000000e83200780c */ /* 0x000fe200017a4270 */
[----:B------:R-:W-:-:S04]  /*1ce80*/  IMAD.WIDE.U32 R6, R32, 0x1c, R10 ;  /* 0x0000001c20067825 */ /* 0x000fc800078e000a */
[----:B------:R-:W-:Y:S01]  /*1ce90*/  FMUL R17, R42, UR21 ;  /* 0x000000152a117c20 */ /* 0x000fe20008400000 */
[----:B------:R-:W-:Y:S02]  /*1cea0*/  ISETP.GT.AND P0, PT, R50, 0xe9, P2 ;  /* 0x000000e93200780c */ /* 0x000fe40001704270 */
[----:B------:R-:W-:Y:S02]  /*1ceb0*/  IADD3 R7, R0, R7, RZ ;  /* 0x0000000700077210 */ /* 0x000fe40007ffe0ff */
[----:B------:R0:W-:Y:S01]  /*1cec0*/  @P1 STG.E desc[UR16][R8.64+0x20], R17 ;  /* 0x0000201108001986 */ /* 0x0001e2000c101910 */
[----:B------:R-:W-:-:S03]  /*1ced0*/  ISETP.GT.AND P1, PT, R50, 0xe8, P3 ;  /* 0x000000e83200780c */ /* 0x000fc60001f24270 */
[----:B------:R-:W-:Y:S04]  /*1cee0*/  @P6 STG.E desc[UR16][R10.64+0x20], R23 ;  /* 0x000020170a006986 */ /* 0x000fe8000c101910 */
[----:B------:R2:W-:Y:S01]  /*1cef0*/  @P5 STG.E desc[UR16][R6.64], R13 ;  /* 0x0000000d06005986 */ /* 0x0005e2000c101910 */
[----:B------:R-:W-:Y:S02]  /*1cf00*/  ISETP.GT.AND P5, PT, R50, 0xe9, P3 ;  /* 0x000000e93200780c */ /* 0x000fe40001fa4270 */
[----:B0-----:R-:W-:-:S04]  /*1cf10*/  IADD3 R8, P6, R24, R10, RZ ;  /* 0x0000000a18087210 */ /* 0x001fc80007fde0ff */
[----:B------:R-:W-:-:S05]  /*1cf20*/  IADD3.X R9, R33, R11, RZ, P6, !PT ;  /* 0x0000000b21097210 */ /* 0x000fca00037fe4ff */
[----:B------:R-:W-:Y:S04]  /*1cf30*/  @P0 STG.E desc[UR16][R8.64], R19 ;  /* 0x0000001308000986 */ /* 0x000fe8000c101910 */
[----:B------:R3:W-:Y:S04]  /*1cf40*/  @P1 STG.E desc[UR16][R6.64+0x20], R15 ;  /* 0x0000200f06001986 */ /* 0x0007e8000c101910 */
[----:B------:R5:W-:Y:S01]  /*1cf50*/  @P5 STG.E desc[UR16][R8.64+0x20], R21 ;  /* 0x0000201508005986 */ /* 0x000be2000c101910 */
[----:B--2---:R-:W-:-:S03]  /*1cf60*/  FMUL R13, R35, UR21 ;  /* 0x00000015230d7c20 */ /* 0x004fc60008400000 */
[----:B------:R-:W2:Y:S01]  /*1cf70*/  LDL.LU R35, [R1+0x250] ;  /* 0x0002500001237983 */ /* 0x000ea20000300800 */
[----:B---3--:R-:W-:-:S03]  /*1cf80*/  FMUL R15, R41, UR21 ;  /* 0x00000015290f7c20 */ /* 0x008fc60008400000 */
[----:B------:R-:W3:Y:S01]  /*1cf90*/  LDL.LU R42, [R1+0x254] ;  /* 0x00025400012a7983 */ /* 0x000ee20000300800 */
[----:B----4-:R-:W-:-:S03]  /*1cfa0*/  FMUL R17, R40, UR21 ;  /* 0x0000001528117c20 */ /* 0x010fc60008400000 */
[----:B------:R-:W4:Y:S04]  /*1cfb0*/  LDL.LU R41, [R1+0x258] ;  /* 0x0002580001297983 */ /* 0x000f280000300800 */
[----:B------:R-:W3:Y:S01]  /*1cfc0*/  LDL.LU R40, [R1+0x25c] ;  /* 0x00025c0001287983 */ /* 0x000ee20000300800 */
[----:B-----5:R-:W-:-:S03]  /*1cfd0*/  FMUL R21, R38, UR21 ;  /* 0x0000001526157c20 */ /* 0x020fc60008400000 */
[----:B------:R-:W5:Y:S01]  /*1cfe0*/  LDL.LU R38, [R1+0x260] ;  /* 0x0002600001267983 */ /* 0x000f620000300800 */
[----:B------:R-:W-:Y:S02]  /*1cff0*/  ISETP.GT.AND P0, PT, R50, 0xf0, P2 ;  /* 0x000000f03200780c */ /* 0x000fe40001704270 */
[----:B------:R-:W-:Y:S01]  /*1d000*/  IADD3 R10, P6, R24, R8, RZ ;  /* 0x00000008180a7210 */ /* 0x000fe20007fde0ff */
[----:B------:R-:W-:Y:S01]  /*1d010*/  IMAD.WIDE.U32 R6, R32, 0x1c, R8 ;  /* 0x0000001c20067825 */ /* 0x000fe200078e0008 */
[C---:B------:R-:W-:Y:S02]  /*1d020*/  ISETP.GT.AND P1, PT, R50.reuse, 0xf1, P2 ;  /* 0x000000f13200780c */ /* 0x040fe40001724270 */
[C---:B------:R-:W-:Y:S01]  /*1d030*/  ISETP.GT.AND P5, PT, R50.reuse, 0xf0, P3 ;  /* 0x000000f03200780c */ /* 0x040fe20001fa4270 */
[----:B------:R-:W-:Y:S01]  /*1d040*/  IMAD.X R11, R33, 0x1, R9, P6 ;  /* 0x00000001210b7824 */ /* 0x000fe200030e0609 */
[----:B------:R-:W-:Y:S02]  /*1d050*/  ISETP.GT.AND P6, PT, R50, 0xf1, P3 ;  /* 0x000000f13200780c */ /* 0x000fe40001fc4270 */
[----:B------:R-:W-:Y:S01]  /*1d060*/  IADD3 R7, R0, R7, RZ ;  /* 0x0000000700077210 */ /* 0x000fe20007ffe0ff */
[----:B------:R-:W-:-:S02]  /*1d070*/  FMUL R19, R39, UR21 ;  /* 0x0000001527137c20 */ /* 0x000fc40008400000 */
[----:B------:R-:W5:Y:S04]  /*1d080*/  LDL.LU R39, [R1+0x264] ;  /* 0x0002640001277983 */ /* 0x000f680000300800 */
[----:B------:R2:W-:Y:S04]  /*1d090*/  @P0 STG.E desc[UR16][R6.64], R13 ;  /* 0x0000000d06000986 */ /* 0x0005e8000c101910 */
[----:B------:R4:W-:Y:S04]  /*1d0a0*/  @P1 STG.E desc[UR16][R10.64], R15 ;  /* 0x0000000f0a001986 */ /* 0x0009e8000c101910 */
[----:B------:R3:W-:Y:S04]  /*1d0b0*/  @P5 STG.E desc[UR16][R6.64+0x20], R17 ;  /* 0x0000201106005986 */ /* 0x0007e8000c101910 */
[----:B------:R5:W-:Y:S01]  /*1d0c0*/  @P6 STG.E desc[UR16][R10.64+0x20], R19 ;  /* 0x000020130a006986 */ /* 0x000be2000c101910 */
[----:B--2---:R-:W-:-:S03]  /*1d0d0*/  FMUL R13, R35, UR21 ;  /* 0x00000015230d7c20 */ /* 0x004fc60008400000 */
[----:B------:R-:W2:Y:S01]  /*1d0e0*/  LDL.LU R35, [R1+0x268] ;  /* 0x0002680001237983 */ /* 0x000ea20000300800 */
[----:B----4-:R-:W-:-:S03]  /*1d0f0*/  FMUL R15, R41, UR21 ;  /* 0x00000015290f7c20 */ /* 0x010fc60008400000 */
[----:B------:R-:W4:Y:S01]  /*1d100*/  LDL.LU R41, [R1+0x26c] ;  /* 0x00026c0001297983 */ /* 0x000f220000300800 */
[----:B---3--:R-:W-:-:S03]  /*1d110*/  FMUL R17, R40, UR21 ;  /* 0x0000001528117c20 */ /* 0x008fc60008400000 */
[----:B------:R-:W3:Y:S01]  /*1d120*/  LDL.LU R40, [R1+0x270] ;  /* 0x0002700001287983 */ /* 0x000ee20000300800 */
[----:B-----5:R-:W-:-:S03]  /*1d130*/  FMUL R19, R38, UR21 ;  /* 0x0000001526137c20 */ /* 0x020fc60008400000 */
[----:B------:R-:W5:Y:S01]  /*1d140*/  LDL.LU R38, [R1+0x274] ;  /* 0x0002740001267983 */ /* 0x000f620000300800 */
[----:B------:R-:W-:Y:S01]  /*1d150*/  ISETP.GT.AND P0, PT, R50, 0xf8, P2 ;  /* 0x000000f83200780c */ /* 0x000fe20001704270 */
[----:B------:R-:W-:Y:S01]  /*1d160*/  IMAD.WIDE.U32 R8, R32, 0x1c, R10 ;  /* 0x0000001c20087825 */ /* 0x000fe200078e000a */
[----:B------:R-:W-:-:S04]  /*1d170*/  ISETP.GT.AND P2, PT, R50, 0xf9, P2 ;  /* 0x000000f93200780c */ /* 0x000fc80001744270 */
[----:B------:R-:W-:Y:S02]  /*1d180*/  IADD3 R9, R0, R9, RZ ;  /* 0x0000000900097210 */ /* 0x000fe40007ffe0ff */
[----:B------:R-:W-:-:S05]  /*1d190*/  ISETP.GT.AND P5, PT, R50, 0xf8, P3 ;  /* 0x000000f83200780c */ /* 0x000fca0001fa4270 */
[----:B------:R-:W-:Y:S01]  /*1d1a0*/  @P0 STG.E desc[UR16][R8.64], R21 ;  /* 0x0000001508000986 */ /* 0x000fe2000c101910 */
[----:B------:R-:W-:Y:S02]  /*1d1b0*/  IADD3 R6, P0, R24, R10, RZ ;  /* 0x0000000a18067210 */ /* 0x000fe40007f1e0ff */
[----:B------:R-:W-:-:S03]  /*1d1c0*/  ISETP.GT.AND P1, PT, R51, 0x80, PT ;  /* 0x000000803300780c */ /* 0x000fc60003f24270 */
[----:B------:R-:W-:Y:S02]  /*1d1d0*/  IMAD.X R7, R33, 0x1, R11, P0 ;  /* 0x0000000121077824 */ /* 0x000fe400000e060b */
[----:B------:R-:W-:Y:S01]  /*1d1e0*/  FMUL R11, R42, UR21 ;  /* 0x000000152a0b7c20 */ /* 0x000fe20008400000 */
[----:B------:R-:W-:Y:S02]  /*1d1f0*/  ISETP.GT.AND P0, PT, R51, 0x88, PT ;  /* 0x000000883300780c */ /* 0x000fe40003f04270 */
[C---:B------:R-:W-:Y:S01]  /*1d200*/  ISETP.GT.AND P3, PT, R50.reuse, 0xf9, P3 ;  /* 0x000000f93200780c */ /* 0x040fe20001f64270 */
[----:B------:R0:W-:Y:S01]  /*1d210*/  @P2 STG.E desc[UR16][R6.64], R13 ;  /* 0x0000000d06002986 */ /* 0x0001e2000c101910 */
[C---:B------:R-:W-:Y:S02]  /*1d220*/  ISETP.GT.AND P6, PT, R50.reuse, RZ, P1 ;  /* 0x000000ff3200720c */ /* 0x040fe40000fc4270 */
[C---:B------:R-:W-:Y:S01]  /*1d230*/  ISETP.GT.AND P2, PT, R50.reuse, 0x1, P1 ;  /* 0x000000013200780c */ /* 0x040fe20000f44270 */
[----:B------:R2:W-:Y:S01]  /*1d240*/  @P5 STG.E desc[UR16][R8.64+0x20], R11 ;  /* 0x0000200b08005986 */ /* 0x0005e2000c101910 */
[----:B------:R-:W-:Y:S01]  /*1d250*/  ISETP.GT.AND P5, PT, R50, RZ, P0 ;  /* 0x000000ff3200720c */ /* 0x000fe200007a4270 */
[----:B0-----:R-:W-:-:S02]  /*1d260*/  FMUL R13, R39, UR21 ;  /* 0x00000015270d7c20 */ /* 0x001fc40008400000 */
[----:B------:R-:W3:Y:S04]  /*1d270*/  LDL.LU R39, [R1+0x278] ;  /* 0x0002780001277983 */ /* 0x000ee80000300800 */
[----:B------:R4:W-:Y:S04]  /*1d280*/  @P3 STG.E desc[UR16][R6.64+0x20], R15 ;  /* 0x0000200f06003986 */ /* 0x0009e8000c101910 */
[----:B------:R-:W-:Y:S04]  /*1d290*/  @P6 STG.E desc[UR16][R2.64+0x200], R17 ;  /* 0x0002001102006986 */ /* 0x000fe8000c101910 */
[----:B------:R-:W-:Y:S04]  /*1d2a0*/  @P2 STG.E desc[UR16][R4.64+0x200], R19 ;  /* 0x0002001304002986 */ /* 0x000fe8000c101910 */
[----:B------:R5:W-:Y:S01]  /*1d2b0*/  @P5 STG.E desc[UR16][R2.64+0x220], R13 ;  /* 0x0002200d02005986 */ /* 0x000be2000c101910 */
[----:B--2---:R-:W-:-:S03]  /*1d2c0*/  FMUL R11, R35, UR21 ;  /* 0x00000015230b7c20 */ /* 0x004fc60008400000 */
[----:B------:R-:W2:Y:S04]  /*1d2d0*/  LDL.LU R35, [R1+0x27c] ;  /* 0x00027c0001237983 */ /* 0x000ea80000300800 */
[----:B------:R-:W2:Y:S01]  /*1d2e0*/  LDL.LU R43, [R1+0x280] ;  /* 0x00028000012b7983 */ /* 0x000ea20000300800 */
[----:B----4-:R-:W-:-:S03]  /*1d2f0*/  FMUL R15, R41, UR21 ;  /* 0x00000015290f7c20 */ /* 0x010fc60008400000 */
[----:B------:R-:W4:Y:S04]  /*1d300*/  LDL.LU R42, [R1+0x284] ;  /* 0x00028400012a7983 */ /* 0x000f280000300800 */
[----:B------:R-:W4:Y:S01]  /*1d310*/  LDL.LU R41, [R1+0x288] ;  /* 0x0002880001297983 */ /* 0x000f220000300800 */
[----:B-----5:R-:W-:-:S03]  /*1d320*/  FMUL R13, R38, UR21 ;  /* 0x00000015260d7c20 */ /* 0x020fc60008400000 */
[----:B------:R-:W5:Y:S01]  /*1d330*/  LDL.LU R38, [R1+0x28c] ;  /* 0x00028c0001267983 */ /* 0x000f620000300800 */
[C---:B------:R-:W-:Y:S02]  /*1d340*/  ISETP.GT.AND P3, PT, R50.reuse, 0x1, P0 ;  /* 0x000000013200780c */ /* 0x040fe40000764270 */
[----:B------:R-:W-:Y:S01]  /*1d350*/  ISETP.GT.AND P2, PT, R50, 0x8, P1 ;  /* 0x000000083200780c */ /* 0x000fe20000f44270 */
[----:B------:R-:W-:Y:S01]  /*1d360*/  IMAD.WIDE.U32 R6, R32, 0x1c, R4 ;  /* 0x0000001c20067825 */ /* 0x000fe200078e0004 */
[----:B------:R-:W-:-:S04]  /*1d370*/  ISETP.GT.AND P5, PT, R50, 0x9, P1 ;  /* 0x000000093200780c */ /* 0x000fc80000fa4270 */
[----:B------:R-:W-:-:S05]  /*1d380*/  IADD3 R7, R0, R7, RZ ;  /* 0x0000000700077210 */ /* 0x000fca0007ffe0ff */
[----:B------:R0:W-:Y:S01]  /*1d390*/  @P3 STG.E desc[UR16][R4.64+0x220], R11 ;  /* 0x0002200b04003986 */ /* 0x0001e2000c101910 */
[----:B------:R-:W-:-:S03]  /*1d3a0*/  ISETP.GT.AND P3, PT, R50, 0x8, P0 ;  /* 0x000000083200780c */ /* 0x000fc60000764270 */
[----:B------:R2:W-:Y:S01]  /*1d3b0*/  @P2 STG.E desc[UR16][R6.64+0x200], R15 ;  /* 0x0002000f06002986 */ /* 0x0005e2000c101910 */
[----:B------:R-:W-:Y:S02]  /*1d3c0*/  ISETP.GT.AND P2, PT, R50, 0x9, P0 ;  /* 0x000000093200780c */ /* 0x000fe40000744270 */
[-C--:B------:R-:W-:Y:S01]  /*1d3d0*/  IADD3 R8, P6, R4, R24.reuse, RZ ;  /* 0x0000001804087210 */ /* 0x080fe20007fde0ff */
[----:B---3--:R-:W-:Y:S02]  /*1d3e0*/  FMUL R17, R40, UR21 ;  /* 0x0000001528117c20 */ /* 0x008fe40008400000 */
[----:B------:R-:W3:Y:S01]  /*1d3f0*/  LDL.LU R40, [R1+0x290] ;  /* 0x0002900001287983 */ /* 0x000ee20000300800 */
[----:B------:R-:W-:Y:S02]  /*1d400*/  IADD3.X R9, R5, R33, RZ, P6, !PT ;  /* 0x0000002105097210 */ /* 0x000fe400037fe4ff */
[----:B0-----:R-:W-:-:S03]  /*1d410*/  IADD3 R4, P6, R8, R24, RZ ;  /* 0x0000001808047210 */ /* 0x001fc60007fde0ff */
[----:B------:R-:W-:Y:S01]  /*1d420*/  @P5 STG.E desc[UR16][R8.64+0x200], R17 ;  /* 0x0002001108005986 */ /* 0x000fe2000c101910 */
[----:B------:R-:W-:-:S03]  /*1d430*/  FMUL R11, R39, UR21 ;  /* 0x00000015270b7c20 */ /* 0x000fc60008400000 */
[----:B------:R-:W3:Y:S01]  /*1d440*/  LDL.LU R39, [R1+0x294] ;  /* 0x0002940001277983 */ /* 0x000ee20000300800 */
[----:B------:R-:W-:Y:S01]  /*1d450*/  IMAD.WIDE.U32 R2, R32, 0x1c, R8 ;  /* 0x0000001c20027825 */ /* 0x000fe200078e0008 */
[----:B------:R-:W-:Y:S02]  /*1d460*/  IADD3.X R5, R9, R33, RZ, P6, !PT ;  /* 0x0000002109057210 */ /* 0x000fe400037fe4ff */
[----:B------:R-:W-:Y:S04]  /*1d470*/  @P3 STG.E desc[UR16][R6.64+0x220], R13 ;  /* 0x0002200d06003986 */ /* 0x000fe8000c101910 */
[----:B------:R5:W-:Y:S01]  /*1d480*/  @P2 STG.E desc[UR16][R8.64+0x220], R11 ;  /* 0x0002200b08002986 */ /* 0x000be2000c101910 */
[----:B--2---:R-:W-:-:S03]  /*1d490*/  FMUL R15, R35, UR21 ;  /* 0x00000015230f7c20 */ /* 0x004fc60008400000 */
[----:B------:R-:W2:Y:S01]  /*1d4a0*/  LDL.LU R35, [R1+0x298] ;  /* 0x0002980001237983 */ /* 0x000ea20000300800 */
[----:B-----5:R-:W-:-:S03]  /*1d4b0*/  FMUL R9, R38, UR21 ;  /* 0x0000001526097c20 */ /* 0x020fc60008400000 */
[----:B------:R-:W5:Y:S01]  /*1d4c0*/  LDL.LU R38, [R1+0x29c] ;  /* 0x00029c0001267983 */ /* 0x000f620000300800 */
[----:B------:R-:W-:Y:S01]  /*1d4d0*/  ISETP.GT.AND P5, PT, R50, 0x10, P1 ;  /* 0x000000103200780c */ /* 0x000fe20000fa4270 */
[----:B------:R-:W-:Y:S01]  /*1d4e0*/  IMAD.IADD R3, R0, 0x1, R3 ;  /* 0x0000000100037824 */ /* 0x000fe200078e0203 */
[C---:B------:R-:W-:Y:S02]  /*1d4f0*/  ISETP.GT.AND P3, PT, R50.reuse, 0x11, P1 ;  /* 0x000000113200780c */ /* 0x040fe40000f64270 */
[C---:B------:R-:W-:Y:S02]  /*1d500*/  ISETP.GT.AND P2, PT, R50.reuse, 0x10, P0 ;  /* 0x000000103200780c */ /* 0x040fe40000744270 */
[----:B------:R-:W-:Y:S01]  /*1d510*/  ISETP.GT.AND P6, PT, R50, 0x11, P0 ;  /* 0x000000113200780c */ /* 0x000fe200007c4270 */
[----:B------:R-:W-:-:S06]  /*1d520*/  IMAD.WIDE.U32 R6, R32, 0x1c, R4 ;  /* 0x0000001c20067825 */ /* 0x000fcc00078e0004 */
[----:B------:R-:W-:Y:S01]  /*1d530*/  @P5 STG.E desc[UR16][R2.64+0x200], R15 ;  /* 0x0002000f02005986 */ /* 0x000fe2000c101910 */
[----:B------:R-:W-:Y:S01]  /*1d540*/  ISETP.GT.AND P5, PT, R50, 0x18, P1 ;  /* 0x000000183200780c */ /* 0x000fe20000fa4270 */
[----:B------:R-:W-:Y:S01]  /*1d550*/  FMUL R13, R43, UR21 ;  /* 0x000000152b0d7c20 */ /* 0x000fe20008400000 */
[----:B----4-:R-:W-:Y:S01]  /*1d560*/  FMUL R17, R42, UR21 ;  /* 0x000000152a117c20 */ /* 0x010fe20008400000 */
[----:B------:R-:W4:Y:S01]  /*1d570*/  LDL.LU R43, [R1+0x2a0] ;  /* 0x0002a000012b7983 */ /* 0x000f220000300800 */
[----:B------:R-:W-:Y:S01]  /*1d580*/  FMUL R19, R41, UR21 ;  /* 0x0000001529137c20 */ /* 0x000fe20008400000 */
[----:B------:R-:W-:Y:S02]  /*1d590*/  IADD3 R7, R0, R7, RZ ;  /* 0x0000000700077210 */ /* 0x000fe40007ffe0ff */
[----:B------:R-:W4:Y:S01]  /*1d5a0*/  LDL.LU R42, [R1+0x2a4] ;  /* 0x0002a400012a7983 */ /* 0x000f220000300800 */
[----:B---3--:R-:W-:-:S03]  /*1d5b0*/  FMUL R11, R40, UR21 ;  /* 0x00000015280b7c20 */ /* 0x008fc60008400000 */
[----:B------:R0:W-:Y:S04]  /*1d5c0*/  @P3 STG.E desc[UR16][R4.64+0x200], R13 ;  /* 0x0002000d04003986 */ /* 0x0001e8000c101910 */
[----:B------:R-:W-:Y:S04]  /*1d5d0*/  @P2 STG.E desc[UR16][R2.64+0x220], R17 ;  /* 0x0002201102002986 */ /* 0x000fe8000c101910 */
[----:B------:R-:W-:Y:S04]  /*1d5e0*/  @P6 STG.E desc[UR16][R4.64+0x220], R19 ;  /* 0x0002201304006986 */ /* 0x000fe8000c101910 */
[----:B------:R5:W-:Y:S01]  /*1d5f0*/  @P5 STG.E desc[UR16][R6.64+0x200], R9 ;  /* 0x0002000906005986 */ /* 0x000be2000c101910 */
[----:B0-----:R-:W-:Y:S01]  /*1d600*/  FMUL R13, R39, UR21 ;  /* 0x00000015270d7c20 */ /* 0x001fe20008400000 */
[----:B--2---:R-:W-:-:S02]  /*1d610*/  FMUL R15, R35, UR21 ;  /* 0x00000015230f7c20 */ /* 0x004fc40008400000 */
[----:B------:R-:W2:Y:S04]  /*1d620*/  LDL.LU R35, [R1+0x2a8] ;  /* 0x0002a80001237983 */ /* 0x000ea80000300800 */
[----:B------:R-:W3:Y:S04]  /*1d630*/  LDL.LU R41, [R1+0x2ac] ;  /* 0x0002ac0001297983 */ /* 0x000ee80000300800 */
[----:B------:R-:W3:Y:S04]  /*1d640*/  LDL.LU R40, [R1+0x2b0] ;  /* 0x0002b00001287983 */ /* 0x000ee80000300800 */
[----:B------:R-:W3:Y:S01]  /*1d650*/  LDL.LU R39, [R1+0x2b4] ;  /* 0x0002b40001277983 */ /* 0x000ee20000300800 */
[----:B-----5:R-:W-:-:S03]  /*1d660*/  FMUL R9, R38, UR21 ;  /* 0x0000001526097c20 */ /* 0x020fc60008400000 */
[----:B------:R-:W5:Y:S01]  /*1d670*/  LDL.LU R38, [R1+0x2b8] ;  /* 0x0002b80001267983 */ /* 0x000f620000300800 */
[C---:B------:R-:W-:Y:S02]  /*1d680*/  ISETP.GT.AND P3, PT, R50.reuse, 0x19, P1 ;  /* 0x000000193200780c */ /* 0x040fe40000f64270 */
[C---:B------:R-:W-:Y:S02]  /*1d690*/  ISETP.GT.AND P2, PT, R50.reuse, 0x18, P0 ;  /* 0x000000183200780c */ /* 0x040fe40000744270 */
[----:B------:R-:W-:Y:S02]  /*1d6a0*/  ISETP.GT.AND P5, PT, R50, 0x19, P0 ;  /* 0x000000193200780c */ /* 0x000fe400007a4270 */
[----:B------:R-:W-:-:S05]  /*1d6b0*/  IADD3 R2, P6, R4, R24, RZ ;  /* 0x0000001804027210 */ /* 0x000fca0007fde0ff */
[----:B------:R-:W-:Y:S01]  /*1d6c0*/  IMAD.X R3, R5, 0x1, R33, P6 ;  /* 0x0000000105037824 */ /* 0x000fe200030e0621 */
[----:B------:R-:W-:-:S04]  /*1d6d0*/  IADD3 R4, P6, R2, R24, RZ ;  /* 0x0000001802047210 */ /* 0x000fc80007fde0ff */
[----:B------:R-:W-:Y:S01]  /*1d6e0*/  @P3 STG.E desc[UR16][R2.64+0x200], R11 ;  /* 0x0002000b02003986 */ /* 0x000fe2000c101910 */
[C---:B------:R-:W-:Y:S02]  /*1d6f0*/  ISETP.GT.AND P3, PT, R50.reuse, 0x20, P1 ;  /* 0x000000203200780c */ /* 0x040fe40000f64270 */
[----:B------:R-:W-:Y:S01]  /*1d700*/  IADD3.X R5, R3, R33, RZ, P6, !PT ;  /* 0x0000002103057210 */ /* 0x000fe200037fe4ff */
[----:B------:R0:W-:Y:S01]  /*1d710*/  @P2 STG.E desc[UR16][R6.64+0x220], R13 ;  /* 0x0002200d06002986 */ /* 0x0001e2000c101910 */
[----:B------:R-:W-:-:S03]  /*1d720*/  ISETP.GT.AND P6, PT, R50, 0x21, P1 ;  /* 0x000000213200780c */ /* 0x000fc60000fc4270 */
[----:B------:R2:W-:Y:S01]  /*1d730*/  @P5 STG.E desc[UR16][R2.64+0x220], R15 ;  /* 0x0002200f02005986 */ /* 0x0005e2000c101910 */
[----:B------:R-:W-:Y:S01]  /*1d740*/  ISETP.GT.AND P5, PT, R50, 0x20, P0 ;  /* 0x000000203200780c */ /* 0x000fe200007a4270 */
[----:B0-----:R-:W-:-:S04]  /*1d750*/  IMAD.WIDE.U32 R6, R32, 0x1c, R2 ;  /* 0x0000001c20067825 */ /* 0x001fc800078e0002 */
[----:B----4-:R-:W-:Y:S01]  /*1d760*/  FMUL R11, R43, UR21 ;  /* 0x000000152b0b7c20 */ /* 0x010fe20008400000 */
[----:B------:R-:W-:Y:S01]  /*1d770*/  FMUL R13, R42, UR21 ;  /* 0x000000152a0d7c20 */ /* 0x000fe20008400000 */
[----:B------:R-:W-:-:S05]  /*1d780*/  IADD3 R7, R0, R7, RZ ;  /* 0x0000000700077210 */ /* 0x000fca0007ffe0ff */
[----:B------:R0:W-:Y:S04]  /*1d790*/  @P3 STG.E desc[UR16][R6.64+0x200], R9 ;  /* 0x0002000906003986 */ /* 0x0001e8000c101910 */
[----:B------:R-:W-:Y:S04]  /*1d7a0*/  @P6 STG.E desc[UR16][R4.64+0x200], R11 ;  /* 0x0002000b04006986 */ /* 0x000fe8000c101910 */
[----:B------:R5:W-:Y:S01]  /*1d7b0*/  @P5 STG.E desc[UR16][R6.64+0x220], R13 ;  /* 0x0002200d06005986 */ /* 0x000be2000c101910 */
[----:B--2---:R-:W-:-:S03]  /*1d7c0*/  FMUL R15, R35, UR21 ;  /* 0x00000015230f7c20 */ /* 0x004fc60008400000 */
[----:B------:R-:W2:Y:S01]  /*1d7d0*/  LDL.LU R35, [R1+0x2bc] ;  /* 0x0002bc0001237983 */ /* 0x000ea20000300800 */
[----:B---3--:R-:W-:-:S03]  /*1d7e0*/  FMUL R17, R41, UR21 ;  /* 0x0000001529117c20 */ /* 0x008fc60008400000 */
[----:B------:R-:W3:Y:S01]  /*1d7f0*/  LDL.LU R42, [R1+0x2c0] ;  /* 0x0002c000012a7983 */ /* 0x000ee20000300800 */
[----:B0-----:R-:W-:-:S03]  /*1d800*/  FMUL R9, R40, UR21 ;  /* 0x0000001528097c20 */ /* 0x001fc60008400000 */
[----:B------:R-:W4:Y:S04]  /*1d810*/  LDL.LU R41, [R1+0x2c4] ;  /* 0x0002c40001297983 */ /* 0x000f280000300800 */
[----:B------:R-:W3:Y:S01]  /*1d820*/  LDL.LU R40, [R1+0x2c8] ;  /* 0x0002c80001287983 */ /* 0x000ee20000300800 */
[----:B-----5:R-:W-:-:S03]  /*1d830*/  FMUL R13, R38, UR21 ;  /* 0x00000015260d7c20 */ /* 0x020fc60008400000 */
[----:B------:R-:W5:Y:S01]  /*1d840*/  LDL.LU R38, [R1+0x2cc] ;  /* 0x0002cc0001267983 */ /* 0x000f620000300800 */
[C---:B------:R-:W-:Y:S02]  /*1d850*/  ISETP.GT.AND P2, PT, R50.reuse, 0x21, P0 ;  /* 0x000000213200780c */ /* 0x040fe40000744270 */
[----:B------:R-:W-:Y:S01]  /*1d860*/  ISETP.GT.AND P3, PT, R50, 0x28, P1 ;  /* 0x000000283200780c */ /* 0x000fe20000f64270 */
[----:B------:R-:W-:-:S04]  /*1d870*/  IMAD.WIDE.U32 R2, R32, 0x1c, R4 ;  /* 0x0000001c20027825 */ /* 0x000fc800078e0004 */
[----:B------:R-:W-:Y:S01]  /*1d880*/  IMAD.IADD R3, R0, 0x1, R3 ;  /* 0x0000000100037824 */ /* 0x000fe200078e0203 */
[----:B------:R-:W-:-:S05]  /*1d890*/  ISETP.GT.AND P5, PT, R50, 0x28, P0 ;  /* 0x000000283200780c */ /* 0x000fca00007a4270 */
[----:B------:R0:W-:Y:S01]  /*1d8a0*/  @P2 STG.E desc[UR16][R4.64+0x220], R15 ;  /* 0x0002200f04002986 */ /* 0x0001e2000c101910 */
[----:B------:R-:W-:-:S03]  /*1d8b0*/  ISETP.GT.AND P2, PT, R50, 0x29, P1 ;  /* 0x000000293200780c */ /* 0x000fc60000f44270 */
[----:B------:R4:W-:Y:S01]  /*1d8c0*/  @P3 STG.E desc[UR16][R2.64+0x200], R17 ;  /* 0x0002001102003986 */ /* 0x0009e2000c101910 */
[----:B------:R-:W-:Y:S01]  /*1d8d0*/  ISETP.GT.AND P3, PT, R50, 0x29, P0 ;  /* 0x000000293200780c */ /* 0x000fe20000764270 */
[----:B------:R-:W-:Y:S02]  /*1d8e0*/  FMUL R11, R39, UR21 ;  /* 0x00000015270b7c20 */ /* 0x000fe40008400000 */
[----:B------:R-:W5:Y:S01]  /*1d8f0*/  LDL.LU R39, [R1+0x2d0] ;  /* 0x0002d00001277983 */ /* 0x000f620000300800 */
[----:B0-----:R-:W-:-:S04]  /*1d900*/  IADD3 R4, P6, R4, R24, RZ ;  /* 0x0000001804047210 */ /* 0x001fc80007fde0ff */
[----:B------:R-:W-:-:S05]  /*1d910*/  IADD3.X R5, R5, R33, RZ, P6, !PT ;  /* 0x0000002105057210 */ /* 0x000fca00037fe4ff */
[----:B------:R-:W-:Y:S04]  /*1d920*/  @P2 STG.E desc[UR16][R4.64+0x200], R9 ;  /* 0x0002000904002986 */ /* 0x000fe8000c101910 */
[----:B------:R-:W-:Y:S04]  /*1d930*/  @P5 STG.E desc[UR16][R2.64+0x220], R11 ;  /* 0x0002200b02005986 */ /* 0x000fe8000c101910 */
        /* <DEDUP_REMOVED lines=13> */
[----:B------:R-:W-:Y:S02]  /*1da10*/  ISETP.GT.AND P3, PT, R50, 0x30, P0 ;  /* 0x000000303200780c */ /* 0x000fe40000764270 */
[----:B------:R-:W-:-:S03]  /*1da20*/  IADD3 R2, P5, R4, R24, RZ ;  /* 0x0000001804027210 */ /* 0x000fc60007fbe0ff */
[----:B------:R-:W-:Y:S01]  /*1da30*/  @P6 STG.E desc[UR16][R6.64+0x200], R15 ;  /* 0x0002000f06006986 */ /* 0x000fe2000c101910 */
[----:B------:R-:W-:Y:S01]  /*1da40*/  ISETP.GT.AND P6, PT, R50, 0x31, P0 ;  /* 0x000000313200780c */ /* 0x000fe200007c4270 */
[----:B------:R-:W-:Y:S02]  /*1da50*/  IMAD.X R3, R5, 0x1, R33, P5 ;  /* 0x0000000105037824 */ /* 0x000fe400028e0621 */
[----:B------:R-:W-:Y:S01]  /*1da60*/  FMUL R11, R42, UR21 ;  /* 0x000000152a0b7c20 */ /* 0x000fe20008400000 */
[----:B------:R-:W-:-:S04]  /*1da70*/  ISETP.GT.AND P5, PT, R50, 0x38, P1 ;  /* 0x000000383200780c */ /* 0x000fc80000fa4270 */
[----:B------:R0:W-:Y:S01]  /*1da80*/  @P2 STG.E desc[UR16][R2.64+0x200], R11 ;  /* 0x0002000b02002986 */ /* 0x0001e2000c101910 */
[----:B------:R-:W-:Y:S01]  /*1da90*/  ISETP.GT.AND P2, PT, R50, 0x39, P1 ;  /* 0x000000393200780c */ /* 0x000fe20000f44270 */
[----:B------:R-:W-:Y:S02]  /*1daa0*/  IMAD.WIDE.U32 R4, R32, 0x1c, R2 ;  /* 0x0000001c20047825 */ /* 0x000fe400078e0002 */
[----:B------:R-:W-:Y:S01]  /*1dab0*/  @P3 STG.E desc[UR16][R6.64+0x220], R17 ;  /* 0x0002201106003986 */ /* 0x000fe2000c101910 */
[----:B------:R-:W-:-:S03]  /*1dac0*/  ISETP.GT.AND P3, PT, R50, 0x38, P0 ;  /* 0x000000383200780c */ /* 0x000fc60000764270 */
[----:B------:R4:W-:Y:S01]  /*1dad0*/  @P6 STG.E desc[UR16][R2.64+0x220], R13 ;  /* 0x0002200d02006986 */ /* 0x0009e2000c101910 */
[----:B------:R-:W-:Y:S02]  /*1dae0*/  IADD3 R8, P6, R2, R24, RZ ;  /* 0x0000001802087210 */ /* 0x000fe40007fde0ff */
[----:B------:R-:W-:Y:S01]  /*1daf0*/  IADD3 R5, R0, R5, RZ ;  /* 0x0000000500057210 */ /* 0x000fe20007ffe0ff */
[----:B0-----:R-:W-:Y:S01]  /*1db00*/  FMUL R11, R39, UR21 ;  /* 0x00000015270b7c20 */ /* 0x001fe20008400000 */
[----:B------:R-:W-:Y:S01]  /*1db10*/  IADD3.X R9, R3, R33, RZ, P6, !PT ;  /* 0x0000002103097210 */ /* 0x000fe200037fe4ff */
[----:B------:R-:W5:Y:S04]  /*1db20*/  LDL.LU R39, [R1+0x2e4] ;  /* 0x0002e40001277983 */ /* 0x000f680000300800 */
[----:B------:R-:W-:Y:S04]  /*1db30*/  @P5 STG.E desc[UR16][R4.64+0x200], R19 ;  /* 0x0002001304005986 */ /* 0x000fe8000c101910 */
[----:B------:R-:W-:Y:S01]  /*1db40*/  @P2 STG.E desc[UR16][R8.64+0x200], R11 ;  /* 0x0002000b08002986 */ /* 0x000fe2000c101910 */
[----:B--2---:R-:W-:-:S03]  /*1db50*/  FMUL R15, R35, UR21 ;  /* 0x00000015230f7c20 */ /* 0x004fc60008400000 */
[----:B------:R-:W2:Y:S04]  /*1db60*/  LDL.LU R35, [R1+0x2e8] ;  /* 0x0002e80001237983 */ /* 0x000ea80000300800 */
[----:B------:R5:W-:Y:S01]  /*1db70*/  @P3 STG.E desc[UR16][R4.64+0x220], R15 ;  /* 0x0002200f04003986 */ /* 0x000be2000c101910 */
[----:B----4-:R-:W-:-:S03]  /*1db80*/  FMUL R13, R41, UR21 ;  /* 0x00000015290d7c20 */ /* 0x010fc60008400000 */
[----:B------:R-:W4:Y:S01]  /*1db90*/  LDL.LU R41, [R1+0x2ec] ;  /* 0x0002ec0001297983 */ /* 0x000f220000300800 */
[----:B---3--:R-:W-:-:S03]  /*1dba0*/  FMUL R17, R40, UR21 ;  /* 0x0000001528117c20 */ /* 0x008fc60008400000 */
[----:B------:R-:W3:Y:S01]  /*1dbb0*/  LDL.LU R40, [R1+0x2f0] ;  /* 0x0002f00001287983 */ /* 0x000ee20000300800 */
[----:B-----5:R-:W-:-:S03]  /*1dbc0*/  FMUL R15, R38, UR21 ;  /* 0x00000015260f7c20 */ /* 0x020fc60008400000 */
[----:B------:R-:W5:Y:S01]  /*1dbd0*/  LDL.LU R38, [R1+0x2f4] ;  /* 0x0002f40001267983 */ /* 0x000f620000300800 */
[C---:B------:R-:W-:Y:S02]  /*1dbe0*/  ISETP.GT.AND P5, PT, R50.reuse, 0x39, P0 ;  /* 0x000000393200780c */ /* 0x040fe400007a4270 */
[C---:B------:R-:W-:Y:S02]  /*1dbf0*/  ISETP.GT.AND P6, PT, R50.reuse, 0x40, P1 ;  /* 0x000000403200780c */ /* 0x040fe40000fc4270 */
[----:B------:R-:W-:Y:S01]  /*1dc00*/  ISETP.GT.AND P2, PT, R50, 0x41, P1 ;  /* 0x000000413200780c */ /* 0x000fe20000f44270 */
[----:B------:R-:W-:Y:S01]  /*1dc10*/  IMAD.WIDE.U32 R6, R32, 0x1c, R8 ;  /* 0x0000001c20067825 */ /* 0x000fe200078e0008 */
[----:B------:R-:W-:-:S07]  /*1dc20*/  IADD3 R2, P3, R8, R24, RZ ;  /* 0x0000001808027210 */ /* 0x000fce0007f7e0ff */
[----:B------:R2:W-:Y:S01]  /*1dc30*/  @P5 STG.E desc[UR16][R8.64+0x220], R13 ;  /* 0x0002200d08005986 */ /* 0x0005e2000c101910 */
[----:B------:R-:W-:Y:S01]  /*1dc40*/  ISETP.GT.AND P5, PT, R50, 0x40, P0 ;  /* 0x000000403200780c */ /* 0x000fe200007a4270 */
[----:B------:R-:W-:Y:S01]  /*1dc50*/  IMAD.IADD R7, R0, 0x1, R7 ;  /* 0x0000000100077824 */ /* 0x000fe200078e0207 */
[----:B------:R-:W-:-:S04]  /*1dc60*/  IADD3.X R3, R9, R33, RZ, P3, !PT ;  /* 0x0000002109037210 */ /* 0x000fc80001ffe4ff */
[----:B------:R4:W-:Y:S04]  /*1dc70*/  @P6 STG.E desc[UR16][R6.64+0x200], R17 ;  /* 0x0002001106006986 */ /* 0x0009e8000c101910 */
[----:B------:R-:W-:Y:S01]  /*1dc80*/  @P2 STG.E desc[UR16][R2.64+0x200], R15 ;  /* 0x0002000f02002986 */ /* 0x000fe2000c101910 */
[----:B------:R-:W-:-:S03]  /*1dc90*/  FMUL R19, R39, UR21 ;  /* 0x0000001527137c20 */ /* 0x000fc60008400000 */
[----:B------:R-:W3:Y:S04]  /*1dca0*/  LDL.LU R39, [R1+0x2f8] ;  /* 0x0002f80001277983 */ /* 0x000ee80000300800 */
        /* <DEDUP_REMOVED lines=13> */
[----:B------:R-:W-:Y:S02]  /*1dd80*/  IADD3 R11, R0, R11, RZ ;  /* 0x0000000b000b7210 */ /* 0x000fe40007ffe0ff */
[----:B------:R-:W-:-:S03]  /*1dd90*/  IADD3 R4, P6, R2, R24, RZ ;  /* 0x0000001802047210 */ /* 0x000fc60007fde0ff */
[----:B------:R-:W-:Y:S01]  /*1dda0*/  @P3 STG.E desc[UR16][R2.64+0x220], R13 ;  /* 0x0002200d02003986 */ /* 0x000fe2000c101910 */
[----:B------:R-:W-:-:S03]  /*1ddb0*/  ISETP.GT.AND P3, PT, R50, 0x48, P0 ;  /* 0x000000483200780c */ /* 0x000fc60000764270 */
[----:B------:R0:W-:Y:S01]  /*1ddc0*/  @P2 STG.E desc[UR16][R10.64+0x200], R17 ;  /* 0x000200110a002986 */ /* 0x0001e2000c101910 */
[----:B------:R-:W-:Y:S01]  /*1ddd0*/  ISETP.GT.AND P2, PT, R50, 0x49, P0 ;  /* 0x000000493200780c */ /* 0x000fe20000744270 */
[----:B---3--:R-:W-:Y:S01]  /*1dde0*/  FMUL R15, R40, UR21 ;  /* 0x00000015280f7c20 */ /* 0x008fe20008400000 */
[----:B------:R-:W-:Y:S01]  /*1ddf0*/  IMAD.X R5, R3, 0x1, R33, P6 ;  /* 0x0000000103057824 */ /* 0x000fe200030e0621 */
[----:B------:R-:W3:Y:S04]  /*1de00*/  LDL.LU R40, [R1+0x310] ;  /* 0x0003100001287983 */ /* 0x000ee80000300800 */
[----:B------:R-:W-:Y:S01]  /*1de10*/  @P5 STG.E desc[UR16][R4.64+0x200], R15 ;  /* 0x0002000f04005986 */ /* 0x000fe2000c101910 */
[----:B0-----:R-:W-:-:S03]  /*1de20*/  FMUL R17, R39, UR21 ;  /* 0x0000001527117c20 */ /* 0x001fc60008400000 */
[----:B------:R-:W3:Y:S04]  /*1de30*/  LDL.LU R39, [R1+0x314] ;  /* 0x0003140001277983 */ /* 0x000ee80000300800 */
[----:B------:R-:W-:Y:S04]  /*1de40*/  @P3 STG.E desc[UR16][R10.64+0x220], R19 ;  /* 0x000220130a003986 */ /* 0x000fe8000c101910 */
[----:B------:R5:W-:Y:S01]  /*1de50*/  @P2 STG.E desc[UR16][R4.64+0x220], R17 ;  /* 0x0002201104002986 */ /* 0x000be2000c101910 */
[----:B--2---:R-:W-:-:S03]  /*1de60*/  FMUL R21, R35, UR21 ;  /* 0x0000001523157c20 */ /* 0x004fc60008400000 */
[----:B------:R-:W2:Y:S01]  /*1de70*/  LDL.LU R35, [R1+0x318] ;  /* 0x0003180001237983 */ /* 0x000ea20000300800 */
[----:B-----5:R-:W-:-:S03]  /*1de80*/  FMUL R17, R38, UR21 ;  /* 0x0000001526117c20 */ /* 0x020fc60008400000 */
[----:B------:R-:W5:Y:S01]  /*1de90*/  LDL.LU R38, [R1+0x31c] ;  /* 0x00031c0001267983 */ /* 0x000f620000300800 */
[C---:B------:R-:W-:Y:S02]  /*1dea0*/  ISETP.GT.AND P5, PT, R50.reuse, 0x50, P1 ;  /* 0x000000503200780c */ /* 0x040fe40000fa4270 */
[----:B------:R-:W-:Y:S01]  /*1deb0*/  ISETP.GT.AND P3, PT, R50, 0x51, P1 ;  /* 0x000000513200780c */ /* 0x000fe20000f64270 */
[----:B------:R-:W-:Y:S01]  /*1dec0*/  IMAD.WIDE.U32 R8, R32, 0x1c, R4 ;  /* 0x0000001c20087825 */ /* 0x000fe200078e0004 */
[----:B------:R-:W-:Y:S02]  /*1ded0*/  ISETP.GT.AND P2, PT, R50, 0x50, P0 ;  /* 0x000000503200780c */ /* 0x000fe40000744270 */
[----:B------:R-:W-:Y:S01]  /*1dee0*/  IADD3 R6, P6, R4, R24, RZ ;  /* 0x0000001804067210 */ /* 0x000fe20007fde0ff */
[----:B------:R-:W-:Y:S01]  /*1def0*/  FMUL R11, R43, UR21 ;  /* 0x000000152b0b7c20 */ /* 0x000fe20008400000 */
[----:B------:R-:W-:Y:S01]  /*1df00*/  IADD3 R9, R0, R9, RZ ;  /* 0x0000000900097210 */ /* 0x000fe20007ffe0ff */
[----:B----4-:R-:W-:Y:S01]  /*1df10*/  FMUL R15, R42, UR21 ;  /* 0x000000152a0f7c20 */ /* 0x010fe20008400000 */
[----:B------:R-:W-:Y:S01]  /*1df20*/  IADD3.X R7, R5, R33, RZ, P6, !PT ;  /* 0x0000002105077210 */ /* 0x000fe200037fe4ff */
[----:B------:R-:W4:Y:S01]  /*1df30*/  LDL.LU R43, [R1+0x320] ;  /* 0x00032000012b7983 */ /* 0x000f220000300800 */
[----:B------:R-:W-:-:S03]  /*1df40*/  FMUL R19, R41, UR21 ;  /* 0x0000001529137c20 */ /* 0x000fc60008400000 */
[----:B------:R-:W4:Y:S04]  /*1df50*/  LDL.LU R42, [R1+0x324] ;  /* 0x00032400012a7983 */ /* 0x000f280000300800 */
[----:B------:R3:W-:Y:S04]  /*1df60*/  @P5 STG.E desc[UR16][R8.64+0x200], R21 ;  /* 0x0002001508005986 */ /* 0x0007e8000c101910 */
[----:B------:R0:W-:Y:S04]  /*1df70*/  @P3 STG.E desc[UR16][R6.64+0x200], R11 ;  /* 0x0002000b06003986 */ /* 0x0001e8000c101910 */
[----:B------:R5:W-:Y:S01]  /*1df80*/  @P2 STG.E desc[UR16][R8.64+0x220], R15 ;  /* 0x0002200f08002986 */ /* 0x000be2000c101910 */
[----:B---3--:R-:W-:Y:S01]  /*1df90*/  FMUL R21, R40, UR21 ;  /* 0x0000001528157c20 */ /* 0x008fe20008400000 */
[----:B0-----:R-:W-:Y:S01]  /*1dfa0*/  FMUL R11, R39, UR21 ;  /* 0x00000015270b7c20 */ /* 0x001fe20008400000 */
[----:B--2---:R-:W-:Y:S01]  /*1dfb0*/  FMUL R23, R35, UR21 ;  /* 0x0000001523177c20 */ /* 0x004fe20008400000 */
[----:B------:R-:W-:-:S02]  /*1dfc0*/  IMAD.MOV.U32 R35, RZ, RZ, R30 ;  /* 0x000000ffff237224 */ /* 0x000fc400078e001e */
[----:B------:R-:W2:Y:S04]  /*1dfd0*/  LDL.LU R30, [R1+0x328] ;  /* 0x00032800011e7983 */ /* 0x000ea80000300800 */
[----:B------:R-:W3:Y:S04]  /*1dfe0*/  LDL.LU R41, [R1+0x32c] ;  /* 0x00032c0001297983 */ /* 0x000ee80000300800 */
[----:B------:R-:W3:Y:S04]  /*1dff0*/  LDL.LU R40, [R1+0x330] ;  /* 0x0003300001287983 */ /* 0x000ee80000300800 */
[----:B------:R-:W3:Y:S01]  /*1e000*/  LDL.LU R39, [R1+0x334] ;  /* 0x0003340001277983 */ /* 0x000ee20000300800 */
[----:B-----5:R-:W-:-:S03]  /*1e010*/  FMUL R15, R38, UR21 ;  /* 0x00000015260f7c20 */ /* 0x020fc60008400000 */
[----:B------:R-:W5:Y:S01]  /*1e020*/  LDL.LU R38, [R1+0x338] ;  /* 0x0003380001267983 */ /* 0x000f620000300800 */
[C---:B------:R-:W-:Y:S02]  /*1e030*/  ISETP.GT.AND P6, PT, R50.reuse, 0x51, P0 ;  /* 0x000000513200780c */ /* 0x040fe400007c4270 */
[----:B------:R-:W-:Y:S01]  /*1e040*/  ISETP.GT.AND P5, PT, R50, 0x58, P1 ;  /* 0x000000583200780c */ /* 0x000fe20000fa4270 */
[----:B------:R-:W-:-:S04]  /*1e050*/  IMAD.WIDE.U32 R2, R32, 0x1c, R6 ;  /* 0x0000001c20027825 */ /* 0x000fc800078e0006 */
[----:B------:R-:W-:Y:S01]  /*1e060*/  IMAD.IADD R13, R0, 0x1, R3 ;  /* 0x00000001000d7824 */ /* 0x000fe200078e0203 */
[----:B------:R-:W-:Y:S02]  /*1e070*/  MOV R12, R2 ;  /* 0x00000002000c7202 */ /* 0x000fe40000000f00 */
[C---:B------:R-:W-:Y:S02]  /*1e080*/  ISETP.GT.AND P3, PT, R50.reuse, 0x59, P1 ;  /* 0x000000593200780c */ /* 0x040fe40000f64270 */
[----:B------:R-:W-:Y:S01]  /*1e090*/  ISETP.GT.AND P2, PT, R50, 0x58, P0 ;  /* 0x000000583200780c */ /* 0x000fe20000744270 */
[----:B------:R0:W-:Y:S01]  /*1e0a0*/  @P6 STG.E desc[UR16][R6.64+0x220], R19 ;  /* 0x0002201306006986 */ /* 0x0001e2000c101910 */
[----:B------:R-:W-:-:S03]  /*1e0b0*/  IADD3 R2, P6, R6, R24, RZ ;  /* 0x0000001806027210 */ /* 0x000fc60007fde0ff */
[----:B------:R-:W-:Y:S01]  /*1e0c0*/  @P5 STG.E desc[UR16][R12.64+0x200], R17 ;  /* 0x000200110c005986 */ /* 0x000fe2000c101910 */
[----:B------:R-:W-:Y:S02]  /*1e0d0*/  ISETP.GT.AND P5, PT, R50, 0x59, P0 ;  /* 0x000000593200780c */ /* 0x000fe400007a4270 */
[----:B------:R-:W-:Y:S02]  /*1e0e0*/  IADD3.X R3, R7, R33, RZ, P6, !PT ;  /* 0x0000002107037210 */ /* 0x000fe400037fe4ff */
[----:B0-----:R-:W-:-:S03]  /*1e0f0*/  IADD3 R6, P6, R2, R24, RZ ;  /* 0x0000001802067210 */ /* 0x001fc60007fde0ff */
[----:B------:R-:W-:Y:S01]  /*1e100*/  @P3 STG.E desc[UR16][R2.64+0x200], R21 ;  /* 0x0002001502003986 */ /* 0x000fe2000c101910 */
[C---:B------:R-:W-:Y:S02]  /*1e110*/  ISETP.GT.AND P3, PT, R50.reuse, 0x60, P1 ;  /* 0x000000603200780c */ /* 0x040fe40000f64270 */
[----:B------:R-:W-:Y:S01]  /*1e120*/  IADD3.X R7, R3, R33, RZ, P6, !PT ;  /* 0x0000002103077210 */ /* 0x000fe200037fe4ff */
[----:B------:R4:W-:Y:S01]  /*1e130*/  @P2 STG.E desc[UR16][R12.64+0x220], R11 ;  /* 0x0002200b0c002986 */ /* 0x0009e2000c101910 */
[----:B------:R-:W-:Y:S01]  /*1e140*/  ISETP.GT.AND P6, PT, R50, 0x61, P1 ;  /* 0x000000613200780c */ /* 0x000fe20000fc4270 */
[----:B------:R-:W-:Y:S02]  /*1e150*/  IMAD.WIDE.U32 R4, R32, 0x1c, R2 ;  /* 0x0000001c20047825 */ /* 0x000fe400078e0002 */
[----:B------:R-:W-:Y:S01]  /*1e160*/  @P5 STG.E desc[UR16][R2.64+0x220], R23 ;  /* 0x0002201702005986 */ /* 0x000fe2000c101910 */
[----:B------:R-:W-:Y:S02]  /*1e170*/  ISETP.GT.AND P5, PT, R50, 0x60, P0 ;  /* 0x000000603200780c */ /* 0x000fe400007a4270 */
[----:B------:R-:W-:Y:S01]  /*1e180*/  IADD3 R5, R0, R5, RZ ;  /* 0x0000000500057210 */ /* 0x000fe20007ffe0ff */
[----:B----4-:R-:W-:Y:S01]  /*1e190*/  FMUL R11, R43, UR21 ;  /* 0x000000152b0b7c20 */ /* 0x010fe20008400000 */
[----:B------:R-:W-:-:S03]  /*1e1a0*/  FMUL R13, R42, UR21 ;  /* 0x000000152a0d7c20 */ /* 0x000fc60008400000 */
        /* <DEDUP_REMOVED lines=14> */
[----:B------:R-:W-:Y:S01]  /*1e290*/  IMAD.WIDE.U32 R8, R32, 0x1c, R6 ;  /* 0x0000001c20087825 */ /* 0x000fe200078e0006 */
[----:B------:R-:W-:-:S03]  /*1e2a0*/  IADD3 R2, P6, R6, R24, RZ ;  /* 0x0000001806027210 */ /* 0x000fc60007fde0ff */
[----:B------:R-:W-:Y:S01]  /*1e2b0*/  IMAD.IADD R9, R0, 0x1, R9 ;  /* 0x0000000100097824 */ /* 0x000fe200078e0209 */
[----:B------:R-:W-:Y:S02]  /*1e2c0*/  IADD3.X R3, R7, R33, RZ, P6, !PT ;  /* 0x0000002107037210 */ /* 0x000fe400037fe4ff */
[----:B------:R-:W-:-:S03]  /*1e2d0*/  ISETP.GT.AND P5, PT, R50, 0x68, P0 ;  /* 0x000000683200780c */ /* 0x000fc600007a4270 */
[----:B------:R4:W-:Y:S01]  /*1e2e0*/  @P2 STG.E desc[UR16][R6.64+0x220], R17 ;  /* 0x0002201106002986 */ /* 0x0009e2000c101910 */
[----:B------:R-:W-:-:S03]  /*1e2f0*/  ISETP.GT.AND P2, PT, R50, 0x69, P1 ;  /* 0x000000693200780c */ /* 0x000fc60000f44270 */
[----:B------:R-:W-:Y:S01]  /*1e300*/  @P3 STG.E desc[UR16][R8.64+0x200], R19 ;  /* 0x0002001308003986 */ /* 0x000fe2000c101910 */
[----:B------:R-:W-:Y:S01]  /*1e310*/  ISETP.GT.AND P3, PT, R50, 0x69, P0 ;  /* 0x000000693200780c */ /* 0x000fe20000764270 */
[----:B------:R-:W-:-:S04]  /*1e320*/  IMAD.WIDE.U32 R4, R32, 0x1c, R2 ;  /* 0x0000001c20047825 */ /* 0x000fc800078e0002 */
[----:B------:R-:W-:Y:S02]  /*1e330*/  FMUL R21, R39, UR21 ;  /* 0x0000001527157c20 */ /* 0x000fe40008400000 */
[----:B------:R-:W5:Y:S01]  /*1e340*/  LDL.LU R39, [R1+0x350] ;  /* 0x0003500001277983 */ /* 0x000f620000300800 */
[----:B------:R-:W-:-:S03]  /*1e350*/  IADD3 R11, R0, R5, RZ ;  /* 0x00000005000b7210 */ /* 0x000fc60007ffe0ff */
        /* <DEDUP_REMOVED lines=11> */
[C---:B------:R-:W-:Y:S01]  /*1e410*/  ISETP.GT.AND P6, PT, R50.reuse, 0x70, P1 ;  /* 0x000000703200780c */ /* 0x040fe20000fc4270 */
[----:B------:R-:W-:Y:S01]  /*1e420*/  IMAD.MOV.U32 R10, RZ, RZ, R4 ;  /* 0x000000ffff0a7224 */ /* 0x000fe200078e0004 */
[C---:B------:R-:W-:Y:S02]  /*1e430*/  ISETP.GT.AND P2, PT, R50.reuse, 0x71, P1 ;  /* 0x000000713200780c */ /* 0x040fe40000f44270 */
[----:B------:R-:W-:Y:S02]  /*1e440*/  ISETP.GT.AND P3, PT, R50, 0x70, P0 ;  /* 0x000000703200780c */ /* 0x000fe40000764270 */
[----:B------:R-:W-:Y:S01]  /*1e450*/  IADD3 R6, P5, R2, R24, RZ ;  /* 0x0000001802067210 */ /* 0x000fe20007fbe0ff */
[----:B------:R-:W-:-:S06]  /*1e460*/  FMUL R15, R42, UR21 ;  /* 0x000000152a0f7c20 */ /* 0x000fcc0008400000 */
[----:B------:R-:W-:Y:S01]  /*1e470*/  @P6 STG.E desc[UR16][R10.64+0x200], R5 ;  /* 0x000200050a006986 */ /* 0x000fe2000c101910 */
[C---:B------:R-:W-:Y:S02]  /*1e480*/  ISETP.GT.AND P6, PT, R50.reuse, 0x71, P0 ;  /* 0x000000713200780c */ /* 0x040fe400007c4270 */
[----:B------:R-:W-:Y:S02]  /*1e490*/  IADD3.X R7, R3, R33, RZ, P5, !PT ;  /* 0x0000002103077210 */ /* 0x000fe40002ffe4ff */
[----:B------:R-:W-:-:S03]  /*1e4a0*/  ISETP.GT.AND P5, PT, R50, 0x78, P1 ;  /* 0x000000783200780c */ /* 0x000fc60000fa4270 */
[----:B------:R0:W-:Y:S01]  /*1e4b0*/  @P2 STG.E desc[UR16][R6.64+0x200], R15 ;  /* 0x0002000f06002986 */ /* 0x0001e2000c101910 */
[----:B------:R-:W-:Y:S01]  /*1e4c0*/  ISETP.GT.AND P2, PT, R50, 0x79, P1 ;  /* 0x000000793200780c */ /* 0x000fe20000f44270 */
[----:B------:R-:W-:Y:S02]  /*1e4d0*/  IMAD.WIDE.U32 R2, R32, 0x1c, R6 ;  /* 0x0000001c20027825 */ /* 0x000fe400078e0006 */
[----:B------:R2:W-:Y:S01]  /*1e4e0*/  @P3 STG.E desc[UR16][R10.64+0x220], R17 ;  /* 0x000220110a003986 */ /* 0x0005e2000c101910 */
[----:B------:R-:W-:-:S03]  /*1e4f0*/  ISETP.GT.AND P3, PT, R50, 0x78, P0 ;  /* 0x000000783200780c */ /* 0x000fc60000764270 */
[----:B------:R4:W-:Y:S01]  /*1e500*/  @P6 STG.E desc[UR16][R6.64+0x220], R13 ;  /* 0x0002200d06006986 */ /* 0x0009e2000c101910 */
[----:B------:R-:W-:Y:S01]  /*1e510*/  IADD3 R4, P6, R6, R24, RZ ;  /* 0x0000001806047210 */ /* 0x000fe20007fde0ff */
[----:B------:R-:W-:Y:S01]  /*1e520*/  IMAD.MOV.U32 R8, RZ, RZ, R2 ;  /* 0x000000ffff087224 */ /* 0x000fe200078e0002 */
[----:B------:R-:W-:Y:S01]  /*1e530*/  IADD3 R9, R0, R3, RZ ;  /* 0x0000000300097210 */ /* 0x000fe20007ffe0ff */
[----:B0-----:R-:W-:Y:S01]  /*1e540*/  FMUL R15, R39, UR21 ;  /* 0x00000015270f7c20 */ /* 0x001fe20008400000 */
[----:B------:R-:W-:Y:S01]  /*1e550*/  IADD3.X R5, R7, R33, RZ, P6, !PT ;  /* 0x0000002107057210 */ /* 0x000fe200037fe4ff */
[----:B------:R-:W5:Y:S04]  /*1e560*/  LDL.LU R39, [R1+0x364] ;  /* 0x0003640001277983 */ /* 0x000f680000300800 */
[----:B------:R3:W-:Y:S04]  /*1e570*/  @P5 STG.E desc[UR16][R8.64+0x200], R19 ;  /* 0x0002001308005986 */ /* 0x0007e8000c101910 */
        /* <DEDUP_REMOVED lines=11> */
[----:B------:R-:W-:Y:S01]  /*1e630*/  ISETP.GT.AND P6, PT, R50, 0x80, P1 ;  /* 0x000000803200780c */ /* 0x000fe20000fc4270 */
[----:B------:R-:W-:-:S05]  /*1e640*/  IMAD.WIDE.U32 R2, R32, 0x1c, R4 ;  /* 0x0000001c20027825 */ /* 0x000fca00078e0004 */
[----:B------:R-:W-:Y:S02]  /*1e650*/  IADD3 R11, R0, R3, RZ ;  /* 0x00000003000b7210 */ /* 0x000fe40007ffe0ff */
[----:B------:R-:W-:-:S03]  /*1e660*/  MOV R10, R2 ;  /* 0x00000002000a7202 */ /* 0x000fc60000000f00 */
[----:B------:R-:W-:Y:S04]  /*1e670*/  @P5 STG.E desc[UR16][R4.64+0x220], R13 ;  /* 0x0002200d04005986 */ /* 0x000fe8000c101910 */
[----:B------:R4:W-:Y:S01]  /*1e680*/  @P6 STG.E desc[UR16][R10.64+0x200], R19 ;  /* 0x000200130a006986 */ /* 0x0009e2000c101910 */
[----:B------:R-:W-:-:S03]  /*1e690*/  FMUL R15, R39, UR21 ;  /* 0x00000015270f7c20 */ /* 0x000fc60008400000 */
[----:B------:R-:W3:Y:S01]  /*1e6a0*/  LDL.LU R39, [R1+0x378] ;  /* 0x0003780001277983 */ /* 0x000ee20000300800 */
        /* <DEDUP_REMOVED lines=8> */
[-C--:B------:R-:W-:Y:S02]  /*1e730*/  IADD3 R6, P3, R4, R24.reuse, RZ ;  /* 0x0000001804067210 */ /* 0x080fe40007f7e0ff */
[C---:B------:R-:W-:Y:S02]  /*1e740*/  ISETP.GT.AND P2, PT, R50.reuse, 0x81, P1 ;  /* 0x000000813200780c */ /* 0x040fe40000f44270 */
[C---:B------:R-:W-:Y:S01]  /*1e750*/  ISETP.GT.AND P5, PT, R50.reuse, 0x80, P0 ;  /* 0x000000803200780c */ /* 0x040fe200007a4270 */
[----:B------:R-:W-:Y:S01]  /*1e760*/  IMAD.X R7, R5, 0x1, R33, P3 ;  /* 0x0000000105077824 */ /* 0x000fe200018e0621 */
[----:B------:R-:W-:Y:S02]  /*1e770*/  ISETP.GT.AND P3, PT, R50, 0x81, P0 ;  /* 0x000000813200780c */ /* 0x000fe40000764270 */
[----:B------:R-:W-:Y:S01]  /*1e780*/  IADD3 R4, P6, R6, R24, RZ ;  /* 0x0000001806047210 */ /* 0x000fe20007fde0ff */
[----:B------:R-:W-:-:S06]  /*1e790*/  IMAD.WIDE.U32 R2, R32, 0x1c, R6 ;  /* 0x0000001c20027825 */ /* 0x000fcc00078e0006 */
[----:B------:R-:W-:Y:S01]  /*1e7a0*/  @P2 STG.E desc[UR16][R6.64+0x200], R9 ;  /* 0x0002000906002986 */ /* 0x000fe2000c101910 */
[----:B------:R-:W-:-:S03]  /*1e7b0*/  ISETP.GT.AND P2, PT, R50, 0x88, P1 ;  /* 0x000000883200780c */ /* 0x000fc60000f44270 */
[----:B------:R-:W-:Y:S01]  /*1e7c0*/  @P5 STG.E desc[UR16][R10.64+0x220], R15 ;  /* 0x0002200f0a005986 */ /* 0x000fe2000c101910 */
[----:B------:R-:W-:-:S03]  /*1e7d0*/  ISETP.GT.AND P5, PT, R50, 0x89, P1 ;  /* 0x000000893200780c */ /* 0x000fc60000fa4270 */
[----:B------:R0:W-:Y:S01]  /*1e7e0*/  @P3 STG.E desc[UR16][R6.64+0x220], R17 ;  /* 0x0002201106003986 */ /* 0x0001e2000c101910 */
[----:B------:R-:W-:Y:S01]  /*1e7f0*/  ISETP.GT.AND P3, PT, R50, 0x88, P0 ;  /* 0x000000883200780c */ /* 0x000fe20000764270 */
[----:B------:R-:W-:Y:S01]  /*1e800*/  IMAD.X R5, R7, 0x1, R33, P6 ;  /* 0x0000000107057824 */ /* 0x000fe200030e0621 */
[----:B------:R-:W-:Y:S01]  /*1e810*/  IADD3 R13, R0, R3, RZ ;  /* 0x00000003000d7210 */ /* 0x000fe20007ffe0ff */
[----:B---3--:R-:W-:Y:S01]  /*1e820*/  FMUL R21, R40, UR21 ;  /* 0x0000001528157c20 */ /* 0x008fe20008400000 */
[----:B------:R-:W-:Y:S01]  /*1e830*/  MOV R12, R2 ;  /* 0x00000002000c7202 */ /* 0x000fe20000000f00 */
[----:B------:R-:W3:Y:S01]  /*1e840*/  LDL.LU R40, [R1+0x390] ;  /* 0x0003900001287983 */ /* 0x000ee20000300800 */
[----:B0-----:R-:W-:-:S03]  /*1e850*/  FMUL R7, R39, UR21 ;  /* 0x0000001527077c20 */ /* 0x001fc60008400000 */
[----:B------:R-:W3:Y:S04]  /*1e860*/  LDL.LU R39, [R1+0x394] ;  /* 0x0003940001277983 */ /* 0x000ee80000300800 */
[----:B------:R-:W-:Y:S04]  /*1e870*/  @P2 STG.E desc[UR16][R12.64+0x200], R19 ;  /* 0x000200130c002986 */ /* 0x000fe8000c101910 */
[----:B------:R-:W-:Y:S04]  /*1e880*/  @P5 STG.E desc[UR16][R4.64+0x200], R21 ;  /* 0x0002001504005986 */ /* 0x000fe8000c101910 */
[----:B------:R5:W-:Y:S01]  /*1e890*/  @P3 STG.E desc[UR16][R12.64+0x220], R23 ;  /* 0x000220170c003986 */ /* 0x000be2000c101910 */
[----:B--2---:R-:W-:Y:S01]  /*1e8a0*/  FMUL R17, R30, UR21 ;  /* 0x000000151e117c20 */ /* 0x004fe20008400000 */
[----:B------:R-:W-:Y:S01]  /*1e8b0*/  MOV R30, R27 ;  /* 0x0000001b001e7202 */ /* 0x000fe20000000f00 */
[----:B------:R-:W-:-:S02]  /*1e8c0*/  IMAD.MOV.U32 R27, RZ, RZ, R25 ;  /* 0x000000ffff1b7224 */ /* 0x000fc400078e0019 */
        /* <DEDUP_REMOVED lines=10> */
[----:B------:R-:W2:Y:S01]  /*1e970*/  LDL.LU R44, [R1+0x3a0] ;  /* 0x0003a000012c7983 */ /* 0x000ea20000300800 */
[----:B------:R-:W-:-:S03]  /*1e980*/  MOV R10, R2 ;  /* 0x00000002000a7202 */ /* 0x000fc60000000f00 */
[----:B------:R-:W-:Y:S01]  /*1e990*/  @P2 STG.E desc[UR16][R4.64+0x220], R7 ;  /* 0x0002200704002986 */ /* 0x000fe2000c101910 */
[----:B------:R-:W-:Y:S01]  /*1e9a0*/  ISETP.GT.AND P2, PT, R50, 0x90, P0 ;  /* 0x000000903200780c */ /* 0x000fe20000744270 */
[----:B------:R-:W-:Y:S02]  /*1e9b0*/  IMAD.X R9, R5, 0x1, R33, P6 ;  /* 0x0000000105097824 */ /* 0x000fe400030e0621 */
[----:B------:R3:W-:Y:S01]  /*1e9c0*/  @P5 STG.E desc[UR16][R10.64+0x200], R17 ;  /* 0x000200110a005986 */ /* 0x0007e2000c101910 */
[----:B----4-:R-:W-:-:S03]  /*1e9d0*/  FMUL R19, R42, UR21 ;  /* 0x000000152a137c20 */ /* 0x010fc60008400000 */
[----:B------:R0:W-:Y:S04]  /*1e9e0*/  @P3 STG.E desc[UR16][R8.64+0x200], R13 ;  /* 0x0002000d08003986 */ /* 0x0001e8000c101910 */
[----:B------:R-:W4:Y:S01]  /*1e9f0*/  LDL.LU R43, [R1+0x3a4] ;  /* 0x0003a400012b7983 */ /* 0x000f220000300800 */
[----:B------:R-:W-:-:S03]  /*1ea00*/  FMUL R21, R41, UR21 ;  /* 0x0000001529157c20 */ /* 0x000fc60008400000 */
[----:B------:R5:W-:Y:S01]  /*1ea10*/  @P2 STG.E desc[UR16][R10.64+0x220], R19 ;  /* 0x000220130a002986 */ /* 0x000be2000c101910 */
[----:B---3--:R-:W-:Y:S01]  /*1ea20*/  FMUL R17, R40, UR21 ;  /* 0x0000001528117c20 */ /* 0x008fe20008400000 */
[----:B0-----:R-:W-:Y:S02]  /*1ea30*/  FMUL R13, R39, UR21 ;  /* 0x00000015270d7c20 */ /* 0x001fe40008400000 */
[----:B------:R-:W3:Y:S04]  /*1ea40*/  LDL.LU R39, [R1+0x3a8] ;  /* 0x0003a80001277983 */ /* 0x000ee80000300800 */
[----:B------:R-:W4:Y:S04]  /*1ea50*/  LDL.LU R42, [R1+0x3ac] ;  /* 0x0003ac00012a7983 */ /* 0x000f280000300800 */
        /* <DEDUP_REMOVED lines=9> */
[----:B------:R-:W-:Y:S02]  /*1eaf0*/  MOV R14, R2 ;  /* 0x00000002000e7202 */ /* 0x000fe40000000f00 */
[----:B------:R-:W-:Y:S01]  /*1eb00*/  ISETP.GT.AND P2, PT, R50, 0x98, P0 ;  /* 0x000000983200780c */ /* 0x000fe20000744270 */
[----:B------:R-:W-:Y:S01]  /*1eb10*/  @P6 STG.E desc[UR16][R8.64+0x220], R21 ;  /* 0x0002201508006986 */ /* 0x000fe2000c101910 */
[----:B------:R-:W-:-:S03]  /*1eb20*/  IADD3 R2, P6, R8, R24, RZ ;  /* 0x0000001808027210 */ /* 0x000fc60007fde0ff */
[----:B------:R-:W-:Y:S01]  /*1eb30*/  @P5 STG.E desc[UR16][R14.64+0x200], R23 ;  /* 0x000200170e005986 */ /* 0x000fe2000c101910 */
[----:B------:R-:W-:Y:S01]  /*1eb40*/  ISETP.GT.AND P5, PT, R50, 0x99, P0 ;  /* 0x000000993200780c */ /* 0x000fe200007a4270 */
[----:B------:R-:W-:Y:S02]  /*1eb50*/  IMAD.X R3, R9, 0x1, R33, P6 ;  /* 0x0000000109037824 */ /* 0x000fe400030e0621 */
[----:B--2---:R-:W-:Y:S01]  /*1eb60*/  FMUL R25, R25, UR21 ;  /* 0x0000001519197c20 */ /* 0x004fe20008400000 */
[----:B------:R-:W-:Y:S02]  /*1eb70*/  IADD3 R6, P6, R2, R24, RZ ;  /* 0x0000001802067210 */ /* 0x000fe40007fde0ff */
[----:B------:R3:W-:Y:S01]  /*1eb80*/  @P3 STG.E desc[UR16][R2.64+0x200], R17 ;  /* 0x0002001102003986 */ /* 0x0007e2000c101910 */
[C---:B------:R-:W-:Y:S02]  /*1eb90*/  ISETP.GT.AND P3, PT, R50.reuse, 0xa0, P1 ;  /* 0x000000a03200780c */ /* 0x040fe40000f64270 */
[----:B------:R-:W-:Y:S01]  /*1eba0*/  IADD3.X R7, R3, R33, RZ, P6, !PT ;  /* 0x0000002103077210 */ /* 0x000fe200037fe4ff */
[----:B------:R0:W-:Y:S01]  /*1ebb0*/  @P2 STG.E desc[UR16][R14.64+0x220], R13 ;  /* 0x0002200d0e002986 */ /* 0x0001e2000c101910 */
[----:B------:R-:W-:Y:S01]  /*1ebc0*/  ISETP.GT.AND P6, PT, R50, 0xa1, P1 ;  /* 0x000000a13200780c */ /* 0x000fe20000fc4270 */
[----:B------:R-:W-:-:S02]  /*1ebd0*/  IMAD.WIDE.U32 R4, R32, 0x1c, R2 ;  /* 0x0000001c20047825 */ /* 0x000fc400078e0002 */
[----:B------:R-:W-:Y:S01]  /*1ebe0*/  @P5 STG.E desc[UR16][R2.64+0x220], R25 ;  /* 0x0002201902005986 */ /* 0x000fe2000c101910 */
[----:B------:R-:W-:Y:S02]  /*1ebf0*/  ISETP.GT.AND P5, PT, R50, 0xa0, P0 ;  /* 0x000000a03200780c */ /* 0x000fe400007a4270 */
[----:B------:R-:W-:Y:S01]  /*1ec00*/  IADD3 R5, R0, R5, RZ ;  /* 0x0000000500057210 */ /* 0x000fe20007ffe0ff */
[----:B---3--:R-:W-:Y:S02]  /*1ec10*/  FMUL R17, R39, UR21 ;  /* 0x0000001527117c20 */ /* 0x008fe40008400000 */
[----:B------:R-:W2:Y:S01]  /*1ec20*/  LDL.LU R39, [R1+0x3bc] ;  /* 0x0003bc0001277983 */ /* 0x000ea20000300800 */
[----:B0-----:R-:W-:Y:S01]  /*1ec30*/  FMUL R13, R44, UR21 ;  /* 0x000000152c0d7c20 */ /* 0x001fe20008400000 */
[----:B----4-:R-:W-:Y:S02]  /*1ec40*/  FMUL R15, R43, UR21 ;  /* 0x000000152b0f7c20 */ /* 0x010fe40008400000 */
[----:B------:R-:W-:Y:S01]  /*1ec50*/  @P3 STG.E desc[UR16][R4.64+0x200], R11 ;  /* 0x0002000b04003986 */ /* 0x000fe2000c101910 */
[----:B------:R-:W-:Y:S01]  /*1ec60*/  FMUL R19, R42, UR21 ;  /* 0x000000152a137c20 */ /* 0x000fe20008400000 */
[----:B------:R-:W-:-:S02]  /*1ec70*/  FMUL R21, R41, UR21 ;  /* 0x0000001529157c20 */ /* 0x000fc40008400000 */
[----:B------:R-:W-:Y:S04]  /*1ec80*/  @P6 STG.E desc[UR16][R6.64+0x200], R13 ;  /* 0x0002000d06006986 */ /* 0x000fe8000c101910 */
[----:B------:R-:W3:Y:S04]  /*1ec90*/  LDL.LU R43, [R1+0x3c0] ;  /* 0x0003c000012b7983 */ /* 0x000ee80000300800 */
[----:B------:R5:W-:Y:S04]  /*1eca0*/  @P5 STG.E desc[UR16][R4.64+0x220], R15 ;  /* 0x0002200f04005986 */ /* 0x000be8000c101910 */
        /* <DEDUP_REMOVED lines=51> */
[----:B------:R-:W5:Y:S01]  /*1efe0*/  LDL.LU R40, [R1+0x3e4] ;  /* 0x0003e40001287983 */ /* 0x000f620000300800 */
[----:B--2---:R-:W-:-:S03]  /*1eff0*/  FMUL R17, R39, UR21 ;  /* 0x0000001527117c20 */ /* 0x004fc60008400000 */
[----:B------:R3:W-:Y:S04]  /*1f000*/  @P5 STG.E desc[UR16][R8.64+0x200], R19 ;  /* 0x0002001308005986 */ /* 0x0007e8000c101910 */
[----:B------:R-:W2:Y:S04]  /*1f010*/  LDL.LU R39, [R1+0x3e8] ;  /* 0x0003e80001277983 */ /* 0x000ea80000300800 */
[----:B------:R-:W-:Y:S04]  /*1f020*/  @P2 STG.E desc[UR16][R4.64+0x200], R13 ;  /* 0x0002000d04002986 */ /* 0x000fe8000c101910 */
        /* <DEDUP_REMOVED lines=14> */
[----:B------:R-:W-:Y:S01]  /*1f110*/  IMAD.X R7, R5, 0x1, R33, P3 ;  /* 0x0000000105077824 */ /* 0x000fe200018e0621 */
[----:B------:R-:W-:Y:S02]  /*1f120*/  IADD3 R11, R0, R3, RZ ;  /* 0x00000003000b7210 */ /* 0x000fe40007ffe0ff */
[----:B------:R-:W-:-:S05]  /*1f130*/  MOV R10, R2 ;  /* 0x00000002000a7202 */ /* 0x000fca0000000f00 */
[----:B------:R4:W-:Y:S04]  /*1f140*/  @P6 STG.E desc[UR16][R10.64+0x200], R19 ;  /* 0x000200130a006986 */ /* 0x0009e8000c101910 */
[----:B------:R-:W-:Y:S01]  /*1f150*/  @P2 STG.E desc[UR16][R6.64+0x200], R9 ;  /* 0x0002000906002986 */ /* 0x000fe2000c101910 */
[----:B------:R-:W-:-:S03]  /*1f160*/  FMUL R17, R40, UR21 ;  /* 0x0000001528117c20 */ /* 0x000fc60008400000 */
[----:B------:R-:W3:Y:S01]  /*1f170*/  LDL.LU R40, [R1+0x3f8] ;  /* 0x0003f80001287983 */ /* 0x000ee20000300800 */
[----:B--2---:R-:W-:-:S03]  /*1f180*/  FMUL R15, R39, UR21 ;  /* 0x00000015270f7c20 */ /* 0x004fc60008400000 */
[----:B------:R-:W2:Y:S04]  /*1f190*/  LDL.LU R39, [R1+0x3fc] ;  /* 0x0003fc0001277983 */ /* 0x000ea80000300800 */
[----:B------:R-:W2:Y:S04]  /*1f1a0*/  LDL.LU R44, [R1+0x400] ;  /* 0x00040000012c7983 */ /* 0x000ea80000300800 */
[----:B------:R5:W-:Y:S04]  /*1f1b0*/  @P5 STG.E desc[UR16][R10.64+0x220], R17 ;  /* 0x000220110a005986 */ /* 0x000be8000c101910 */
[----:B------:R-:W2:Y:S01]  /*1f1c0*/  LDL.LU R43, [R1+0x404] ;  /* 0x00040400012b7983 */ /* 0x000ea20000300800 */
[----:B----4-:R-:W-:-:S03]  /*1f1d0*/  FMUL R19, R42, UR21 ;  /* 0x000000152a137c20 */ /* 0x010fc60008400000 */
[----:B------:R-:W4:Y:S01]  /*1f1e0*/  LDL.LU R42, [R1+0x408] ;  /* 0x00040800012a7983 */ /* 0x000f220000300800 */
[----:B-----5:R-:W-:-:S03]  /*1f1f0*/  FMUL R17, R38, UR21 ;  /* 0x0000001526117c20 */ /* 0x020fc60008400000 */
[----:B------:R-:W5:Y:S01]  /*1f200*/  LDL.LU R38, [R1+0x40c] ;  /* 0x00040c0001267983 */ /* 0x000f620000300800 */
[C---:B------:R-:W-:Y:S02]  /*1f210*/  ISETP.GT.AND P3, PT, R50.reuse, 0xc1, P0 ;  /* 0x000000c13200780c */ /* 0x040fe40000764270 */
[----:B------:R-:W-:Y:S01]  /*1f220*/  ISETP.GT.AND P2, PT, R50, 0xc8, P1 ;  /* 0x000000c83200780c */ /* 0x000fe20000f44270 */
[----:B------:R-:W-:-:S04]  /*1f230*/  IMAD.WIDE.U32 R2, R32, 0x1c, R6 ;  /* 0x0000001c20027825 */ /* 0x000fc800078e0006 */
[----:B---3--:R-:W-:Y:S02]  /*1f240*/  FMUL R21, R41, UR21 ;  /* 0x0000001529157c20 */ /* 0x008fe40008400000 */
[----:B------:R-:W3:Y:S01]  /*1f250*/  LDL.LU R41, [R1+0x410] ;  /* 0x0004100001297983 */ /* 0x000ee20000300800 */
[----:B------:R-:W-:Y:S02]  /*1f260*/  IADD3 R4, P6, R6, R24, RZ ;  /* 0x0000001806047210 */ /* 0x000fe40007fde0ff */
[----:B------:R-:W-:Y:S02]  /*1f270*/  IADD3 R13, R0, R3, RZ ;  /* 0x00000003000d7210 */ /* 0x000fe40007ffe0ff */
[----:B------:R-:W-:Y:S01]  /*1f280*/  MOV R12, R2 ;  /* 0x00000002000c7202 */ /* 0x000fe20000000f00 */
[----:B------:R-:W-:Y:S01]  /*1f290*/  IMAD.X R5, R7, 0x1, R33, P6 ;  /* 0x0000000107057824 */ /* 0x000fe200030e0621 */
[----:B------:R0:W-:Y:S04]  /*1f2a0*/  @P3 STG.E desc[UR16][R6.64+0x220], R15 ;  /* 0x0002200f06003986 */ /* 0x0001e8000c101910 */
[----:B------:R2:W-:Y:S01]  /*1f2b0*/  @P2 STG.E desc[UR16][R12.64+0x200], R19 ;  /* 0x000200130c002986 */ /* 0x0005e2000c101910 */
[----:B0-----:R-:W-:-:S03]  /*1f2c0*/  FMUL R7, R40, UR21 ;  /* 0x0000001528077c20 */ /* 0x001fc60008400000 */
[----:B------:R-:W3:Y:S01]  /*1f2d0*/  LDL.LU R40, [R1+0x414] ;  /* 0x0004140001287983 */ /* 0x000ee20000300800 */
[----:B--2---:R-:W-:-:S03]  /*1f2e0*/  FMUL R19, R39, UR21 ;  /* 0x0000001527137c20 */ /* 0x004fc60008400000 */
[----:B------:R-:W2:Y:S01]  /*1f2f0*/  LDL.LU R39, [R1+0x418] ;  /* 0x0004180001277983 */ /* 0x000ea20000300800 */
[----:B-----5:R-:W-:-:S03]  /*1f300*/  FMUL R23, R38, UR21 ;  /* 0x0000001526177c20 */ /* 0x020fc60008400000 */
[----:B------:R-:W5:Y:S01]  /*1f310*/  LDL.LU R38, [R1+0x41c] ;  /* 0x00041c0001267983 */ /* 0x000f620000300800 */
[C---:B------:R-:W-:Y:S02]  /*1f320*/  ISETP.GT.AND P5, PT, R50.reuse, 0xc9, P1 ;  /* 0x000000c93200780c */ /* 0x040fe40000fa4270 */
[C---:B------:R-:W-:Y:S02]  /*1f330*/  ISETP.GT.AND P3, PT, R50.reuse, 0xc8, P0 ;  /* 0x000000c83200780c */ /* 0x040fe40000764270 */
[----:B------:R-:W-:Y:S01]  /*1f340*/  ISETP.GT.AND P2, PT, R50, 0xc9, P0 ;  /* 0x000000c93200780c */ /* 0x000fe20000744270 */
[----:B------:R-:W-:-:S08]  /*1f350*/  IMAD.WIDE.U32 R2, R32, 0x1c, R4 ;  /* 0x0000001c20027825 */ /* 0x000fd000078e0004 */
[----:B------:R4:W-:Y:S01]  /*1f360*/  @P5 STG.E desc[UR16][R4.64+0x200], R21 ;  /* 0x0002001504005986 */ /* 0x0009e2000c101910 */
[----:B------:R-:W-:Y:S02]  /*1f370*/  ISETP.GT.AND P5, PT, R50, 0xd0, P1 ;  /* 0x000000d03200780c */ /* 0x000fe40000fa4270 */
[----:B------:R-:W-:Y:S01]  /*1f380*/  IADD3 R11, R0, R3, RZ ;  /* 0x00000003000b7210 */ /* 0x000fe20007ffe0ff */
[----:B------:R0:W-:Y:S01]  /*1f390*/  @P3 STG.E desc[UR16][R12.64+0x220], R17 ;  /* 0x000220110c003986 */ /* 0x0001e2000c101910 */
[----:B------:R-:W-:Y:S02]  /*1f3a0*/  MOV R10, R2 ;  /* 0x00000002000a7202 */ /* 0x000fe40000000f00 */
[----:B------:R-:W-:Y:S01]  /*1f3b0*/  ISETP.GT.AND P3, PT, R50, 0xd1, P1 ;  /* 0x000000d13200780c */ /* 0x000fe20000f64270 */
[----:B------:R-:W-:Y:S01]  /*1f3c0*/  @P2 STG.E desc[UR16][R4.64+0x220], R7 ;  /* 0x0002200704002986 */ /* 0x000fe2000c101910 */
[----:B------:R-:W-:Y:S01]  /*1f3d0*/  IADD3 R8, P6, R4, R24, RZ ;  /* 0x0000001804087210 */ /* 0x000fe20007fde0ff */
[----:B----4-:R-:W-:Y:S01]  /*1f3e0*/  FMUL R21, R42, UR21 ;  /* 0x000000152a157c20 */ /* 0x010fe20008400000 */
[----:B0-----:R-:W-:Y:S01]  /*1f3f0*/  FMUL R13, R44, UR21 ;  /* 0x000000152c0d7c20 */ /* 0x001fe20008400000 */
[----:B------:R-:W-:Y:S01]  /*1f400*/  FMUL R17, R43, UR21 ;  /* 0x000000152b117c20 */ /* 0x000fe20008400000 */
[----:B------:R-:W4:Y:S04]  /*1f410*/  LDL.LU R44, [R1+0x420] ;  /* 0x00042000012c7983 */ /* 0x000f280000300800 */
[----:B------:R-:W4:Y:S01]  /*1f420*/  LDL.LU R43, [R1+0x424] ;  /* 0x00042400012b7983 */ /* 0x000f220000300800 */
[----:B------:R-:W-:-:S03]  /*1f430*/  ISETP.GT.AND P2, PT, R50, 0xd0, P0 ;  /* 0x000000d03200780c */ /* 0x000fc60000744270 */
[----:B------:R-:W4:Y:S04]  /*1f440*/  LDL.LU R42, [R1+0x428] ;  /* 0x00042800012a7983 */ /* 0x000f280000300800 */
[----:B------:R3:W-:Y:S01]  /*1f450*/  @P5 STG.E desc[UR16][R10.64+0x200], R19 ;  /* 0x000200130a005986 */ /* 0x0007e2000c101910 */
[----:B------:R-:W-:Y:S02]  /*1f460*/  IMAD.X R9, R5, 0x1, R33, P6 ;  /* 0x0000000105097824 */ /* 0x000fe400030e0621 */
[----:B---3--:R-:W-:Y:S02]  /*1f470*/  FMUL R19, R41, UR21 ;  /* 0x0000001529137c20 */ /* 0x008fe40008400000 */
[----:B------:R-:W3:Y:S01]  /*1f480*/  LDL.LU R41, [R1+0x42c] ;  /* 0x00042c0001297983 */ /* 0x000ee20000300800 */
[----:B--2---:R-:W-:-:S03]  /*1f490*/  FMUL R25, R39, UR21 ;  /* 0x0000001527197c20 */ /* 0x004fc60008400000 */
[----:B------:R0:W-:Y:S04]  /*1f4a0*/  @P3 STG.E desc[UR16][R8.64+0x200], R13 ;  /* 0x0002000d08003986 */ /* 0x0001e8000c101910 */
[----:B------:R5:W-:Y:S01]  /*1f4b0*/  @P2 STG.E desc[UR16][R10.64+0x220], R17 ;  /* 0x000220110a002986 */ /* 0x000be2000c101910 */
[----:B0-----:R-:W-:-:S03]  /*1f4c0*/  FMUL R13, R40, UR21 ;  /* 0x00000015280d7c20 */ /* 0x001fc60008400000 */
[----:B------:R-:W2:Y:S04]  /*1f4d0*/  LDL.LU R40, [R1+0x430] ;  /* 0x0004300001287983 */ /* 0x000ea80000300800 */
[----:B------:R-:W2:Y:S01]  /*1f4e0*/  LDL.LU R39, [R1+0x434] ;  /* 0x0004340001277983 */ /* 0x000ea20000300800 */
[----:B-----5:R-:W-:-:S03]  /*1f4f0*/  FMUL R11, R38, UR21 ;  /* 0x00000015260b7c20 */ /* 0x020fc60008400000 */
[----:B------:R-:W5:Y:S01]  /*1f500*/  LDL.LU R38, [R1+0x438] ;  /* 0x0004380001267983 */ /* 0x000f620000300800 */
[C---:B------:R-:W-:Y:S02]  /*1f510*/  ISETP.GT.AND P6, PT, R50.reuse, 0xd1, P0 ;  /* 0x000000d13200780c */ /* 0x040fe400007c4270 */
[----:B------:R-:W-:Y:S01]  /*1f520*/  ISETP.GT.AND P5, PT, R50, 0xd8, P1 ;  /* 0x000000d83200780c */ /* 0x000fe20000fa4270 */
[----:B------:R-:W-:Y:S01]  /*1f530*/  IMAD.WIDE.U32 R2, R32, 0x1c, R8 ;  /* 0x0000001c20027825 */ /* 0x000fe200078e0008 */
[----:B------:R-:W-:-:S03]  /*1f540*/  ISETP.GT.AND P3, PT, R50, 0xd9, P1 ;  /* 0x000000d93200780c */ /* 0x000fc60000f64270 */
[----:B------:R-:W-:Y:S01]  /*1f550*/  IMAD.MOV.U32 R14, RZ, RZ, R2 ;  /* 0x000000ffff0e7224 */ /* 0x000fe200078e0002 */
[----:B------:R-:W-:-:S05]  /*1f560*/  IADD3 R15, R0, R3, RZ ;  /* 0x00000003000f7210 */ /* 0x000fca0007ffe0ff */
[----:B------:R0:W-:Y:S01]  /*1f570*/  @P6 STG.E desc[UR16][R8.64+0x220], R21 ;  /* 0x0002201508006986 */ /* 0x0001e2000c101910 */
[----:B------:R-:W-:Y:S02]  /*1f580*/  IADD3 R2, P6, R8, R24, RZ ;  /* 0x0000001808027210 */ /* 0x000fe40007fde0ff */
[C---:B------:R-:W-:Y:S01]  /*1f590*/  ISETP.GT.AND P2, PT, R50.reuse, 0xd8, P0 ;  /* 0x000000d83200780c */ /* 0x040fe20000744270 */
[----:B------:R-:W-:Y:S01]  /*1f5a0*/  @P5 STG.E desc[UR16][R14.64+0x200], R23 ;  /* 0x000200170e005986 */ /* 0x000fe2000c101910 */
[----:B------:R-:W-:Y:S02]  /*1f5b0*/  IADD3.X R3, R9, R33, RZ, P6, !PT ;  /* 0x0000002109037210 */ /* 0x000fe400037fe4ff */
[----:B------:R-:W-:-:S03]  /*1f5c0*/  ISETP.GT.AND P5, PT, R50, 0xd9, P0 ;  /* 0x000000d93200780c */ /* 0x000fc600007a4270 */
[----:B------:R-:W-:Y:S01]  /*1f5d0*/  @P3 STG.E desc[UR16][R2.64+0x200], R19 ;  /* 0x0002001302003986 */ /* 0x000fe2000c101910 */
[----:B------:R-:W-:Y:S01]  /*1f5e0*/  ISETP.GT.AND P3, PT, R50, 0xe0, P1 ;  /* 0x000000e03200780c */ /* 0x000fe20000f64270 */
[----:B------:R-:W-:Y:S01]  /*1f5f0*/  IMAD.WIDE.U32 R4, R32, 0x1c, R2 ;  /* 0x0000001c20047825 */ /* 0x000fe200078e0002 */
[----:B------:R-:W-:-:S03]  /*1f600*/  IADD3 R6, P6, R2, R24, RZ ;  /* 0x0000001802067210 */ /* 0x000fc60007fde0ff */
[----:B------:R4:W-:Y:S01]  /*1f610*/  @P2 STG.E desc[UR16][R14.64+0x220], R13 ;  /* 0x0002200d0e002986 */ /* 0x0009e2000c101910 */
[----:B------:R-:W-:Y:S01]  /*1f620*/  IADD3.X R7, R3, R33, RZ, P6, !PT ;  /* 0x0000002103077210 */ /* 0x000fe200037fe4ff */
[----:B------:R-:W-:Y:S01]  /*1f630*/  IMAD.IADD R5, R0, 0x1, R5 ;  /* 0x0000000100057824 */ /* 0x000fe200078e0205 */
[C---:B------:R-:W-:Y:S01]  /*1f640*/  ISETP.GT.AND P6, PT, R50.reuse, 0xe1, P1 ;  /* 0x000000e13200780c */ /* 0x040fe20000fc4270 */
[----:B------:R1:W-:Y:S01]  /*1f650*/  @P5 STG.E desc[UR16][R2.64+0x220], R25 ;  /* 0x0002201902005986 */ /* 0x0003e2000c101910 */
[C---:B------:R-:W-:Y:S02]  /*1f660*/  ISETP.GT.AND P5, PT, R50.reuse, 0xe0, P0 ;  /* 0x000000e03200780c */ /* 0x040fe400007a4270 */
[C---:B------:R-:W-:Y:S01]  /*1f670*/  ISETP.GT.AND P2, PT, R50.reuse, 0xe1, P0 ;  /* 0x000000e13200780c */ /* 0x040fe20000744270 */
[----:B------:R2:W-:Y:S01]  /*1f680*/  @P3 STG.E desc[UR16][R4.64+0x200], R11 ;  /* 0x0002000b04003986 */ /* 0x0005e2000c101910 */
[----:B------:R-:W-:Y:S01]  /*1f690*/  ISETP.GT.AND P3, PT, R50, 0xe8, P1 ;  /* 0x000000e83200780c */ /* 0x000fe20000f64270 */
[----:B0-----:R-:W-:-:S04]  /*1f6a0*/  IMAD.WIDE.U32 R8, R32, 0x1c, R6 ;  /* 0x0000001c20087825 */ /* 0x001fc800078e0006 */
[----:B----4-:R-:W-:Y:S01]  /*1f6b0*/  FMUL R13, R44, UR21 ;  /* 0x000000152c0d7c20 */ /* 0x010fe20008400000 */
[----:B------:R-:W-:Y:S01]  /*1f6c0*/  FMUL R15, R43, UR21 ;  /* 0x000000152b0f7c20 */ /* 0x000fe20008400000 */
[----:B------:R-:W-:Y:S01]  /*1f6d0*/  FMUL R17, R42, UR21 ;  /* 0x000000152a117c20 */ /* 0x000fe20008400000 */
[----:B------:R-:W-:Y:S02]  /*1f6e0*/  IADD3 R9, R0, R9, RZ ;  /* 0x0000000900097210 */ /* 0x000fe40007ffe0ff */
[----:B------:R0:W-:Y:S04]  /*1f6f0*/  @P6 STG.E desc[UR16][R6.64+0x200], R13 ;  /* 0x0002000d06006986 */ /* 0x0001e8000c101910 */
[----:B------:R4:W-:Y:S01]  /*1f700*/  @P5 STG.E desc[UR16][R4.64+0x220], R15 ;  /* 0x0002200f04005986 */ /* 0x0009e2000c101910 */
[----:B------:R-:W-:-:S03]  /*1f710*/  ISETP.GT.AND P5, PT, R50, 0xe8, P0 ;  /* 0x000000e83200780c */ /* 0x000fc600007a4270 */
[----:B------:R4:W-:Y:S01]  /*1f720*/  @P2 STG.E desc[UR16][R6.64+0x220], R17 ;  /* 0x0002201106002986 */ /* 0x0009e2000c101910 */
[----:B---3--:R-:W-:Y:S01]  /*1f730*/  FMUL R19, R41, UR21 ;  /* 0x0000001529137c20 */ /* 0x008fe20008400000 */
[C---:B------:R-:W-:Y:S02]  /*1f740*/  ISETP.GT.AND P2, PT, R50.reuse, 0xe9, P1 ;  /* 0x000000e93200780c */ /* 0x040fe40000f44270 */
[----:B------:R-:W-:Y:S02]  /*1f750*/  ISETP.GT.AND P6, PT, R50, 0xe9, P0 ;  /* 0x000000e93200780c */ /* 0x000fe400007c4270 */
[----:B------:R-:W-:Y:S01]  /*1f760*/  @P3 STG.E desc[UR16][R8.64+0x200], R19 ;  /* 0x0002001308003986 */ /* 0x000fe2000c101910 */
[----:B-1----:R-:W-:-:S04]  /*1f770*/  IADD3 R2, P3, R6, R24, RZ ;  /* 0x0000001806027210 */ /* 0x002fc80007f7e0ff */
[----:B------:R-:W-:Y:S02]  /*1f780*/  IADD3.X R3, R7, R33, RZ, P3, !PT ;  /* 0x0000002107037210 */ /* 0x000fe40001ffe4ff */
[----:B------:R-:W-:Y:S01]  /*1f790*/  ISETP.GT.AND P3, PT, R50, 0xf0, P1 ;  /* 0x000000f03200780c */ /* 0x000fe20000f64270 */
[----:B--2---:R-:W-:Y:S01]  /*1f7a0*/  FMUL R11, R40, UR21 ;  /* 0x00000015280b7c20 */ /* 0x004fe20008400000 */
[----:B0-----:R-:W-:-:S04]  /*1f7b0*/  FMUL R13, R39, UR21 ;  /* 0x00000015270d7c20 */ /* 0x001fc80008400000 */
[----:B------:R-:W-:Y:S04]  /*1f7c0*/  @P2 STG.E desc[UR16][R2.64+0x200], R11 ;  /* 0x0002000b02002986 */ /* 0x000fe8000c101910 */
[----:B------:R0:W-:Y:S01]  /*1f7d0*/  @P5 STG.E desc[UR16][R8.64+0x220], R13 ;  /* 0x0002200d08005986 */ /* 0x0001e2000c101910 */
[----:B------:R-:W-:Y:S01]  /*1f7e0*/  ISETP.GT.AND P5, PT, R50, 0xf1, P1 ;  /* 0x000000f13200780c */ /* 0x000fe20000fa4270 */
[----:B----4-:R-:W-:Y:S01]  /*1f7f0*/  IMAD.WIDE.U32 R4, R32, 0x1c, R2 ;  /* 0x0000001c20047825 */ /* 0x010fe200078e0002 */
[----:B------:R-:W-:-:S03]  /*1f800*/  IADD3 R6, P2, R2, R24, RZ ;  /* 0x0000001802067210 */ /* 0x000fc60007f5e0ff */
[----:B------:R-:W-:Y:S01]  /*1f810*/  FMUL R15, R35, UR21 ;  /* 0x00000015230f7c20 */ /* 0x000fe20008400000 */
[----:B------:R-:W-:Y:S01]  /*1f820*/  FMUL R17, R34, UR21 ;  /* 0x0000001522117c20 */ /* 0x000fe20008400000 */
[----:B------:R-:W-:Y:S01]  /*1f830*/  IMAD.IADD R5, R0, 0x1, R5 ;  /* 0x0000000100057824 */ /* 0x000fe200078e0205 */
[----:B------:R-:W-:Y:S01]  /*1f840*/  IADD3.X R7, R3, R33, RZ, P2, !PT ;  /* 0x0000002103077210 */ /* 0x000fe200017fe4ff */
[----:B0-----:R-:W-:Y:S01]  /*1f850*/  FMUL R9, R31, UR21 ;  /* 0x000000151f097c20 */ /* 0x001fe20008400000 */
[----:B------:R-:W-:Y:S01]  /*1f860*/  IADD3 R24, P2, R6, R24, RZ ;  /* 0x0000001806187210 */ /* 0x000fe20007f5e0ff */
[----:B------:R-:W-:Y:S01]  /*1f870*/  FMUL R11, R30, UR21 ;  /* 0x000000151e0b7c20 */ /* 0x000fe20008400000 */
[----:B------:R-:W-:-:S03]  /*1f880*/  FMUL R13, R29, UR21 ;  /* 0x000000151d0d7c20 */ /* 0x000fc60008400000 */
[----:B------:R-:W-:Y:S02]  /*1f890*/  IMAD.X R25, R7, 0x1, R33, P2 ;  /* 0x0000000107197824 */ /* 0x000fe400010e0621 */
[----:B-----5:R-:W-:-:S05]  /*1f8a0*/  FMUL R21, R38, UR21 ;  /* 0x0000001526157c20 */ /* 0x020fca0008400000 */
[----:B------:R0:W-:Y:S01]  /*1f8b0*/  @P6 STG.E desc[UR16][R2.64+0x220], R21 ;  /* 0x0002201502006986 */ /* 0x0001e2000c101910 */
[----:B------:R-:W-:-:S03]  /*1f8c0*/  ISETP.GT.AND P6, PT, R50, 0xf0, P0 ;  /* 0x000000f03200780c */ /* 0x000fc600007c4270 */
[----:B------:R1:W-:Y:S01]  /*1f8d0*/  @P3 STG.E desc[UR16][R4.64+0x200], R15 ;  /* 0x0002000f04003986 */ /* 0x0003e2000c101910 */
[----:B------:R-:W-:-:S03]  /*1f8e0*/  ISETP.GT.AND P3, PT, R50, 0xf8, P1 ;  /* 0x000000f83200780c */ /* 0x000fc60000f64270 */
[----:B------:R-:W-:Y:S01]  /*1f8f0*/  @P5 STG.E desc[UR16][R6.64+0x200], R17 ;  /* 0x0002001106005986 */ /* 0x000fe2000c101910 */
[C---:B------:R-:W-:Y:S02]  /*1f900*/  ISETP.GT.AND P5, PT, R50.reuse, 0xf1, P0 ;  /* 0x000000f13200780c */ /* 0x040fe400007a4270 */
[----:B------:R-:W-:Y:S01]  /*1f910*/  ISETP.GT.AND P1, PT, R50, 0xf9, P1 ;  /* 0x000000f93200780c */ /* 0x000fe20000f24270 */
[----:B0-----:R-:W-:Y:S02]  /*1f920*/  IMAD.WIDE.U32 R2, R32, 0x1c, R6 ;  /* 0x0000001c20027825 */ /* 0x001fe400078e0006 */
[----:B------:R0:W-:Y:S01]  /*1f930*/  @P6 STG.E desc[UR16][R4.64+0x220], R9 ;  /* 0x0002200904006986 */ /* 0x0001e2000c101910 */
[C---:B------:R-:W-:Y:S02]  /*1f940*/  ISETP.GT.AND P6, PT, R50.reuse, 0xf8, P0 ;  /* 0x000000f83200780c */ /* 0x040fe400007c4270 */
[----:B------:R-:W-:Y:S02]  /*1f950*/  ISETP.GT.AND P0, PT, R50, 0xf9, P0 ;  /* 0x000000f93200780c */ /* 0x000fe40000704270 */
[----:B------:R-:W-:Y:S01]  /*1f960*/  IADD3 R3, R0, R3, RZ ;  /* 0x0000000300037210 */ /* 0x000fe20007ffe0ff */
[----:B-1----:R-:W-:-:S02]  /*1f970*/  FMUL R15, R26, UR21 ;  /* 0x000000151a0f7c20 */ /* 0x002fc40008400000 */
[----:B------:R1:W-:Y:S01]  /*1f980*/  @P5 STG.E desc[UR16][R6.64+0x220], R11 ;  /* 0x0002200b06005986 */ /* 0x0003e2000c101910 */
[----:B0-----:R-:W-:Y:S01]  /*1f990*/  FMUL R5, R28, UR21 ;  /* 0x000000151c057c20 */ /* 0x001fe20008400000 */
[----:B------:R-:W-:Y:S02]  /*1f9a0*/  FMUL R9, R27, UR21 ;  /* 0x000000151b097c20 */ /* 0x000fe40008400000 */
[----:B------:R1:W-:Y:S04]  /*1f9b0*/  @P3 STG.E desc[UR16][R2.64+0x200], R13 ;  /* 0x0002000d02003986 */ /* 0x0003e8000c101910 */
[----:B------:R1:W-:Y:S04]  /*1f9c0*/  @P1 STG.E desc[UR16][R24.64+0x200], R5 ;  /* 0x0002000518001986 */ /* 0x0003e8000c101910 */
[----:B------:R1:W-:Y:S04]  /*1f9d0*/  @P6 STG.E desc[UR16][R2.64+0x220], R9 ;  /* 0x0002200902006986 */ /* 0x0003e8000c101910 */
[----:B------:R1:W-:Y:S02]  /*1f9e0*/  @P0 STG.E desc[UR16][R24.64+0x220], R15 ;  /* 0x0002200f18000986 */ /* 0x0003e4000c101910 */
.L_x_411:
[----:B------:R-:W-:Y:S05]  /*1f9f0*/  BSYNC B0 ;  /* 0x0000000000007941 */ /* 0x000fea0003800000 */
.L_x_27:
[----:B01----:R-:W2:Y:S04]  /*1fa00*/  LDL.LU R3, [R1+0x46c] ;  /* 0x00046c0001037983 */ /* 0x003ea80000300800 */
[----:B------:R-:W2:Y:S01]  /*1fa10*/  LDL.LU R2, [R1+0x470] ;  /* 0x0004700001027983 */ /* 0x000ea20000300800 */
[----:B------:R-:W-:Y:S01]  /*1fa20*/  ULDC UR6, c[0x0][0xc] ;  /* 0x0000030000067ab9 */ /* 0x000fe20000000800 */
[----:B------:R-:W-:Y:S01]  /*1fa30*/  ULDC UR7, c[0x0][0x10] ;  /* 0x0000040000077ab9 */ /* 0x000fe20000000800 */
[----:B---3--:R-:W2:Y:S01]  /*1fa40*/  LDC R5, c[0x0][0x14] ;  /* 0x00000500ff057b82 */ /* 0x008ea20000000800 */
[----:B------:R-:W-:Y:S01]  /*1fa50*/  UIMAD.WIDE.U32 UR6, UR6, UR7, URZ ;  /* 0x00000007060672a5 */ /* 0x000fe2000f8e003f */
[----:B------:R0:W5:Y:S01]  /*1fa60*/  LDL R24, [R1+0x4] ;  /* 0x0000040001187983 */ /* 0x0001620000100800 */
[----:B------:R-:W-:Y:S01]  /*1fa70*/  UMOV UR13, 0xffffffff ;  /* 0xffffffff000d7882 */ /* 0x000fe20000000000 */
[----:B------:R-:W-:-:S03]  /*1fa80*/  PRMT R0, RZ, 0x7610, R0 ;  /* 0x00007610ff007816 */ /* 0x000fc60000000000 */
[----:B--2---:R-:W-:-:S04]  /*1fa90*/  IMAD.WIDE.U32 R2, R5, UR6, R2 ;  /* 0x0000000605027c25 */ /* 0x004fc8000f8e0002 */
[----:B------:R-:W-:Y:S01]  /*1faa0*/  IMAD R5, R5, UR7, RZ ;  /* 0x0000000705057c24 */ /* 0x000fe2000f8e02ff */
[----:B------:R-:W-:Y:S01]  /*1fab0*/  ULDC.64 UR6, c[0x0][0x750] ;  /* 0x0001d40000067ab9 */ /* 0x000fe20000000a00 */
[----:B------:R-:W-:Y:S02]  /*1fac0*/  MOV R13, R2 ;  /* 0x00000002000d7202 */ /* 0x000fe40000000f00 */
[----:B------:R-:W-:Y:S01]  /*1fad0*/  ISETP.GE.U32.AND P0, PT, R2, UR6, PT ;  /* 0x0000000602007c0c */ /* 0x000fe2000bf06070 */
[----:B------:R-:W-:Y:S01]  /*1fae0*/  IMAD.MOV.U32 R2, RZ, RZ, -0x1 ;  /* 0xffffffffff027424 */ /* 0x000fe200078e00ff */
[----:B------:R-:W-:-:S04]  /*1faf0*/  IADD3 R14, R3, R5, RZ ;  /* 0x00000005030e7210 */ /* 0x000fc80007ffe0ff */
[----:B------:R-:W-:Y:S01]  /*1fb00*/  ISETP.GE.U32.AND.EX P0, PT, R14, UR7, PT, P0 ;  /* 0x000000070e007c0c */ /* 0x000fe2000bf06100 */
[----:B------:R0:W-:Y:S04]  /*1fb10*/  STL [R1+0x46c], R14 ;  /* 0x00046c0e01007387 */ /* 0x0001e80000100800 */
[----:B------:R0:W-:Y:S04]  /*1fb20*/  STL [R1+0x470], R13 ;  /* 0x0004700d01007387 */ /* 0x0001e80000100800 */
[----:B------:R0:W-:Y:S04]  /*1fb30*/  STL [R1+0x474], R2 ;  /* 0x0004740201007387 */ /* 0x0001e80000100800 */
[----:B------:R-:W-:Y:S05]  /*1fb40*/  @P0 BRA `(.L_x_412) ;  /* 0x0000000400780947 */ /* 0x000fea0003800000 */
[----:B------:R-:W1:Y:S01]  /*1fb50*/  S2R R8, SR_CTAID.X ;  /* 0x0000000000087919 */ /* 0x000e620000002500 */
[----:B------:R-:W-:Y:S01]  /*1fb60*/  ULDC.64 UR18, c[0x0][0x728] ;  /* 0x0001ca0000127ab9 */ /* 0x000fe20000000a00 */
[----:B------:R-:W2:Y:S01]  /*1fb70*/  LDC R9, c[0x0][0x144] ;  /* 0x00005100ff097b82 */ /* 0x000ea20000000800 */
[----:B------:R-:W-:Y:S01]  /*1fb80*/  ULDC UR6, c[0x0][0x150] ;  /* 0x0000540000067ab9 */ /* 0x000fe20000000800 */
[----:B------:R-:W3:Y:S01]  /*1fb90*/  S2R R11, SR_CTAID.Y ;  /* 0x00000000000b7919 */ /* 0x000ee20000002600 */
[----:B------:R-:W-:Y:S01]  /*1fba0*/  ISETP.NE.U32.AND P0, PT, RZ, UR18, PT ;  /* 0x00000012ff007c0c */ /* 0x000fe2000bf05070 */
[----:B------:R-:W-:Y:S01]  /*1fbb0*/  ULDC UR15, c[0x0][0x730] ;  /* 0x0001cc00000f7ab9 */ /* 0x000fe20000000800 */
[----:B------:R-:W-:Y:S02]  /*1fbc0*/  R2UR UR10, R13 ;  /* 0x000000000d0a72ca */ /* 0x000fe400000e0000 */
[----:B------:R-:W-:Y:S01]  /*1fbd0*/  ISETP.NE.AND.EX P0, PT, RZ, UR19, PT, P0 ;  /* 0x00000013ff007c0c */ /* 0x000fe2000bf05300 */
[----:B------:R-:W0:Y:S01]  /*1fbe0*/  LDC.64 R6, c[0x0][0x720] ;  /* 0x0001c800ff067b82 */ /* 0x000e220000000a00 */
[----:B------:R-:W-:-:S02]  /*1fbf0*/  R2UR UR11, R14 ;  /* 0x000000000e0b72ca */ /* 0x000fc400000e0000 */
[----:B-1----:R-:W-:-:S05]  /*1fc00*/  I2FP.F32.U32 R0, R8 ;  /* 0x0000000800007245 */ /* 0x002fca0000201000 */
[----:B------:R-:W-:-:S06]  /*1fc10*/  FMUL R0, R0, UR6 ;  /* 0x0000000600007c20 */ /* 0x000fcc0008400000 */
[----:B------:R-:W1:Y:S01]  /*1fc20*/  F2I.U32.TRUNC.NTZ R0, R0 ;  /* 0x0000000000007305 */ /* 0x000e62000020f000 */
[----:B---3--:R-:W-:Y:S05]  /*1fc30*/  @!P0 BRA `(.L_x_413) ;  /* 0x0000000000308947 */ /* 0x008fea0003800000 */
        /* <DEDUP_REMOVED lines=12> */
.L_x_413:
[----:B------:R-:W-:Y:S01]  /*1fd00*/  USHF.R.U64 UR13, UR10, UR15, UR11 ;  /* 0x0000000f0a0d7299 */ /* 0x000fe2000800120b */
[----:B------:R-:W3:Y:S01]  /*1fd10*/  LDC.64 R20, c[0x0][0x740] ;  /* 0x0001d000ff147b82 */ /* 0x000ee20000000a00 */
[----:B------:R-:W-:Y:S01]  /*1fd20*/  USHF.R.U32.HI UR6, URZ, UR15, UR11 ;  /* 0x0000000f3f067299 */ /* 0x000fe2000801160b */
[----:B-1----:R-:W-:Y:S01]  /*1fd30*/  IADD3 R10, -R0, RZ, RZ ;  /* 0x000000ff000a7210 */ /* 0x002fe20007ffe1ff */
[----:B0-----:R-:W-:Y:S02]  /*1fd40*/  IMAD.MOV.U32 R2, RZ, RZ, R13 ;  /* 0x000000ffff027224 */ /* 0x001fe400078e000d */
[----:B------:R-:W-:Y:S02]  /*1fd50*/  IADD3 R5, P0, RZ, -UR13, RZ ;  /* 0x8000000dff057c10 */ /* 0x000fe4000ff1e0ff */
[----:B--2---:R-:W-:Y:S01]  /*1fd60*/  IMAD R17, R9, R10, R8 ;  /* 0x0000000a09117224 */ /* 0x004fe200078e0208 */
[----:B------:R-:W0:Y:S01]  /*1fd70*/  LDC R4, c[0x0][0x718] ;  /* 0x0001c600ff047b82 */ /* 0x000e220000000800 */
[----:B------:R-:W-:Y:S01]  /*1fd80*/  IADD3.X R3, RZ, ~UR6, RZ, P0, !PT ;  /* 0x80000006ff037c10 */ /* 0x000fe200087fe4ff */
[----:B------:R-:W-:-:S04]  /*1fd90*/  ULDC UR6, c[0x0][0x154] ;  /* 0x0000550000067ab9 */ /* 0x000fc80000000800 */
[----:B------:R-:W-:Y:S01]  /*1fda0*/  IMAD R0, R3, R6, RZ ;  /* 0x0000000603007224 */ /* 0x000fe200078e02ff */
[----:B------:R-:W-:Y:S01]  /*1fdb0*/  MOV R3, R14 ;  /* 0x0000000e00037202 */ /* 0x000fe20000000f00 */
[----:B------:R-:W1:Y:S02]  /*1fdc0*/  LDC R12, c[0x0][0x708] ;  /* 0x0001c200ff0c7b82 */ /* 0x000e640000000800 */
[----:B------:R-:W-:-:S06]  /*1fdd0*/  IMAD.WIDE.U32 R2, R5, R6, R2 ;  /* 0x0000000605027225 */ /* 0x000fcc00078e0002 */
[----:B------:R-:W2:Y:S01]  /*1fde0*/  LDC R16, c[0x0][0x758] ;  /* 0x0001d600ff107b82 */ /* 0x000ea20000000800 */
[----:B------:R-:W-:Y:S01]  /*1fdf0*/  IMAD R5, R5, R7, R0 ;  /* 0x0000000705057224 */ /* 0x000fe200078e0200 */
[----:B------:R-:W-:Y:S02]  /*1fe00*/  I2FP.F32.U32 R0, R11 ;  /* 0x0000000b00007245 */ /* 0x000fe40000201000 */
[----:B---3--:R-:W-:Y:S02]  /*1fe10*/  ISETP.NE.U32.AND P0, PT, R20, RZ, PT ;  /* 0x000000ff1400720c */ /* 0x008fe40003f05070 */
[----:B------:R-:W-:Y:S01]  /*1fe20*/  IADD3 R3, R3, R5, RZ ;  /* 0x0000000503037210 */ /* 0x000fe20007ffe0ff */
[----:B------:R-:W-:Y:S01]  /*1fe30*/  FMUL R0, R0, UR6 ;  /* 0x0000000600007c20 */ /* 0x000fe20008400000 */
[----:B------:R-:W3:Y:S01]  /*1fe40*/  LDC R14, c[0x0][0x148] ;  /* 0x00005200ff0e7b82 */ /* 0x000ee20000000800 */
[----:B------:R-:W-:Y:S01]  /*1fe50*/  ISETP.NE.AND.EX P0, PT, R21, RZ, PT, P0 ;  /* 0x000000ff1500720c */ /* 0x000fe20003f05300 */
[----:B------:R-:W-:Y:S01]  /*1fe60*/  IMAD.MOV.U32 R5, RZ, RZ, -0x1 ;  /* 0xffffffffff057424 */ /* 0x000fe200078e00ff */
[-CC-:B0-----:R-:W-:Y:S01]  /*1fe70*/  SHF.R.U64 R10, R2, R4.reuse, R3.reuse ;  /* 0x00000004020a7219 */ /* 0x181fe20000001203 */
[----:B------:R0:W0:Y:S01]  /*1fe80*/  F2I.U32.TRUNC.NTZ R13, R0 ;  /* 0x00000000000d7305 */ /* 0x000022000020f000 */
[----:B------:R-:W-:-:S02]  /*1fe90*/  SHF.R.U32.HI R3, RZ, R4, R3 ;  /* 0x00000004ff037219 */ /* 0x000fc40000011603 */
[----:B------:R-:W-:Y:S01]  /*1fea0*/  MOV R7, 0x1 ;  /* 0x0000000100077802 */ /* 0x000fe20000000f00 */
[----:B------:R-:W0:Y:S01]  /*1feb0*/  LDC R15, c[0x0][0x700] ;  /* 0x0001c000ff0f7b82 */ /* 0x000e220000000800 */
[-CC-:B-1----:R-:W-:Y:S02]  /*1fec0*/  SHF.R.U64 R8, R10, R12.reuse, R3.reuse ;  /* 0x0000000c0a087219 */ /* 0x182fe40000001203 */
[----:B------:R-:W-:-:S05]  /*1fed0*/  SHF.R.U32.HI R3, RZ, R12, R3 ;  /* 0x0000000cff037219 */ /* 0x000fca0000011603 */
[----:B------:R-:W1:Y:S01]  /*1fee0*/  LDC R18, c[0x0][0x748] ;  /* 0x0001d200ff127b82 */ /* 0x000e620000000800 */
[-C--:B--2---:R-:W-:Y:S02]  /*1fef0*/  SHF.L.U32 R5, R5, R16.reuse, RZ ;  /* 0x0000001005057219 */ /* 0x084fe400000006ff */
[-CC-:B------:R-:W-:Y:S02]  /*1ff00*/  SHF.R.U64 R12, R8, R16.reuse, R3.reuse ;  /* 0x00000010080c7219 */ /* 0x180fe40000001203 */
[-C--:B------:R-:W-:Y:S02]  /*1ff10*/  SHF.R.U32.HI R3, RZ, R16.reuse, R3 ;  /* 0x00000010ff037219 */ /* 0x080fe40000011603 */
[----:B------:R-:W-:Y:S01]  /*1ff20*/  SHF.L.U32 R16, R7, R16, RZ ;  /* 0x0000001007107219 */ /* 0x000fe200000006ff */
[----:B------:R-:W2:Y:S01]  /*1ff30*/  LDC R22, c[0x0][0x738] ;  /* 0x0001ce00ff167b82 */ /* 0x000ea20000000800 */
[----:B------:R-:W-:Y:S02]  /*1ff40*/  LOP3.LUT R19, RZ, R5, RZ, 0x33, !PT ;  /* 0x00000005ff137212 */ /* 0x000fe400078e33ff */
[----:B------:R-:W-:-:S05]  /*1ff50*/  MOV R2, R12 ;  /* 0x0000000c00027202 */ /* 0x000fca0000000f00 */
[----:B------:R-:W0:Y:S01]  /*1ff60*/  LDC R23, c[0x0][0x710] ;  /* 0x0001c400ff177b82 */ /* 0x000e220000000800 */
[----:B------:R-:W-:Y:S05]  /*1ff70*/  @!P0 BRA `(.L_x_414) ;  /* 0x0000000000288947 */ /* 0x000fea0003800000 */
[----:B------:R-:W4:Y:S02]  /*1ff80*/  LDC R7, c[0x0][0x74c] ;  /* 0x0001d300ff077b82 */ /* 0x000f240000000800 */
[----:B----4-:R-:W-:-:S05]  /*1ff90*/  IADD3 R7, P0, R12, R7, RZ ;  /* 0x000000070c077210 */ /* 0x010fca0007f1e0ff */
[----:B------:R-:W-:-:S04]  /*1ffa0*/  IMAD.X R9, RZ, RZ, R3, P0 ;  /* 0x000000ffff097224 */ /* 0x000fc800000e0603 */
[----:B------:R-:W-:-:S04]  /*1ffb0*/  IMAD.WIDE.U32 R2, R9, R20, RZ ;  /* 0x0000001409027225 */ /* 0x000fc800078e00ff */
[----:B------:R-:W-:-:S04]  /*1ffc0*/  IMAD.WIDE.U32 R4, P0, R7, R21, R2 ;  /* 0x0000001507047225 */ /* 0x000fc80007800002 */
[----:B------:R-:W-:Y:S01]  /*1ffd0*/  IMAD.WIDE.U32 R2, R7, R20, RZ ;  /* 0x0000001407027225 */ /* 0x000fe200078e00ff */
[----:B------:R-:W-:Y:S02]  /*1ffe0*/  IADD3.X R7, RZ, RZ, RZ, P0, !PT ;  /* 0x000000ffff077210 */ /* 0x000fe400007fe4ff */
[----:B------:R-:W-:Y:S02]  /*1fff0*/  MOV R6, R5 ;  /* 0x0000000500067202 */ /* 0x000fe40000000f00 */
[----:B------:R-:W-:-:S05]  /*20000*/  IADD3 RZ, P0, R3, R4, RZ ;  /* 0x0000000403ff7210 */ /* 0x000fca0007f1e0ff */
[----:B------:R-:W-:-:S08]  /*20010*/  IMAD.WIDE.U32.X R2, R9, R21, R6, P0 ;  /* 0x0000001509027225 */ /* 0x000fd000000e0406 */
.L_x_414:
[----:B01----:R-:W-:Y:S01]  /*20020*/  SHF.R.U64 R0, R2, R18, R3 ;  /* 0x0000001202007219 */ /* 0x003fe20000001203 */
[----:B------:R-:W-:Y:S01]  /*20030*/  IMAD.MOV R13, RZ, RZ, -R13 ;  /* 0x000000ffff0d7224 */ /* 0x000fe200078e0a0d */
[----:B------:R-:W-:Y:S01]  /*20040*/  LOP3.LUT R5, R8, R19, RZ, 0xc0, !PT ;  /* 0x0000001308057212 */ /* 0x000fe200078ec0ff */
[----:B------:R-:W-:Y:S01]  /*20050*/  IMAD.MOV.U32 R4, RZ, RZ, 0x1 ;  /* 0x00000001ff047424 */ /* 0x000fe200078e00ff */
[----:B------:R-:W-:Y:S01]  /*20060*/  IADD3 R7, R15, -0x1, RZ ;  /* 0xffffffff0f077810 */ /* 0x000fe20007ffe0ff */
[----:B---3--:R-:W-:Y:S01]  /*20070*/  @P4 IMAD R17, R14, R13, R11 ;  /* 0x0000000d0e114224 */ /* 0x008fe200078e020b */
[----:B------:R-:W-:Y:S01]  /*20080*/  IADD3 R3, -R0, RZ, RZ ;  /* 0x000000ff00037210 */ /* 0x000fe20007ffe1ff */
[----:B------:R-:W-:Y:S01]  /*20090*/  IMAD R2, R16, R0, R5 ;  /* 0x0000000010027224 */ /* 0x000fe200078e0205 */
[----:B------:R-:W-:-:S03]  /*200a0*/  LOP3.LUT R5, R10, R7, RZ, 0xc0, !PT ;  /* 0x000000070a057212 */ /* 0x000fc600078ec0ff */
[----:B--2---:R-:W-:Y:S02]  /*200b0*/  IMAD R0, R3, R22, R12 ;  /* 0x0000001603007224 */ /* 0x004fe400078e020c */
[----:B------:R-:W-:Y:S02]  /*200c0*/  IMAD R2, R2, R23, R17 ;  /* 0x0000001702027224 */ /* 0x000fe400078e0211 */
[----:B------:R-:W-:Y:S01]  /*200d0*/  IMAD R3, R0, R15, R5 ;  /* 0x0000000f00037224 */ /* 0x000fe200078e0205 */
[----:B------:R-:W-:-:S04]  /*200e0*/  PRMT R0, R4, 0x7610, R0 ;  /* 0x0000761004007816 */ /* 0x000fc80000000000 */
[----:B------:R-:W-:Y:S02]  /*200f0*/  SEL R4, R3, R2, !P4 ;  /* 0x0000000203047207 */ /* 0x000fe40006000000 */
[----:B-----5:R-:W-:-:S03]  /*20100*/  SEL R24, R2, R3, !P4 ;  /* 0x0000000302187207 */ /* 0x020fc60006000000 */
[----:B------:R1:W-:Y:S04]  /*20110*/  STL [R1+0x474], R4 ;  /* 0x0004740401007387 */ /* 0x0003e80000100800 */
[----:B------:R1:W-:Y:S02]  /*20120*/  STL [R1+0x4], R24 ;  /* 0x0000041801007387 */ /* 0x0003e40000100800 */
.L_x_412:
[----:B------:R-:W-:Y:S02]  /*20130*/  LOP3.LUT P0, RZ, R0, 0xff, RZ, 0xc0, !PT ;  /* 0x000000ff00ff7812 */ /* 0x000fe4000780c0ff */
[----:B-----5:R-:W-:-:S05]  /*20140*/  MOV R0, R24 ;  /* 0x0000001800007202 */ /* 0x020fca0000000f00 */
[----:B------:R2:W-:Y:S06]  /*20150*/  STL [R1+0x478], R0 ;  /* 0x0004780001007387 */ /* 0x0005ec0000100800 */
[----:B------:R-:W-:Y:S05]  /*20160*/  @P0 BRA `(.L_x_415) ;  /* 0xfffffe1000700947 */ /* 0x000fea000383ffff */
[----:B------:R-:W-:Y:S05]  /*20170*/  EXIT ;  /* 0x000000000000794d */ /* 0x000fea0003800000 */
.L_x_7:
[----:B------:R-:W2:Y:S01]  /*20180*/  LDL R17, [R1+0x470] ;  /* 0x0004700001117983 */ /* 0x000ea20000100800 */
[----:B------:R-:W-:-:S03]  /*20190*/  ULDC.64 UR4, c[0x0][0x750] ;  /* 0x0001d40000047ab9 */ /* 0x000fc60000000a00 */
[----:B------:R-:W3:Y:S01]  /*201a0*/  LDL R20, [R1+0x46c] ;  /* 0x00046c0001147983 */ /* 0x000ee20000100800 */
[----:B------:R-:W-:Y:S01]  /*201b0*/  PRMT R5, RZ, 0x7610, R5 ;  /* 0x00007610ff057816 */ /* 0x000fe20000000005 */
[----:B------:R-:W-:Y:S01]  /*201c0*/  IMAD.MOV.U32 R8, RZ, RZ, -0x1 ;  /* 0xffffffffff087424 */ /* 0x000fe200078e00ff */
[----:B------:R-:W-:Y:S02]  /*201d0*/  MOV R4, 0xffffffff ;  /* 0xffffffff00047802 */ /* 0x000fe40000000f00 */
[----:B------:R-:W-:Y:S02]  /*201e0*/  MOV R11, 0xffffffff ;  /* 0xffffffff000b7802 */ /* 0x000fe40000000f00 */
[----:B--2---:R-:W-:-:S04]  /*201f0*/  ISETP.GE.U32.AND P0, PT, R17, UR4, PT ;  /* 0x0000000411007c0c */ /* 0x004fc8000bf06070 */
[----:B---3--:R-:W-:-:S13]  /*20200*/  ISETP.GE.U32.AND.EX P0, PT, R20, UR5, PT, P0 ;  /* 0x0000000514007c0c */ /* 0x008fda000bf06100 */
[----:B------:R-:W-:Y:S05]  /*20210*/  @P0 BRA `(.L_x_416) ;  /* 0x00000004002c0947 */ /* 0x000fea0003800000 */
[----:B0-----:R-:W0:Y:S01]  /*20220*/  LDC.64 R10, c[0x0][0x728] ;  /* 0x0001ca00ff0a7b82 */ /* 0x001e220000000a00 */
[----:B------:R-:W-:Y:S01]  /*20230*/  MOV R8, R17 ;  /* 0x0000001100087202 */ /* 0x000fe20000000f00 */
[----:B------:R-:W-:-:S06]  /*20240*/  IMAD.MOV.U32 R9, RZ, RZ, R20 ;  /* 0x000000ffff097224 */ /* 0x000fcc00078e0014 */
[----:B------:R-:W1:Y:S08]  /*20250*/  LDC R16, c[0x0][0x730] ;  /* 0x0001cc00ff107b82 */ /* 0x000e700000000800 */
[----:B------:R-:W2:Y:S01]  /*20260*/  LDC.64 R18, c[0x0][0x720] ;  /* 0x0001c800ff127b82 */ /* 0x000ea20000000a00 */
[----:B0-----:R-:W-:-:S04]  /*20270*/  ISETP.NE.U32.AND P0, PT, R10, RZ, PT ;  /* 0x000000ff0a00720c */ /* 0x001fc80003f05070 */
[----:B------:R-:W-:-:S13]  /*20280*/  ISETP.NE.AND.EX P0, PT, R11, RZ, PT, P0 ;  /* 0x000000ff0b00720c */ /* 0x000fda0003f05300 */
[----:B-12---:R-:W-:Y:S05]  /*20290*/  @!P0 BRA `(.L_x_417) ;  /* 0x0000000000288947 */ /* 0x006fea0003800000 */
[----:B------:R-:W0:Y:S02]  /*202a0*/  LDC R4, c[0x0][0x734] ;  /* 0x0001cd00ff047b82 */ /* 0x000e240000000800 */
[----:B0-----:R-:W-:-:S04]  /*202b0*/  IADD3 R9, P0, R17, R4, RZ ;  /* 0x0000000411097210 */ /* 0x001fc80007f1e0ff */
[----:B------:R-:W-:-:S05]  /*202c0*/  IADD3.X R15, RZ, R20, RZ, P0, !PT ;  /* 0x00000014ff0f7210 */ /* 0x000fca00007fe4ff */
[----:B------:R-:W-:-:S04]  /*202d0*/  IMAD.WIDE.U32 R4, R15, R10, RZ ;  /* 0x0000000a0f047225 */ /* 0x000fc800078e00ff */
[----:B------:R-:W-:-:S04]  /*202e0*/  IMAD.WIDE.U32 R6, P0, R9, R11, R4 ;  /* 0x0000000b09067225 */ /* 0x000fc80007800004 */
[----:B------:R-:W-:Y:S01]  /*202f0*/  IMAD.WIDE.U32 R4, R9, R10, RZ ;  /* 0x0000000a09047225 */ /* 0x000fe200078e00ff */
[----:B------:R-:W-:-:S03]  /*20300*/  IADD3.X R9, RZ, RZ, RZ, P0, !PT ;  /* 0x000000ffff097210 */ /* 0x000fc600007fe4ff */
[----:B------:R-:W-:Y:S01]  /*20310*/  IMAD.MOV.U32 R8, RZ, RZ, R7 ;  /* 0x000000ffff087224 */ /* 0x000fe200078e0007 */
[----:B------:R-:W-:-:S05]  /*20320*/  IADD3 RZ, P0, R5, R6, RZ ;  /* 0x0000000605ff7210 */ /* 0x000fca0007f1e0ff */
[----:B------:R-:W-:-:S08]  /*20330*/  IMAD.WIDE.U32.X R8, R15, R11, R8, P0 ;  /* 0x0000000b0f087225 */ /* 0x000fd000000e0408 */
.L_x_417:
[----:B------:R-:W0:Y:S01]  /*20340*/  LDC.64 R22, c[0x0][0x740] ;  /* 0x0001d000ff167b82 */ /* 0x000e220000000a00 */
[-CC-:B------:R-:W-:Y:S02]  /*20350*/  SHF.R.U64 R14, R8, R16.reuse, R9.reuse ;  /* 0x00000010080e7219 */ /* 0x180fe40000001209 */
[----:B------:R-:W-:Y:S02]  /*20360*/  SHF.R.U32.HI R4, RZ, R16, R9 ;  /* 0x00000010ff047219 */ /* 0x000fe40000011609 */
[----:B------:R-:W-:-:S03]  /*20370*/  IADD3 R7, P0, RZ, -R14, RZ ;  /* 0x8000000eff077210 */ /* 0x000fc60007f1e0ff */
[----:B------:R-:W1:Y:S01]  /*20380*/  LDC R8, c[0x0][0x718] ;  /* 0x0001c600ff087b82 */ /* 0x000e620000000800 */
[----:B------:R-:W-:Y:S02]  /*20390*/  IADD3.X R5, RZ, ~R4, RZ, P0, !PT ;  /* 0x80000004ff057210 */ /* 0x000fe400007fe4ff */
[----:B------:R-:W-:-:S03]  /*203a0*/  MOV R4, R17 ;  /* 0x0000001100047202 */ /* 0x000fc60000000f00 */
[-C--:B------:R-:W-:Y:S02]  /*203b0*/  IMAD R6, R5, R18.reuse, RZ ;  /* 0x0000001205067224 */ /* 0x080fe400078e02ff */
[----:B------:R-:W2:Y:S01]  /*203c0*/  LDC R16, c[0x0][0x708] ;  /* 0x0001c200ff107b82 */ /* 0x000ea20000000800 */
[----:B------:R-:W-:Y:S02]  /*203d0*/  IMAD.MOV.U32 R5, RZ, RZ, R20 ;  /* 0x000000ffff057224 */ /* 0x000fe400078e0014 */
[----:B------:R-:W-:Y:S02]  /*203e0*/  IMAD.MOV.U32 R20, RZ, RZ, 0x1 ;  /* 0x00000001ff147424 */ /* 0x000fe400078e00ff */
[----:B------:R-:W-:-:S03]  /*203f0*/  IMAD.WIDE.U32 R4, R7, R18, R4 ;  /* 0x0000001207047225 */ /* 0x000fc600078e0004 */
[----:B------:R-:W3:Y:S01]  /*20400*/  LDC R21, c[0x0][0x758] ;  /* 0x0001d600ff157b82 */ /* 0x000ee20000000800 */
[----:B------:R-:W-:Y:S01]  /*20410*/  IMAD R7, R7, R19, R6 ;  /* 0x0000001307077224 */ /* 0x000fe200078e0206 */
[----:B0-----:R-:W-:Y:S02]  /*20420*/  ISETP.NE.U32.AND P0, PT, R22, RZ, PT ;  /* 0x000000ff1600720c */ /* 0x001fe40003f05070 */
[----:B------:R-:W-:Y:S02]  /*20430*/  MOV R6, 0xffffffff ;  /* 0xffffffff00067802 */ /* 0x000fe40000000f00 */
[----:B------:R-:W-:Y:S02]  /*20440*/  IADD3 R5, R5, R7, RZ ;  /* 0x0000000705057210 */ /* 0x000fe40007ffe0ff */
[----:B------:R-:W0:Y:S01]  /*20450*/  LDC R17, c[0x0][0x700] ;  /* 0x0001c000ff117b82 */ /* 0x000e220000000800 */
[----:B------:R-:W-:Y:S02]  /*20460*/  ISETP.NE.AND.EX P0, PT, R23, RZ, PT, P0 ;  /* 0x000000ff1700720c */ /* 0x000fe40003f05300 */
[----:B-1----:R-:W-:-:S02]  /*20470*/  SHF.R.U64 R10, R4, R8, R5 ;  /* 0x00000008040a7219 */ /* 0x002fc40000001205 */
[----:B------:R-:W-:-:S03]  /*20480*/  SHF.R.U32.HI R5, RZ, R8, R5 ;  /* 0x00000008ff057219 */ /* 0x000fc60000011605 */
[----:B------:R-:W1:Y:S01]  /*20490*/  LDC R18, c[0x0][0x748] ;  /* 0x0001d200ff127b82 */ /* 0x000e620000000800 */
[-CC-:B--2---:R-:W-:Y:S02]  /*204a0*/  SHF.R.U64 R15, R10, R16.reuse, R5.reuse ;  /* 0x000000100a0f7219 */ /* 0x184fe40000001205 */
[----:B------:R-:W-:-:S05]  /*204b0*/  SHF.R.U32.HI R4, RZ, R16, R5 ;  /* 0x00000010ff047219 */ /* 0x000fca0000011605 */
[----:B------:R-:W2:Y:S01]  /*204c0*/  LDC R19, c[0x0][0x738] ;  /* 0x0001ce00ff137b82 */ /* 0x000ea20000000800 */
[-C--:B---3--:R-:W-:Y:S02]  /*204d0*/  SHF.L.U32 R6, R6, R21.reuse, RZ ;  /* 0x0000001506067219 */ /* 0x088fe400000006ff */
[-CC-:B------:R-:W-:Y:S02]  /*204e0*/  SHF.R.U64 R16, R15, R21.reuse, R4.reuse ;  /* 0x000000150f107219 */ /* 0x180fe40000001204 */
[----:B------:R-:W-:Y:S02]  /*204f0*/  SHF.R.U32.HI R5, RZ, R21, R4 ;  /* 0x00000015ff057219 */ /* 0x000fe40000011604 */
[----:B------:R-:W-:Y:S01]  /*20500*/  LOP3.LUT R24, RZ, R6, RZ, 0x33, !PT ;  /* 0x00000006ff187212 */ /* 0x000fe200078e33ff */
[----:B------:R-:W3:Y:S01]  /*20510*/  LDC R25, c[0x0][0x710] ;  /* 0x0001c400ff197b82 */ /* 0x000ee20000000800 */
[----:B------:R-:W-:Y:S01]  /*20520*/  MOV R4, R16 ;  /* 0x0000001000047202 */ /* 0x000fe20000000f00 */
[----:B------:R-:W-:Y:S06]  /*20530*/  @!P0 BRA `(.L_x_418) ;  /* 0x0000000000288947 */ /* 0x000fec0003800000 */
[----:B------:R-:W4:Y:S02]  /*20540*/  LDC R9, c[0x0][0x74c] ;  /* 0x0001d300ff097b82 */ /* 0x000f240000000800 */
[----:B----4-:R-:W-:-:S04]  /*20550*/  IADD3 R9, P0, R16, R9, RZ ;  /* 0x0000000910097210 */ /* 0x010fc80007f1e0ff */
[----:B------:R-:W-:-:S05]  /*20560*/  IADD3.X R11, RZ, R5, RZ, P0, !PT ;  /* 0x00000005ff0b7210 */ /* 0x000fca00007fe4ff */
[----:B------:R-:W-:-:S04]  /*20570*/  IMAD.WIDE.U32 R4, R11, R22, RZ ;  /* 0x000000160b047225 */ /* 0x000fc800078e00ff */
[----:B------:R-:W-:-:S04]  /*20580*/  IMAD.WIDE.U32 R6, P0, R9, R23, R4 ;  /* 0x0000001709067225 */ /* 0x000fc80007800004 */
[----:B------:R-:W-:Y:S01]  /*20590*/  IMAD.WIDE.U32 R4, R9, R22, RZ ;  /* 0x0000001609047225 */ /* 0x000fe200078e00ff */
[----:B------:R-:W-:-:S03]  /*205a0*/  MOV R8, R7 ;  /* 0x0000000700087202 */ /* 0x000fc60000000f00 */
[----:B------:R-:W-:Y:S01]  /*205b0*/  IMAD.X R9, RZ, RZ, RZ, P0 ;  /* 0x000000ffff097224 */ /* 0x000fe200000e06ff */
[----:B------:R-:W-:-:S05]  /*205c0*/  IADD3 RZ, P0, R5, R6, RZ ;  /* 0x0000000605ff7210 */ /* 0x000fca0007f1e0ff */
[----:B------:R-:W-:-:S08]  /*205d0*/  IMAD.WIDE.U32.X R4, R11, R23, R8, P0 ;  /* 0x000000170b047225 */ /* 0x000fd000000e0408 */
.L_x_418:
[----:B-1----:R-:W-:Y:S01]  /*205e0*/  SHF.R.U64 R4, R4, R18, R5 ;  /* 0x0000001204047219 */ /* 0x002fe20000001205 */
[----:B------:R-:W-:Y:S01]  /*205f0*/  @P4 IMAD R0, R13, R12, R2 ;  /* 0x0000000c0d004224 */ /* 0x000fe200078e0202 */
[----:B------:R-:W-:Y:S02]  /*20600*/  SHF.L.U32 R20, R20, R21, RZ ;  /* 0x0000001514147219 */ /* 0x000fe400000006ff */
[----:B------:R-:W-:Y:S01]  /*20610*/  LOP3.LUT R3, R15, R24, RZ, 0xc0, !PT ;  /* 0x000000180f037212 */ /* 0x000fe200078ec0ff */
[----:B------:R-:W-:Y:S01]  /*20620*/  IMAD.MOV R5, RZ, RZ, -R4 ;  /* 0x000000ffff057224 */ /* 0x000fe200078e0a04 */
[----:B0-----:R-:W-:Y:S02]  /*20630*/  IADD3 R7, R17, -0x1, RZ ;  /* 0xffffffff11077810 */ /* 0x001fe40007ffe0ff */
[----:B------:R-:W-:Y:S01]  /*20640*/  MOV R11, R14 ;  /* 0x0000000e000b7202 */ /* 0x000fe20000000f00 */
[----:B------:R-:W-:Y:S01]  /*20650*/  IMAD R3, R20, R4, R3 ;  /* 0x0000000414037224 */ /* 0x000fe200078e0203 */
[----:B------:R-:W-:Y:S01]  /*20660*/  LOP3.LUT R7, R10, R7, RZ, 0xc0, !PT ;  /* 0x000000070a077212 */ /* 0x000fe200078ec0ff */
[----:B--2---:R-:W-:Y:S01]  /*20670*/  IMAD R2, R5, R19, R16 ;  /* 0x0000001305027224 */ /* 0x004fe200078e0210 */
[----:B------:R-:W-:Y:S01]  /*20680*/  MOV R5, 0x1 ;  /* 0x0000000100057802 */ /* 0x000fe20000000f00 */
[----:B---3--:R-:W-:-:S02]  /*20690*/  IMAD R0, R3, R25, R0 ;  /* 0x0000001903007224 */ /* 0x008fc400078e0200 */
[----:B------:R-:W-:-:S05]  /*206a0*/  IMAD R3, R2, R17, R7 ;  /* 0x0000001102037224 */ /* 0x000fca00078e0207 */
[----:B------:R-:W-:Y:S02]  /*206b0*/  SEL R8, R3, R0, !P4 ;  /* 0x0000000003087207 */ /* 0x000fe40006000000 */
[----:B------:R-:W-:-:S07]  /*206c0*/  SEL R4, R0, R3, !P4 ;  /* 0x0000000300047207 */ /* 0x000fce0006000000 */
.L_x_416:
[----:B------:R-:W-:-:S08]  /*206d0*/  NOP ;  /* 0x0000000000007918 */ /* 0x000fd00000000000 */
[----:B0-----:R-:W0:-:S00]  /*206e0*/  USETMAXREG.DEALLOC.CTAPOOL 0x18 ;  /* 0x00000018000079c8 */ /* 0x001e0000080e0500 */
[----:B------:R-:W-:-:S13]  /*206f0*/  ISETP.NE.AND P0, PT, RZ, UR8, PT ;  /* 0x00000008ff007c0c */ /* 0x000fda000bf05270 */
[----:B------:R-:W-:Y:S05]  /*20700*/  @P0 EXIT ;  /* 0x000000000000094d */ /* 0x000fea0003800000 */
[----:B0-----:R-:W-:Y:S01]  /*20710*/  LOP3.LUT P0, RZ, R5, 0xff, RZ, 0xc0, !PT ;  /* 0x000000ff05ff7812 */ /* 0x001fe2000780c0ff */
[----:B------:R-:W-:Y:S01]  /*20720*/  IMAD.MOV.U32 R0, RZ, RZ, 0x1 ;  /* 0x00000001ff007424 */ /* 0x000fe200078e00ff */
[----:B------:R-:W-:-:S11]  /*20730*/  MOV R6, RZ ;  /* 0x000000ff00067202 */ /* 0x000fd60000000f00 */
[----:B------:R-:W-:Y:S05]  /*20740*/  @!P0 BRA `(.L_x_419) ;  /* 0x0000000c009c8947 */ /* 0x000fea0003800000 */
[----:B------:R-:W0:Y:S01]  /*20750*/  LDC R0, c[0x0][0x28c] ;  /* 0x0000a300ff007b82 */ /* 0x000e220000000800 */
[----:B------:R-:W1:Y:S01]  /*20760*/  S2R R10, SR_CgaCtaId ;  /* 0x00000000000a7919 */ /* 0x000e620000008800 */
[----:B------:R-:W-:Y:S01]  /*20770*/  ULDC UR5, c[0x0][0x758] ;  /* 0x0001d60000057ab9 */ /* 0x000fe20000000800 */
[----:B------:R-:W-:Y:S01]  /*20780*/  UMOV UR7, 0xffffffff ;  /* 0xffffffff00077882 */ /* 0x000fe20000000000 */
[----:B------:R-:W-:Y:S01]  /*20790*/  ULDC UR6, c[0x0][0xc] ;  /* 0x0000030000067ab9 */ /* 0x000fe20000000800 */
[----:B------:R-:W-:Y:S01]  /*207a0*/  USHF.L.U32 UR9, UR7, UR5, URZ ;  /* 0x0000000507097299 */ /* 0x000fe2000800063f */
[----:B------:R-:W-:Y:S01]  /*207b0*/  BSSY B0, `(.L_x_419) ;  /* 0x00000e0000007945 */ /* 0x000fe20003800000 */
[----:B------:R-:W-:Y:S01]  /*207c0*/  UMOV UR8, 0x1 ;  /* 0x0000000100087882 */ /* 0x000fe20000000000 */
[----:B------:R-:W-:Y:S01]  /*207d0*/  ULDC UR7, c[0x0][0x10] ;  /* 0x0000040000077ab9 */ /* 0x000fe20000000800 */
[----:B------:R-:W-:Y:S01]  /*207e0*/  USHF.L.U32 UR5, UR8, UR5, URZ ;  /* 0x0000000508057299 */ /* 0x000fe2000800063f */
[----:B------:R-:W-:Y:S01]  /*207f0*/  IMAD.MOV.U32 R9, RZ, RZ, 0x1 ;  /* 0x00000001ff097424 */ /* 0x000fe200078e00ff */
[----:B------:R-:W-:Y:S01]  /*20800*/  UIMAD.WIDE.U32 UR6, UR6, UR7, URZ ;  /* 0x00000007060672a5 */ /* 0x000fe2000f8e003f */
[----:B------:R-:W-:Y:S01]  /*20810*/  MOV R6, RZ ;  /* 0x000000ff00067202 */ /* 0x000fe20000000f00 */
[----:B------:R-:W-:Y:S01]  /*20820*/  ULDC UR8, c[0x0][0x14] ;  /* 0x0000050000087ab9 */ /* 0x000fe20000000800 */
[----:B------:R-:W-:Y:S01]  /*20830*/  ULDC UR4, c[0x0][0x700] ;  /* 0x0001c00000047ab9 */ /* 0x000fe20000000800 */
[----:B------:R-:W-:-:S02]  /*20840*/  UIMAD.WIDE.U32 UR34, UR6, UR8, URZ ;  /* 0x00000008062272a5 */ /* 0x000fc4000f8e003f */
[----:B------:R-:W-:Y:S02]  /*20850*/  UIMAD UR7, UR7, UR8, URZ ;  /* 0x00000008070772a4 */ /* 0x000fe4000f8e023f */
[----:B------:R-:W-:Y:S02]  /*20860*/  ULOP3.LUT UR21, UR14, 0x2, URZ, 0xfc, !UPT ;  /* 0x000000020e157892 */ /* 0x000fe4000f8efc3f */
[----:B------:R-:W-:Y:S02]  /*20870*/  UIADD3 UR4, UR4, -0x1, URZ ;  /* 0xffffffff04047890 */ /* 0x000fe4000fffe03f */
[----:B------:R-:W-:Y:S01]  /*20880*/  ULOP3.LUT UR6, URZ, UR9, URZ, 0x33, !UPT ;  /* 0x000000093f067292 */ /* 0x000fe2000f8e333f */
[----:B0-----:R-:W-:Y:S01]  /*20890*/  IADD3 R0, R0, 0x7f, RZ ;  /* 0x0000007f00007810 */ /* 0x001fe20007ffe0ff */
[----:B------:R-:W-:Y:S01]  /*208a0*/  UIADD3 UR7, UR35, UR7, URZ ;  /* 0x0000000723077290 */ /* 0x000fe2000fffe03f */
[----:B------:R-:W-:Y:S02]  /*208b0*/  ULDC.64 UR36, c[0x0][0x198] ;  /* 0x0000660000247ab9 */ /* 0x000fe40000000a00 */
[----:B------:R-:W-:-:S04]  /*208c0*/  SHF.R.S32.HI R3, RZ, 0x1f, R0 ;  /* 0x0000001fff037819 */ /* 0x000fc80000011400 */
[----:B------:R-:W-:Y:S01]  /*208d0*/  LEA.HI R3, R3, R0, RZ, 0x7 ;  /* 0x0000000003037211 */ /* 0x000fe200078f38ff */
[----:B------:R-:W-:Y:S01]  /*208e0*/  IMAD.MOV.U32 R0, RZ, RZ, 0x1 ;  /* 0x00000001ff007424 */ /* 0x000fe200078e00ff */
[C---:B-1----:R-:W-:Y:S02]  /*208f0*/  SHF.L.U32 R19, R10.reuse, 0x7, RZ ;  /* 0x000000070a137819 */ /* 0x042fe400000006ff */
[----:B------:R-:W-:Y:S02]  /*20900*/  SHF.L.U32 R10, R10, 0xe, RZ ;  /* 0x0000000e0a0a7819 */ /* 0x000fe400000006ff */
[----:B------:R-:W-:Y:S02]  /*20910*/  SHF.R.S32.HI R7, RZ, 0x7, R3 ;  /* 0x00000007ff077819 */ /* 0x000fe40000011403 */
[----:B------:R-:W-:Y:S02]  /*20920*/  LOP3.LUT R19, R19, 0x80, RZ, 0xc0, !PT ;  /* 0x0000008013137812 */ /* 0x000fe400078ec0ff */
[----:B------:R-:W-:-:S02]  /*20930*/  LOP3.LUT R10, R10, 0x4000, RZ, 0xc0, !PT ;  /* 0x000040000a0a7812 */ /* 0x000fc400078ec0ff */
[----:B------:R-:W-:-:S07]  /*20940*/  IADD3 R20, R7, 0x1, RZ ;  /* 0x0000000107147810 */ /* 0x000fce0007ffe0ff */
.L_x_430:
[----:B------:R-:W-:-:S03]  /*20950*/  UMOV UR8, 0xffffffff ;  /* 0xffffffff00087882 */ /* 0x000fc60000000000 */
[----:B------:R-:W-:Y:S05]  /*20960*/  BRA.DIV UR8, `(.L_x_420) ;  /* 0x0000000e08f87947 */ /* 0x000fea000b800000 */
[----:B------:R-:W-:-:S13]  /*20970*/  ELECT P0, URZ, PT ;  /* 0x00000000003f782f */ /* 0x000fda0003800000 */
.L_x_441:
[----:B------:R-:W0:Y:S01]  /*20980*/  LDC R2, c[0x0][0x28c] ;  /* 0x0000a300ff027b82 */ /* 0x000e220000000800 */
[----:B------:R-:W-:Y:S01]  /*20990*/  BSSY B1, `(.L_x_421) ;  /* 0x000004a000017945 */ /* 0x000fe20003800000 */
[----:B0-----:R-:W-:-:S13]  /*209a0*/  ISETP.LT.OR P0, PT, R2, 0x1, !P0 ;  /* 0x000000010200780c */ /* 0x001fda0004701670 */
[----:B------:R-:W-:Y:S05]  /*209b0*/  @P0 BRA `(.L_x_422) ;  /* 0x00000004001c0947 */ /* 0x000fea0003800000 */
[----:B------:R-:W-:Y:S01]  /*209c0*/  IMAD R2, R8, 0x100, R19 ;  /* 0x0000010008027824 */ /* 0x000fe200078e0213 */
[C---:B------:R-:W-:Y:S01]  /*209d0*/  SHF.L.U32 R3, R4.reuse, 0x2, RZ ;  /* 0x0000000204037819 */ /* 0x040fe200000006ff */
[----:B------:R-:W-:Y:S01]  /*209e0*/  IMAD.MOV.U32 R5, RZ, RZ, RZ ;  /* 0x000000ffff057224 */ /* 0x000fe200078e00ff */
[----:B------:R-:W-:Y:S01]  /*209f0*/  SHF.L.U32 R4, R4, 0x8, RZ ;  /* 0x0000000804047819 */ /* 0x000fe200000006ff */
[----:B------:R-:W-:Y:S01]  /*20a00*/  IMAD.MOV.U32 R13, RZ, RZ, R0 ;  /* 0x000000ffff0d7224 */ /* 0x000fe200078e0000 */
[----:B------:R-:W-:Y:S02]  /*20a10*/  MOV R8, RZ ;  /* 0x000000ff00087202 */ /* 0x000fe40000000f00 */
[----:B------:R-:W-:Y:S02]  /*20a20*/  MOV R12, R20 ;  /* 0x00000014000c7202 */ /* 0x000fe40000000f00 */
[----:B------:R-:W-:Y:S02]  /*20a30*/  MOV R14, R6 ;  /* 0x00000006000e7202 */ /* 0x000fe40000000f00 */
[----:B------:R-:W-:-:S07]  /*20a40*/  MOV R15, RZ ;  /* 0x000000ff000f7202 */ /* 0x000fce0000000f00 */
.L_x_425:
[----:B------:R-:W0:Y:S01]  /*20a50*/  S2R R16, SR_CgaCtaId ;  /* 0x0000000000107919 */ /* 0x000e220000008800 */
[----:B------:R-:W-:Y:S02]  /*20a60*/  MOV R17, 0x400 ;  /* 0x0000040000117802 */ /* 0x000fe40000000f00 */
[----:B------:R-:W-:Y:S02]  /*20a70*/  SHF.L.U32 R18, R13, 0x1f, RZ ;  /* 0x0000001f0d127819 */ /* 0x000fe400000006ff */
[----:B0-----:R-:W-:-:S05]  /*20a80*/  LEA R16, R16, R17, 0x18 ;  /* 0x0000001110107211 */ /* 0x001fca00078ec0ff */
[----:B------:R-:W-:-:S04]  /*20a90*/  IMAD R17, R14, 0x8, R16 ;  /* 0x000000080e117824 */ /* 0x000fc800078e0210 */
[----:B------:R-:W0:Y:S02]  /*20aa0*/  SYNCS.PHASECHK.TRANS64.TRYWAIT P0, [R17+URZ+0x20], R18 ;  /* 0x00002012110075a7 */ /* 0x000e24000800017f */
[----:B0-----:R-:W-:Y:S05]  /*20ab0*/  @!P0 BRA `(.L_x_423) ;  /* 0x0000000c00c48947 */ /* 0x001fea0003800000 */
.L_x_442:
[----:B0-----:R-:W0:Y:S01]  /*20ac0*/  S2R R18, SR_TID.X ;  /* 0x0000000000127919 */ /* 0x001e220000002100 */
[----:B------:R-:W-:-:S04]  /*20ad0*/  UPRMT UR8, UR21, 0x9910, URZ ;  /* 0x0000991015087896 */ /* 0x000fc8000800003f */
[----:B------:R-:W-:Y:S01]  /*20ae0*/  UISETP.NE.AND UP0, UPT, UR8, 0x2, UPT ;  /* 0x000000020800788c */ /* 0x000fe2000bf05270 */
[----:B0-----:R-:W-:-:S13]  /*20af0*/  LOP3.LUT P0, RZ, R18, 0x7f, RZ, 0xc0, !PT ;  /* 0x0000007f12ff7812 */ /* 0x001fda000780c0ff */
[----:B------:R-:W0:Y:S02]  /*20b00*/  @!P0 LDC R18, c[0x0][0x640] ;  /* 0x00019000ff128b82 */ /* 0x000e240000000800 */
[----:B0-----:R0:W-:Y:S01]  /*20b10*/  @!P0 SYNCS.ARRIVE.TRANS64 RZ, [R17+URZ], R18 ;  /* 0x0000001211ff89a7 */ /* 0x0011e2000800003f */
[----:B------:R-:W-:-:S13]  /*20b20*/  PLOP3.LUT P0, PT, PT, PT, UP0, 0x80, 0x0 ;  /* 0x000000000000781c */ /* 0x000fda0003f0f008 */
[----:B0-----:R-:W-:Y:S05]  /*20b30*/  @P0 BRA `(.L_x_424) ;  /* 0x0000000000040947 */ /* 0x001fea0003800000 */
[----:B------:R-:W-:Y:S01]  /*20b40*/  BPT.TRAP 0x1 ;  /* 0x000000040000795c */ /* 0x000fe20000300000 */
.L_x_424:
[----:B------:R-:W-:Y:S01]  /*20b50*/  R2UR UR25, R17 ;  /* 0x00000000111972ca */ /* 0x000fe200000e0000 */
[----:B------:R-:W-:Y:S01]  /*20b60*/  UIADD3 UR22, UP0, UR36, 0xf0, URZ ;  /* 0x000000f024167890 */ /* 0x000fe2000ff1e03f */
[-C--:B------:R-:W-:Y:S01]  /*20b70*/  LEA R17, R14, R16.reuse, 0xe ;  /* 0x000000100e117211 */ /* 0x080fe200078e70ff */
[----:B------:R-:W-:Y:S01]  /*20b80*/  UIADD3 UR30, UP1, UR36, 0x1f0, URZ ;  /* 0x000001f0241e7890 */ /* 0x000fe2000ff3e03f */
[----:B------:R-:W-:Y:S01]  /*20b90*/  R2UR UR15, R16 ;  /* 0x00000000100f72ca */ /* 0x000fe200000e0000 */
[----:B------:R-:W-:Y:S01]  /*20ba0*/  UIADD3 UR38, UP2, UR36, 0x2f0, URZ ;  /* 0x000002f024267890 */ /* 0x000fe2000ff5e03f */
[----:B------:R-:W-:Y:S01]  /*20bb0*/  R2UR UR24, R17 ;  /* 0x00000000111872ca */ /* 0x000fe200000e0000 */
[----:B------:R-:W-:Y:S01]  /*20bc0*/  UIADD3.X UR23, URZ, UR37, URZ, UP0, !UPT ;  /* 0x000000253f177290 */ /* 0x000fe200087fe43f */
[C---:B------:R-:W-:Y:S01]  /*20bd0*/  LEA R17, R14.reuse, R16, 0xc ;  /* 0x000000100e117211 */ /* 0x040fe200078e60ff */
[----:B------:R-:W-:Y:S01]  /*20be0*/  IMAD R16, R14, 0x8000, R10 ;  /* 0x000080000e107824 */ /* 0x000fe200078e020a */
[----:B------:R-:W-:Y:S01]  /*20bf0*/  R2UR UR28, R11 ;  /* 0x000000000b1c72ca */ /* 0x000fe200000e0000 */
[----:B------:R-:W-:Y:S01]  /*20c00*/  UIADD3.X UR31, URZ, UR37, URZ, UP1, !UPT ;  /* 0x000000253f1f7290 */ /* 0x000fe20008ffe43f */
[----:B------:R-:W-:Y:S01]  /*20c10*/  R2UR UR8, R17 ;  /* 0x00000000110872ca */ /* 0x000fe200000e0000 */
[----:B------:R-:W-:Y:S01]  /*20c20*/  UIADD3.X UR39, URZ, UR37, URZ, UP2, !UPT ;  /* 0x000000253f277290 */ /* 0x000fe200097fe43f */
[----:B------:R-:W-:Y:S01]  /*20c30*/  R2UR UR16, R16 ;  /* 0x00000000101072ca */ /* 0x000fe200000e0000 */
[----:B------:R-:W-:Y:S01]  /*20c40*/  UMOV UR32, 0x0 ;  /* 0x0000000000207882 */ /* 0x000fe20000000000 */
[----:B------:R-:W-:Y:S01]  /*20c50*/  IADD3 R12, R12, -0x1, RZ ;  /* 0xffffffff0c0c7810 */ /* 0x000fe20007ffe0ff */
[----:B------:R-:W-:Y:S01]  /*20c60*/  UMOV UR33, 0x10000000 ;  /* 0x1000000000217882 */ /* 0x000fe20000000000 */
[----:B------:R-:W-:Y:S01]  /*20c70*/  R2UR UR26, R8 ;  /* 0x00000000081a72ca */ /* 0x000fe200000e0000 */
[----:B------:R-:W-:Y:S01]  /*20c80*/  UIADD3 UR24, UR24, 0x100, URZ ;  /* 0x0000010018187890 */ /* 0x000fe2000fffe03f */
[----:B------:R-:W-:Y:S01]  /*20c90*/  R2UR UR27, R4 ;  /* 0x00000000041b72ca */ /* 0x000fe200000e0000 */
[----:B------:R-:W-:Y:S01]  /*20ca0*/  UMOV UR10, URZ ;  /* 0x0000003f000a7c82 */ /* 0x000fe20008000000 */
[----:B------:R-:W-:Y:S01]  /*20cb0*/  R2UR UR11, R3 ;  /* 0x00000000030b72ca */ /* 0x000fe200000e0000 */
[----:B------:R-:W-:Y:S01]  /*20cc0*/  UMOV UR9, UR25 ;  /* 0x0000001900097c82 */ /* 0x000fe20008000000 */
[----:B------:R-:W-:Y:S01]  /*20cd0*/  R2UR UR12, R15 ;  /* 0x000000000f0c72ca */ /* 0x000fe200000e0000 */
[----:B------:R-:W-:Y:S01]  /*20ce0*/  UIADD3 UR8, UR8, 0x30100, URZ ;  /* 0x0003010008087890 */ /* 0x000fe2000fffe03f */
[----:B------:R-:W-:Y:S01]  /*20cf0*/  R2UR UR18, R5 ;  /* 0x00000000051272ca */ /* 0x000fe200000e0000 */
[----:B------:R-:W-:Y:S01]  /*20d00*/  UIADD3 UR16, UR15, 0x10100, UR16 ;  /* 0x000101000f107890 */ /* 0x000fe2000fffe010 */
[----:B------:R-:W-:Y:S01]  /*20d10*/  R2UR UR19, R2 ;  /* 0x00000000021372ca */ /* 0x000fe200000e0000 */
[----:B------:R-:W-:Y:S01]  /*20d20*/  UMOV UR13, UR28 ;  /* 0x0000001c000d7c82 */ /* 0x000fe20008000000 */
[----:B------:R-:W-:Y:S01]  /*20d30*/  ISETP.GT.AND P1, PT, R12, 0x1, PT ;  /* 0x000000010c00780c */ /* 0x000fe20003f24270 */
[----:B------:R-:W-:Y:S01]  /*20d40*/  UMOV UR15, 0x30000 ;  /* 0x00030000000f7882 */ /* 0x000fe20000000000 */
[----:B------:R-:W-:Y:S01]  /*20d50*/  IADD3 R14, R14, 0x1, RZ ;  /* 0x000000010e0e7810 */ /* 0x000fe20007ffe0ff */
[----:B------:R0:W-:Y:S01]  /*20d60*/  UTMALDG.3D [UR24], [UR22], desc[UR32] ;  /* 0x00002018160075b4 */ /* 0x0001e20008011000 */
[----:B------:R-:W-:Y:S01]  /*20d70*/  UMOV UR17, UR25 ;  /* 0x0000001900117c82 */ /* 0x000fe20008000000 */
[----:B------:R-:W-:Y:S01]  /*20d80*/  UMOV UR20, UR28 ;  /* 0x0000001c00147c82 */ /* 0x000fe20008000000 */
[----:B------:R-:W-:Y:S01]  /*20d90*/  ISETP.NE.AND P0, PT, R14, 0x4, PT ;  /* 0x000000040e00780c */ /* 0x000fe20003f05270 */
[----:B------:R-:W-:Y:S01]  /*20da0*/  VIADD R15, R15, 0x1 ;  /* 0x000000010f0f7836 */ /* 0x000fe20000000000 */
[----:B------:R-:W-:-:S02]  /*20db0*/  IADD3 R8, R8, 0x40, RZ ;  /* 0x0000004008087810 */ /* 0x000fc40007ffe0ff */
[----:B------:R-:W-:Y:S01]  /*20dc0*/  SEL R16, RZ, 0x1, P0 ;  /* 0x00000001ff107807 */ /* 0x000fe20000000000 */
[----:B------:R0:W-:Y:S01]  /*20dd0*/  UTMALDG.4D [UR8], [UR30], desc[UR32] ;  /* 0x000020081e0075b4 */ /* 0x0001e20008019000 */
[----:B------:R-:W-:Y:S02]  /*20de0*/  IADD3 R5, R5, 0x80, RZ ;  /* 0x0000008005057810 */ /* 0x000fe40007ffe0ff */
[----:B------:R-:W-:Y:S02]  /*20df0*/  LOP3.LUT R13, R13, R16, RZ, 0x3c, !PT ;  /* 0x000000100d0d7212 */ /* 0x000fe400078e3cff */
[----:B------:R-:W-:Y:S01]  /*20e00*/  SEL R14, R14, RZ, P0 ;  /* 0x000000ff0e0e7207 */ /* 0x000fe20000000000 */
[----:B------:R0:W-:Y:S02]  /*20e10*/  UTMALDG.3D.MULTICAST [UR16], [UR38], UR15, desc[UR32] ;  /* 0x00002010260073b4 */ /* 0x0001e4000801180f */
[----:B0-----:R-:W-:Y:S05]  /*20e20*/  @P1 BRA `(.L_x_425) ;  /* 0xfffffffc00081947 */ /* 0x001fea000383ffff */
.L_x_422:
[----:B------:R-:W-:Y:S05]  /*20e30*/  BSYNC B1 ;  /* 0x0000000000017941 */ /* 0x000fea0003800000 */
.L_x_421:
[----:B------:R-:W2:Y:S01]  /*20e40*/  LDL.LU R17, [R1+0x46c] ;  /* 0x00046c0001117983 */ /* 0x000ea20000300800 */
[----:B------:R-:W-:Y:S01]  /*20e50*/  LOP3.LUT P2, RZ, R9, 0xff, RZ, 0xc0, !PT ;  /* 0x000000ff09ff7812 */ /* 0x000fe2000784c0ff */
[----:B------:R-:W-:Y:S01]  /*20e60*/  IMAD.IADD R6, R7, 0x1, R6 ;  /* 0x0000000107067824 */ /* 0x000fe200078e0206 */
[----:B------:R-:W-:Y:S01]  /*20e70*/  ULDC.64 UR8, c[0x0][0x750] ;  /* 0x0001d40000087ab9 */ /* 0x000fe20000000a00 */
[----:B------:R-:W3:Y:S01]  /*20e80*/  LDL.LU R16, [R1+0x470] ;  /* 0x0004700001107983 */ /* 0x000ee20000300800 */
[----:B------:R-:W-:Y:S01]  /*20e90*/  BSSY B1, `(.L_x_426) ;  /* 0x000006f000017945 */ /* 0x000fe20003800000 */
[----:B------:R-:W-:Y:S01]  /*20ea0*/  MOV R4, 0xffffffff ;  /* 0xffffffff00047802 */ /* 0x000fe20000000f00 */
[----:B------:R-:W-:Y:S01]  /*20eb0*/  IMAD.MOV.U32 R11, RZ, RZ, -0x1 ;  /* 0xffffffffff0b7424 */ /* 0x000fe200078e00ff */
[----:B------:R-:W-:Y:S02]  /*20ec0*/  SHF.R.U32.HI R2, RZ, 0x2, R6 ;  /* 0x00000002ff027819 */ /* 0x000fe40000011606 */
[----:B------:R-:W-:-:S02]  /*20ed0*/  ISETP.GT.U32.AND P0, PT, R6, 0x3, PT ;  /* 0x000000030600780c */ /* 0x000fc40003f04070 */
[----:B------:R-:W-:Y:S02]  /*20ee0*/  LOP3.LUT R2, R2, 0x1, RZ, 0xc0, !PT ;  /* 0x0000000102027812 */ /* 0x000fe400078ec0ff */
[----:B------:R-:W0:Y:S01]  /*20ef0*/  @P2 S2R R3, SR_CgaCtaId ;  /* 0x0000000000032919 */ /* 0x000e220000008800 */
[C---:B------:R-:W-:Y:S02]  /*20f00*/  ISETP.LT.U32.AND P0, PT, R7.reuse, 0x4, P0 ;  /* 0x000000040700780c */ /* 0x040fe40000701070 */
[----:B------:R-:W-:Y:S02]  /*20f10*/  ISETP.NE.U32.AND P1, PT, R2, 0x1, PT ;  /* 0x000000010200780c */ /* 0x000fe40003f25070 */
[----:B------:R-:W-:Y:S02]  /*20f20*/  @P2 MOV R2, 0x400 ;  /* 0x0000040000022802 */ /* 0x000fe40000000f00 */
[----:B------:R-:W-:Y:S02]  /*20f30*/  ISETP.GT.U32.AND P1, PT, R7, 0x3, !P1 ;  /* 0x000000030700780c */ /* 0x000fe40004f24070 */
[----:B------:R-:W-:-:S02]  /*20f40*/  LOP3.LUT R6, R6, 0x3, RZ, 0xc0, !PT ;  /* 0x0000000306067812 */ /* 0x000fc400078ec0ff */
[----:B------:R-:W-:Y:S02]  /*20f50*/  MOV R8, 0xffffffff ;  /* 0xffffffff00087802 */ /* 0x000fe40000000f00 */
[----:B------:R-:W-:Y:S02]  /*20f60*/  PRMT R9, RZ, 0x7610, R9 ;  /* 0x00007610ff097816 */ /* 0x000fe40000000009 */
[----:B0-----:R-:W-:Y:S02]  /*20f70*/  @P2 LEA R2, R3, R2, 0x18 ;  /* 0x0000000203022211 */ /* 0x001fe400078ec0ff */
[----:B------:R-:W-:Y:S02]  /*20f80*/  SEL R3, RZ, 0x1, !P0 ;  /* 0x00000001ff037807 */ /* 0x000fe40004000000 */
[----:B------:R0:W-:Y:S02]  /*20f90*/  @P2 SYNCS.ARRIVE.TRANS64.A1T0 RZ, [R2+URZ+0x58], RZ ;  /* 0x000058ff02ff29a7 */ /* 0x0001e4000810003f */
[----:B0-----:R-:W-:-:S04]  /*20fa0*/  SEL R2, RZ, 0x1, !P1 ;  /* 0x00000001ff027807 */ /* 0x001fc80004800000 */
[----:B------:R-:W-:Y:S02]  /*20fb0*/  LOP3.LUT R0, R2, R0, R3, 0x96, !PT ;  /* 0x0000000002007212 */ /* 0x000fe400078e9603 */
[----:B------:R-:W-:Y:S02]  /*20fc0*/  PRMT R2, RZ, 0x7610, R2 ;  /* 0x00007610ff027816 */ /* 0x000fe40000000002 */
[----:B---3--:R-:W-:-:S04]  /*20fd0*/  IADD3 R16, P0, R16, UR34, RZ ;  /* 0x0000002210107c10 */ /* 0x008fc8000ff1e0ff */
[----:B--2---:R-:W-:Y:S01]  /*20fe0*/  IADD3.X R17, R17, UR7, RZ, P0, !PT ;  /* 0x0000000711117c10 */ /* 0x004fe200087fe4ff */
[----:B------:R0:W-:Y:S01]  /*20ff0*/  STL [R1+0x470], R16 ;  /* 0x0004701001007387 */ /* 0x0001e20000100800 */
[----:B------:R-:W-:-:S03]  /*21000*/  ISETP.GE.U32.AND P0, PT, R16, UR8, PT ;  /* 0x0000000810007c0c */ /* 0x000fc6000bf06070 */
[----:B------:R0:W-:Y:S01]  /*21010*/  STL [R1+0x46c], R17 ;  /* 0x00046c1101007387 */ /* 0x0001e20000100800 */
[----:B------:R-:W-:-:S13]  /*21020*/  ISETP.GE.U32.AND.EX P0, PT, R17, UR9, PT, P0 ;  /* 0x0000000911007c0c */ /* 0x000fda000bf06100 */
[----:B0-----:R-:W-:Y:S05]  /*21030*/  @P0 BRA `(.L_x_427) ;  /* 0x0000000400500947 */ /* 0x001fea0003800000 */
[----:B------:R-:W0:Y:S01]  /*21040*/  S2R R8, SR_CTAID.X ;  /* 0x0000000000087919 */ /* 0x000e220000002500 */
[----:B------:R-:W-:Y:S01]  /*21050*/  ULDC UR8, c[0x0][0x150] ;  /* 0x0000540000087ab9 */ /* 0x000fe20000000800 */
[----:B------:R-:W1:Y:S01]  /*21060*/  LDC R5, c[0x0][0x144] ;  /* 0x00005100ff057b82 */ /* 0x000e620000000800 */
[----:B------:R-:W-:Y:S01]  /*21070*/  ULDC UR11, c[0x0][0x730] ;  /* 0x0001cc00000b7ab9 */ /* 0x000fe20000000800 */
[----:B------:R-:W2:Y:S06]  /*21080*/  S2R R2, SR_CTAID.Y ;  /* 0x0000000000027919 */ /* 0x000eac0000002600 */
[----:B------:R-:W3:Y:S01]  /*21090*/  LDC R13, c[0x0][0x148] ;  /* 0x00005200ff0d7b82 */ /* 0x000ee20000000800 */
[----:B0-----:R-:W-:-:S02]  /*210a0*/  I2FP.F32.U32 R3, R8 ;  /* 0x0000000800037245 */ /* 0x001fc40000201000 */
[----:B--2---:R-:W-:-:S03]  /*210b0*/  I2FP.F32.U32 R4, R2 ;  /* 0x0000000200047245 */ /* 0x004fc60000201000 */
[----:B------:R-:W-:Y:S01]  /*210c0*/  FMUL R3, R3, UR8 ;  /* 0x0000000803037c20 */ /* 0x000fe20008400000 */
[----:B------:R-:W-:Y:S02]  /*210d0*/  ULDC UR8, c[0x0][0x154] ;  /* 0x0000550000087ab9 */ /* 0x000fe40000000800 */
[----:B------:R-:W-:Y:S01]  /*210e0*/  FMUL R11, R4, UR8 ;  /* 0x00000008040b7c20 */ /* 0x000fe20008400000 */
[----:B------:R-:W-:Y:S02]  /*210f0*/  ULDC.64 UR8, c[0x0][0x728] ;  /* 0x0001ca0000087ab9 */ /* 0x000fe40000000a00 */
[----:B------:R-:W0:Y:S01]  /*21100*/  F2I.U32.TRUNC.NTZ R3, R3 ;  /* 0x0000000300037305 */ /* 0x000e22000020f000 */
[----:B------:R-:W-:-:S04]  /*21110*/  ISETP.NE.U32.AND P0, PT, RZ, UR8, PT ;  /* 0x00000008ff007c0c */ /* 0x000fc8000bf05070 */
[----:B------:R-:W-:-:S03]  /*21120*/  ISETP.NE.AND.EX P0, PT, RZ, UR9, PT, P0 ;  /* 0x00000009ff007c0c */ /* 0x000fc6000bf05300 */
[----:B------:R-:W2:Y:S01]  /*21130*/  F2I.U32.TRUNC.NTZ R11, R11 ;  /* 0x0000000b000b7305 */ /* 0x000ea2000020f000 */
[----:B0-----:R-:W-:Y:S02]  /*21140*/  IADD3 R4, -R3, RZ, RZ ;  /* 0x000000ff03047210 */ /* 0x001fe40007ffe1ff */
[----:B------:R-:W-:-:S03]  /*21150*/  MOV R3, R17 ;  /* 0x0000001100037202 */ /* 0x000fc60000000f00 */
[----:B-1----:R-:W-:Y:S01]  /*21160*/  IMAD R8, R5, R4, R8 ;  /* 0x0000000405087224 */ /* 0x002fe200078e0208 */
[----:B--2---:R-:W-:-:S05]  /*21170*/  IADD3 R4, -R11, RZ, RZ ;  /* 0x000000ff0b047210 */ /* 0x004fca0007ffe1ff */
[----:B---3--:R-:W-:Y:S02]  /*21180*/  @P4 IMAD R8, R13, R4, R2 ;  /* 0x000000040d084224 */ /* 0x008fe400078e0202 */
[----:B------:R-:W-:Y:S01]  /*21190*/  IMAD.MOV.U32 R2, RZ, RZ, R16 ;  /* 0x000000ffff027224 */ /* 0x000fe200078e0010 */
[----:B------:R-:W-:Y:S06]  /*211a0*/  @!P0 BRA `(.L_x_428) ;  /* 0x0000000000288947 */ /* 0x000fec0003800000 */
[----:B------:R-:W-:Y:S02]  /*211b0*/  ULDC UR10, c[0x0][0x734] ;  /* 0x0001cd00000a7ab9 */ /* 0x000fe40000000800 */
[----:B------:R-:W-:-:S04]  /*211c0*/  IADD3 R3, P0, R16, UR10, RZ ;  /* 0x0000000a10037c10 */ /* 0x000fc8000ff1e0ff */
[----:B------:R-:W-:-:S05]  /*211d0*/  IADD3.X R11, RZ, R17, RZ, P0, !PT ;  /* 0x00000011ff0b7210 */ /* 0x000fca00007fe4ff */
[----:B------:R-:W-:-:S04]  /*211e0*/  IMAD.WIDE.U32 R4, R11, UR8, RZ ;  /* 0x000000080b047c25 */ /* 0x000fc8000f8e00ff */
[----:B------:R-:W-:-:S04]  /*211f0*/  IMAD.WIDE.U32 R4, P0, R3, UR9, R4 ;  /* 0x0000000903047c25 */ /* 0x000fc8000f800004 */
[----:B------:R-:W-:Y:S01]  /*21200*/  IMAD.WIDE.U32 R2, R3, UR8, RZ ;  /* 0x0000000803027c25 */ /* 0x000fe2000f8e00ff */
[----:B------:R-:W-:-:S04]  /*21210*/  MOV R2, R5 ;  /* 0x0000000500027202 */ /* 0x000fc80000000f00 */
[----:B------:R-:W-:Y:S01]  /*21220*/  IADD3 RZ, P1, R3, R4, RZ ;  /* 0x0000000403ff7210 */ /* 0x000fe20007f3e0ff */
[----:B------:R-:W-:-:S04]  /*21230*/  IMAD.X R3, RZ, RZ, RZ, P0 ;  /* 0x000000ffff037224 */ /* 0x000fc800000e06ff */
[----:B------:R-:W-:-:S08]  /*21240*/  IMAD.WIDE.U32.X R2, R11, UR9, R2, P1 ;  /* 0x000000090b027c25 */ /* 0x000fd000088e0402 */
.L_x_428:
[--C-:B------:R-:W-:Y:S01]  /*21250*/  SHF.R.U64 R11, R2, UR11, R3.reuse ;  /* 0x0000000b020b7c19 */ /* 0x100fe20008001203 */
[----:B------:R-:W-:Y:S01]  /*21260*/  ULDC.64 UR8, c[0x0][0x720] ;  /* 0x0001c80000087ab9 */ /* 0x000fe20000000a00 */
[----:B------:R-:W-:Y:S01]  /*21270*/  SHF.R.U32.HI R2, RZ, UR11, R3 ;  /* 0x0000000bff027c19 */ /* 0x000fe20008011603 */
[----:B------:R-:W-:Y:S01]  /*21280*/  ULDC.64 UR10, c[0x0][0x740] ;  /* 0x0001d000000a7ab9 */ /* 0x000fe20000000a00 */
[----:B------:R-:W-:Y:S02]  /*21290*/  IADD3 R13, P0, RZ, -R11, RZ ;  /* 0x8000000bff0d7210 */ /* 0x000fe40007f1e0ff */
[----:B------:R-:W-:Y:S02]  /*212a0*/  MOV R3, R17 ;  /* 0x0000001100037202 */ /* 0x000fe40000000f00 */
[----:B------:R-:W-:Y:S02]  /*212b0*/  IADD3.X R2, RZ, ~R2, RZ, P0, !PT ;  /* 0x80000002ff027210 */ /* 0x000fe400007fe4ff */
[----:B------:R-:W-:-:S03]  /*212c0*/  ISETP.NE.U32.AND P0, PT, RZ, UR10, PT ;  /* 0x0000000aff007c0c */ /* 0x000fc6000bf05070 */
[----:B------:R-:W-:Y:S01]  /*212d0*/  IMAD R2, R2, UR8, RZ ;  /* 0x0000000802027c24 */ /* 0x000fe2000f8e02ff */
[----:B------:R-:W-:-:S03]  /*212e0*/  ISETP.NE.AND.EX P0, PT, RZ, UR11, PT, P0 ;  /* 0x0000000bff007c0c */ /* 0x000fc6000bf05300 */
[----:B------:R-:W-:Y:S02]  /*212f0*/  IMAD R5, R13, UR9, R2 ;  /* 0x000000090d057c24 */ /* 0x000fe4000f8e0202 */
[----:B------:R-:W-:-:S04]  /*21300*/  IMAD.MOV.U32 R2, RZ, RZ, R16 ;  /* 0x000000ffff027224 */ /* 0x000fc800078e0010 */
[----:B------:R-:W-:Y:S01]  /*21310*/  IMAD.WIDE.U32 R2, R13, UR8, R2 ;  /* 0x000000080d027c25 */ /* 0x000fe2000f8e0002 */
[----:B------:R-:W-:-:S04]  /*21320*/  ULDC UR8, c[0x0][0x718] ;  /* 0x0001c60000087ab9 */ /* 0x000fc80000000800 */
[----:B------:R-:W-:-:S04]  /*21330*/  IADD3 R3, R3, R5, RZ ;  /* 0x0000000503037210 */ /* 0x000fc80007ffe0ff */
[--C-:B------:R-:W-:Y:S02]  /*21340*/  SHF.R.U64 R12, R2, UR8, R3.reuse ;  /* 0x00000008020c7c19 */ /* 0x100fe40008001203 */
[----:B------:R-:W-:Y:S01]  /*21350*/  SHF.R.U32.HI R3, RZ, UR8, R3 ;  /* 0x00000008ff037c19 */ /* 0x000fe20008011603 */
[----:B------:R-:W-:-:S03]  /*21360*/  ULDC UR8, c[0x0][0x708] ;  /* 0x0001c20000087ab9 */ /* 0x000fc60000000800 */
[--C-:B------:R-:W-:Y:S02]  /*21370*/  SHF.R.U64 R13, R12, UR8, R3.reuse ;  /* 0x000000080c0d7c19 */ /* 0x100fe40008001203 */
[----:B------:R-:W-:Y:S01]  /*21380*/  SHF.R.U32.HI R2, RZ, UR8, R3 ;  /* 0x00000008ff027c19 */ /* 0x000fe20008011603 */
[----:B------:R-:W-:-:S03]  /*21390*/  ULDC UR8, c[0x0][0x758] ;  /* 0x0001d60000087ab9 */ /* 0x000fc60000000800 */
[--C-:B------:R-:W-:Y:S02]  /*213a0*/  SHF.R.U64 R14, R13, UR8, R2.reuse ;  /* 0x000000080d0e7c19 */ /* 0x100fe40008001202 */
[----:B------:R-:W-:-:S03]  /*213b0*/  SHF.R.U32.HI R15, RZ, UR8, R2 ;  /* 0x00000008ff0f7c19 */ /* 0x000fc60008011602 */
[----:B------:R-:W-:Y:S01]  /*213c0*/  IMAD.MOV.U32 R2, RZ, RZ, R14 ;  /* 0x000000ffff027224 */ /* 0x000fe200078e000e */
[----:B------:R-:W-:Y:S01]  /*213d0*/  MOV R3, R15 ;  /* 0x0000000f00037202 */ /* 0x000fe20000000f00 */
        /* <DEDUP_REMOVED lines=11> */
.L_x_429:
[----:B------:R-:W-:Y:S01]  /*21490*/  ULDC UR8, c[0x0][0x748] ;  /* 0x0001d20000087ab9 */ /* 0x000fe20000000800 */
[----:B------:R-:W-:Y:S02]  /*214a0*/  LOP3.LUT R13, R13, UR6, RZ, 0xc0, !PT ;  /* 0x000000060d0d7c12 */ /* 0x000fe4000f8ec0ff */
[----:B------:R-:W-:Y:S01]  /*214b0*/  SHF.R.U64 R2, R2, UR8, R3 ;  /* 0x0000000802027c19 */ /* 0x000fe20008001203 */
[----:B------:R-:W-:-:S03]  /*214c0*/  ULDC UR8, c[0x0][0x738] ;  /* 0x0001ce0000087ab9 */ /* 0x000fc60000000800 */
[C---:B------:R-:W-:Y:S01]  /*214d0*/  IADD3 R3, -R2.reuse, RZ, RZ ;  /* 0x000000ff02037210 */ /* 0x040fe20007ffe1ff */
[----:B------:R-:W-:Y:S02]  /*214e0*/  IMAD R13, R2, UR5, R13 ;  /* 0x00000005020d7c24 */ /* 0x000fe4000f8e020d */
[----:B------:R-:W-:Y:S02]  /*214f0*/  IMAD.MOV.U32 R2, RZ, RZ, 0x1 ;  /* 0x00000001ff027424 */ /* 0x000fe400078e00ff */
[----:B------:R-:W-:Y:S01]  /*21500*/  IMAD R14, R3, UR8, R14 ;  /* 0x00000008030e7c24 */ /* 0x000fe2000f8e020e */
[----:B------:R-:W-:Y:S01]  /*21510*/  ULDC UR8, c[0x0][0x710] ;  /* 0x0001c40000087ab9 */ /* 0x000fe20000000800 */
[----:B------:R-:W-:Y:S01]  /*21520*/  LOP3.LUT R3, R12, UR4, RZ, 0xc0, !PT ;  /* 0x000000040c037c12 */ /* 0x000fe2000f8ec0ff */
[----:B------:R-:W-:Y:S01]  /*21530*/  IMAD R4, R13, UR8, R8 ;  /* 0x000000080d047c24 */ /* 0x000fe2000f8e0208 */
[----:B------:R-:W-:-:S03]  /*21540*/  ULDC UR8, c[0x0][0x700] ;  /* 0x0001c00000087ab9 */ /* 0x000fc60000000800 */
[----:B------:R-:W-:-:S05]  /*21550*/  IMAD R3, R14, UR8, R3 ;  /* 0x000000080e037c24 */ /* 0x000fca000f8e0203 */
[----:B------:R-:W-:Y:S02]  /*21560*/  SEL R8, R3, R4, !P4 ;  /* 0x0000000403087207 */ /* 0x000fe40006000000 */
[----:B------:R-:W-:-:S07]  /*21570*/  SEL R4, R4, R3, !P4 ;  /* 0x0000000304047207 */ /* 0x000fce0006000000 */
.L_x_427:
[----:B------:R-:W-:Y:S05]  /*21580*/  BSYNC B1 ;  /* 0x0000000000017941 */ /* 0x000fea0003800000 */
.L_x_426:
[----:B------:R-:W-:-:S13]  /*21590*/  LOP3.LUT P0, RZ, R2, 0xff, RZ, 0xc0, !PT ;  /* 0x000000ff02ff7812 */ /* 0x000fda000780c0ff */
[----:B------:R-:W-:Y:S05]  /*215a0*/  @P0 BRA `(.L_x_430) ;  /* 0xfffffff000e80947 */ /* 0x000fea000383ffff */
[----:B------:R-:W-:Y:S05]  /*215b0*/  BSYNC B0 ;  /* 0x0000000000007941 */ /* 0x000fea0003800000 */
.L_x_419:
[----:B------:R-:W-:-:S03]  /*215c0*/  UMOV UR8, 0xffffffff ;  /* 0xffffffff00087882 */ /* 0x000fc60000000000 */
[----:B------:R-:W-:Y:S05]  /*215d0*/  BRA.DIV UR8, `(.L_x_431) ;  /* 0x0000000608107947 */ /* 0x000fea000b800000 */
[----:B------:R-:W-:-:S13]  /*215e0*/  ELECT P0, URZ, PT ;  /* 0x00000000003f782f */ /* 0x000fda0003800000 */
.L_x_445:
[----:B------:R-:W-:Y:S04]  /*215f0*/  BSSY B0, `(.L_x_432) ;  /* 0x000002c000007945 */ /* 0x000fe80003800000 */
[----:B------:R-:W-:Y:S05]  /*21600*/  @!P0 BRA `(.L_x_433) ;  /* 0x0000000000a88947 */ /* 0x000fea0003800000 */
[----:B------:R-:W-:-:S04]  /*21610*/  ULOP3.LUT UR8, UR14, 0x2, URZ, 0xfc, !UPT ;  /* 0x000000020e087892 */ /* 0x000fc8000f8efc3f */
[----:B------:R-:W-:-:S06]  /*21620*/  UISETP.NE.AND UP0, UPT, UR8, 0x3, UPT ;  /* 0x000000030800788c */ /* 0x000fcc000bf05270 */
[----:B------:R-:W-:-:S13]  /*21630*/  PLOP3.LUT P0, PT, PT, PT, UP0, 0x80, 0x0 ;  /* 0x000000000000781c */ /* 0x000fda0003f0f008 */
[----:B------:R-:W-:Y:S05]  /*21640*/  @!P0 BRA `(.L_x_434) ;  /* 0x0000000000048947 */ /* 0x000fea0003800000 */
[----:B------:R-:W-:Y:S01]  /*21650*/  BPT.TRAP 0x1 ;  /* 0x000000040000795c */ /* 0x000fe20000300000 */
.L_x_434:
[----:B------:R-:W0:Y:S01]  /*21660*/  S2R R3, SR_CgaCtaId ;  /* 0x0000000000037919 */ /* 0x000e220000008800 */
[----:B------:R-:W-:-:S04]  /*21670*/  MOV R2, 0x400 ;  /* 0x0000040000027802 */ /* 0x000fc80000000f00 */
[----:B0-----:R-:W-:Y:S02]  /*21680*/  LEA R3, R3, R2, 0x18 ;  /* 0x0000000203037211 */ /* 0x001fe400078ec0ff */
[----:B------:R-:W-:Y:S02]  /*21690*/  SHF.L.U32 R2, R0, 0x1f, RZ ;  /* 0x0000001f00027819 */ /* 0x000fe400000006ff */
[----:B------:R-:W-:-:S04]  /*216a0*/  IADD3 R3, R3, 0x20, RZ ;  /* 0x0000002003037810 */ /* 0x000fc80007ffe0ff */
[----:B------:R-:W-:-:S04]  /*216b0*/  LEA R5, R6, R3, 0x3 ;  /* 0x0000000306057211 */ /* 0x000fc800078e18ff */
[----:B------:R-:W0:Y:S02]  /*216c0*/  SYNCS.PHASECHK.TRANS64.TRYWAIT P0, [R5+URZ], R2 ;  /* 0x00000002050075a7 */ /* 0x000e24000800017f */
[----:B0-----:R-:W-:Y:S05]  /*216d0*/  @!P0 BRA `(.L_x_435) ;  /* 0x0000000000f08947 */ /* 0x001fea0003800000 */
.L_x_446:
[----:B------:R-:W-:-:S05]  /*216e0*/  VIADD R6, R6, 0x1 ;  /* 0x0000000106067836 */ /* 0x000fca0000000000 */
[----:B------:R-:W-:-:S04]  /*216f0*/  ISETP.NE.AND P0, PT, R6, 0x4, PT ;  /* 0x000000040600780c */ /* 0x000fc80003f05270 */
[----:B0-----:R-:W-:Y:S02]  /*21700*/  SEL R5, RZ, 0x1, P0 ;  /* 0x00000001ff057807 */ /* 0x001fe40000000000 */
[----:B------:R-:W-:Y:S02]  /*21710*/  SEL R6, R6, RZ, P0 ;  /* 0x000000ff06067207 */ /* 0x000fe40000000000 */
[----:B------:R-:W-:Y:S02]  /*21720*/  LOP3.LUT R5, R0, R5, RZ, 0x3c, !PT ;  /* 0x0000000500057212 */ /* 0x000fe400078e3cff */
[----:B------:R-:W-:Y:S02]  /*21730*/  LEA R7, R6, R3, 0x3 ;  /* 0x0000000306077211 */ /* 0x000fe400078e18ff */
[----:B------:R-:W-:-:S04]  /*21740*/  SHF.L.U32 R0, R5, 0x1f, RZ ;  /* 0x0000001f05007819 */ /* 0x000fc800000006ff */
[----:B------:R-:W0:Y:S02]  /*21750*/  SYNCS.PHASECHK.TRANS64.TRYWAIT P0, [R7+URZ], R0 ;  /* 0x00000000070075a7 */ /* 0x000e24000800017f */
[----:B0-----:R-:W-:Y:S05]  /*21760*/  @!P0 BRA `(.L_x_436) ;  /* 0x0000000000e08947 */ /* 0x001fea0003800000 */
.L_x_447:
[----:B0-----:R-:W-:-:S04]  /*21770*/  IADD3 R0, R6, 0x1, RZ ;  /* 0x0000000106007810 */ /* 0x001fc80007ffe0ff */
[----:B------:R-:W-:-:S04]  /*21780*/  ISETP.NE.AND P0, PT, R0, 0x4, PT ;  /* 0x000000040000780c */ /* 0x000fc80003f05270 */
[----:B------:R-:W-:Y:S02]  /*21790*/  SEL R2, RZ, 0x1, P0 ;  /* 0x00000001ff027807 */ /* 0x000fe40000000000 */
[----:B------:R-:W-:Y:S02]  /*217a0*/  SEL R4, R0, RZ, P0 ;  /* 0x000000ff00047207 */ /* 0x000fe40000000000 */
[----:B------:R-:W-:-:S03]  /*217b0*/  LOP3.LUT R5, R5, R2, RZ, 0x3c, !PT ;  /* 0x0000000205057212 */ /* 0x000fc600078e3cff */
[----:B------:R-:W-:Y:S01]  /*217c0*/  IMAD R7, R4, 0x8, R3 ;  /* 0x0000000804077824 */ /* 0x000fe200078e0203 */
[----:B------:R-:W-:-:S04]  /*217d0*/  SHF.L.U32 R0, R5, 0x1f, RZ ;  /* 0x0000001f05007819 */ /* 0x000fc800000006ff */
[----:B------:R-:W0:Y:S02]  /*217e0*/  SYNCS.PHASECHK.TRANS64.TRYWAIT P0, [R7+URZ], R0 ;  /* 0x00000000070075a7 */ /* 0x000e24000800017f */
[----:B0-----:R-:W-:Y:S05]  /*217f0*/  @!P0 BRA `(.L_x_437) ;  /* 0x0000000000d08947 */ /* 0x001fea0003800000 */
.L_x_448:
[----:B0-----:R-:W-:-:S04]  /*21800*/  IADD3 R0, R4, 0x1, RZ ;  /* 0x0000000104007810 */ /* 0x001fc80007ffe0ff */
[----:B------:R-:W-:-:S04]  /*21810*/  ISETP.NE.AND P0, PT, R0, 0x4, PT ;  /* 0x000000040000780c */ /* 0x000fc80003f05270 */
[----:B------:R-:W-:Y:S02]  /*21820*/  SEL R2, RZ, 0x1, P0 ;  /* 0x00000001ff027807 */ /* 0x000fe40000000000 */
[----:B------:R-:W-:Y:S02]  /*21830*/  SEL R0, R0, RZ, P0 ;  /* 0x000000ff00007207 */ /* 0x000fe40000000000 */
[----:B------:R-:W-:Y:S02]  /*21840*/  LOP3.LUT R2, R5, R2, RZ, 0x3c, !PT ;  /* 0x0000000205027212 */ /* 0x000fe400078e3cff */
[----:B------:R-:W-:Y:S02]  /*21850*/  LEA R3, R0, R3, 0x3 ;  /* 0x0000000300037211 */ /* 0x000fe400078e18ff */
[----:B------:R-:W-:-:S07]  /*21860*/  SHF.L.U32 R0, R2, 0x1f, RZ ;  /* 0x0000001f02007819 */ /* 0x000fce00000006ff */
.L_x_438:
[----:B0-----:R0:W1:Y:S02]  /*21870*/  SYNCS.PHASECHK.TRANS64.TRYWAIT P0, [R3+URZ], R0 ;  /* 0x00000000030075a7 */ /* 0x001064000800017f */
[----:B-1----:R-:W-:Y:S05]  /*21880*/  @!P0 NANOSLEEP.SYNCS 0x989680 ;  /* 0x009896800000895d */ /* 0x002fea0003900000 */
[----:B------:R-:W1:Y:S02]  /*21890*/  @!P0 SYNCS.PHASECHK.TRANS64 P0, [R3+URZ], R0 ;  /* 0x00000000030085a7 */ /* 0x000e64000800007f */
[----:B-1----:R-:W-:Y:S05]  /*218a0*/  @!P0 BRA `(.L_x_438) ;  /* 0xfffffffc00f08947 */ /* 0x002fea000383ffff */
.L_x_433:
[----:B------:R-:W-:Y:S05]  /*218b0*/  BSYNC B0 ;  /* 0x0000000000007941 */ /* 0x000fea0003800000 */
.L_x_432:
[----:B------:R-:W-:Y:S05]  /*218c0*/  EXIT ;  /* 0x000000000000794d */ /* 0x000fea0003800000 */
.L_x_21:
[----:B-----5:R2:W-:Y:S02]  /*218d0*/  STL [R1+0x47c], R0 ;  /* 0x00047c0001007387 */ /* 0x0205e40000100800 */
[----:B--2---:R-:W-:-:S04]  /*218e0*/  IMAD.U32 R0, RZ, RZ, UR8 ;  /* 0x00000008ff007e24 */ /* 0x004fc8000f8e00ff */
[----:B------:R2:W3:Y:S03]  /*218f0*/  SYNCS.PHASECHK.TRANS64.TRYWAIT P0, [R0+URZ], R3 ;  /* 0x00000003000075a7 */ /* 0x0004e6000800017f */
[----:B---3--:R-:W-:Y:S05]  /*21900*/  @!P0 NANOSLEEP.SYNCS 0x989680 ;  /* 0x009896800000895d */ /* 0x008fea0003900000 */
[----:B------:R2:W3:Y:S02]  /*21910*/  @!P0 SYNCS.PHASECHK.TRANS64 P0, [R0+URZ], R3 ;  /* 0x00000003000085a7 */ /* 0x0004e4000800007f */
[----:B--2---:R2:W5:Y:S02]  /*21920*/  LDL.LU R0, [R1+0x47c] ;  /* 0x00047c0001007983 */ /* 0x0045640000300800 */
[----:B--23--:R-:W-:Y:S05]  /*21930*/  @!P0 BRA `(.L_x_21) ;  /* 0xfffffffc00e48947 */ /* 0x00cfea000383ffff */
[----:B------:R-:W-:Y:S05]  /*21940*/  BRA `(.L_x_20) ;  /* 0xfffffe14009c7947 */ /* 0x000fea000383ffff */
.L_x_420:
[----:B------:R-:W-:Y:S01]  /*21950*/  BSSY B1, `(.L_x_439) ;  /* 0x0000006000017945 */ /* 0x000fe20003800000 */
[----:B------:R-:W-:-:S07]  /*21960*/  MOV R2, 0xffffffff ;  /* 0xffffffff00027802 */ /* 0x000fce0000000f00 */
[----:B------:R-:W-:Y:S05]  /*21970*/  WARPSYNC.COLLECTIVE R2, `(.L_x_440) ;  /* 0x00000000020c7348 */ /* 0x000fea0003c00000 */
[----:B------:R-:W-:Y:S02]  /*21980*/  ELECT P0, UR62, PT ;  /* 0x00000000003e782f */ /* 0x000fe40003800000 */
[----:B------:R-:W-:Y:S01]  /*21990*/  MOV R2, UR62 ;  /* 0x0000003e00027c02 */ /* 0x000fe20008000f00 */
[----:B------:R-:W-:Y:S10]  /*219a0*/  ENDCOLLECTIVE ;  /* 0x000000000000791b */ /* 0x000ff40003800000 */
.L_x_440:
[----:B------:R-:W-:Y:S05]  /*219b0*/  BSYNC B1 ;  /* 0x0000000000017941 */ /* 0x000fea0003800000 */
.L_x_439:
[----:B------:R-:W-:Y:S05]  /*219c0*/  BRA `(.L_x_441) ;  /* 0xffffffec00ec7947 */ /* 0x000fea000383ffff */
.L_x_423:
[----:B0-----:R0:W1:Y:S02]  /*219d0*/  SYNCS.PHASECHK.TRANS64.TRYWAIT P0, [R17+URZ+0x20], R18 ;  /* 0x00002012110075a7 */ /* 0x001064000800017f */
[----:B-1----:R-:W-:Y:S05]  /*219e0*/  @!P0 NANOSLEEP.SYNCS 0x989680 ;  /* 0x009896800000895d */ /* 0x002fea0003900000 */
[----:B------:R-:W1:Y:S02]  /*219f0*/  @!P0 SYNCS.PHASECHK.TRANS64 P0, [R17+URZ+0x20], R18 ;  /* 0x00002012110085a7 */ /* 0x000e64000800007f */
[----:B-1----:R-:W-:Y:S05]  /*21a00*/  @!P0 BRA `(.L_x_423) ;  /* 0xfffffffc00f08947 */ /* 0x002fea000383ffff */
[----:B------:R-:W-:Y:S05]  /*21a10*/  BRA `(.L_x_442) ;  /* 0xfffffff000287947 */ /* 0x000fea000383ffff */
.L_x_431:
[----:B------:R-:W-:Y:S01]  /*21a20*/  BSSY B0, `(.L_x_443) ;  /* 0x0000006000007945 */ /* 0x000fe20003800000 */
[----:B------:R-:W-:-:S07]  /*21a30*/  MOV R2, 0xffffffff ;  /* 0xffffffff00027802 */ /* 0x000fce0000000f00 */
[----:B------:R-:W-:Y:S05]  /*21a40*/  WARPSYNC.COLLECTIVE R2, `(.L_x_444) ;  /* 0x00000000020c7348 */ /* 0x000fea0003c00000 */
[----:B------:R-:W-:Y:S02]  /*21a50*/  ELECT P0, UR62, PT ;  /* 0x00000000003e782f */ /* 0x000fe40003800000 */
[----:B------:R-:W-:Y:S01]  /*21a60*/  MOV R2, UR62 ;  /* 0x0000003e00027c02 */ /* 0x000fe20008000f00 */
[----:B------:R-:W-:Y:S10]  /*21a70*/  ENDCOLLECTIVE ;  /* 0x000000000000791b */ /* 0x000ff40003800000 */
.L_x_444:
[----:B------:R-:W-:Y:S05]  /*21a80*/  BSYNC B0 ;  /* 0x0000000000007941 */ /* 0x000fea0003800000 */
.L_x_443:
[----:B------:R-:W-:Y:S05]  /*21a90*/  BRA `(.L_x_445) ;  /* 0xfffffff800d47947 */ /* 0x000fea000383ffff */
.L_x_435:
[----:B0-----:R0:W1:Y:S02]  /*21aa0*/  SYNCS.PHASECHK.TRANS64.TRYWAIT P0, [R5+URZ], R2 ;  /* 0x00000002050075a7 */ /* 0x001064000800017f */
[----:B-1----:R-:W-:Y:S05]  /*21ab0*/  @!P0 NANOSLEEP.SYNCS 0x989680 ;  /* 0x009896800000895d */ /* 0x002fea0003900000 */
[----:B------:R-:W1:Y:S02]  /*21ac0*/  @!P0 SYNCS.PHASECHK.TRANS64 P0, [R5+URZ], R2 ;  /* 0x00000002050085a7 */ /* 0x000e64000800007f */
[----:B-1----:R-:W-:Y:S05]  /*21ad0*/  @!P0 BRA `(.L_x_435) ;  /* 0xfffffffc00f08947 */ /* 0x002fea000383ffff */
[----:B------:R-:W-:Y:S05]  /*21ae0*/  BRA `(.L_x_446) ;  /* 0xfffffff800fc7947 */ /* 0x000fea000383ffff */
.L_x_436:
[----:B0-----:R0:W1:Y:S02]  /*21af0*/  SYNCS.PHASECHK.TRANS64.TRYWAIT P0, [R7+URZ], R0 ;  /* 0x00000000070075a7 */ /* 0x001064000800017f */
[----:B-1----:R-:W-:Y:S05]  /*21b00*/  @!P0 NANOSLEEP.SYNCS 0x989680 ;  /* 0x009896800000895d */ /* 0x002fea0003900000 */
[----:B------:R-:W1:Y:S02]  /*21b10*/  @!P0 SYNCS.PHASECHK.TRANS64 P0, [R7+URZ], R0 ;  /* 0x00000000070085a7 */ /* 0x000e64000800007f */
[----:B-1----:R-:W-:Y:S05]  /*21b20*/  @!P0 BRA `(.L_x_436) ;  /* 0xfffffffc00f08947 */ /* 0x002fea000383ffff */
[----:B------:R-:W-:Y:S05]  /*21b30*/  BRA `(.L_x_447) ;  /* 0xfffffffc000c7947 */ /* 0x000fea000383ffff */
.L_x_437:
[----:B0-----:R0:W1:Y:S02]  /*21b40*/  SYNCS.PHASECHK.TRANS64.TRYWAIT P0, [R7+URZ], R0 ;  /* 0x00000000070075a7 */ /* 0x001064000800017f */
[----:B-1----:R-:W-:Y:S05]  /*21b50*/  @!P0 NANOSLEEP.SYNCS 0x989680 ;  /* 0x009896800000895d */ /* 0x002fea0003900000 */
[----:B------:R-:W1:Y:S02]  /*21b60*/  @!P0 SYNCS.PHASECHK.TRANS64 P0, [R7+URZ], R0 ;  /* 0x00000000070085a7 */ /* 0x000e64000800007f */
[----:B-1----:R-:W-:Y:S05]  /*21b70*/  @!P0 BRA `(.L_x_437) ;  /* 0xfffffffc00f08947 */ /* 0x002fea000383ffff */
[----:B------:R-:W-:Y:S05]  /*21b80*/  BRA `(.L_x_448) ;  /* 0xfffffffc001c7947 */ /* 0x000fea000383ffff */
.L_x_449:
[----:B------:R-:W-:-:S00]  /*21b90*/  BRA `(.L_x_449) ;  /* 0xfffffffc00fc7947 */ /* 0x000fc0000383ffff */
[----:B------:R-:W-:-:S00]  /*21ba0*/  NOP ;  /* 0x0000000000007918 */ /* 0x000fc00000000000 */
        /* <DEDUP_REMOVED lines=13> */
.L_x_450:


//--------------------- .nv.shared._ZN7cutlass13device_kernelINS_4gemm6kernel13GemmUniversalIN4cute5tupleIJiiiiEEENS1_10collective13CollectiveMmaINS1_43MainloopSm90TmaGmmaWarpSpecializedSparseFP8ILi4ENS5_IJNS4_1CILi2EEENSA_ILi1EEESC_EEENS1_35KernelTmaWarpSpecializedCooperativeEEENS5_IJNSA_ILi256EEESG_NSA_ILi128EEEEEENS_12float_e4m3_tENS5_IJNS4_6LayoutINS5_IJiNS5_IJSB_iEEEiEEENS5_IJlNS5_IJSC_SB_EEElEEEEENSK_INS5_IJNS5_IJNSA_ILi64EEEiEEENS5_IJSH_iEEEiEEENS5_IJNS5_IJSH_NSA_ILi8192EEEEEENS5_IJSC_lEEElEEEEEEEESJ_NS5_IJlSC_lEEENS4_8TiledMMAINS4_8MMA_AtomIJNS4_4SM904GMMA6SPARSE32GMMA_64x256x64_F32E4M3E4M3_SS_TNILNS14_7ScaleInE1ELS17_1ELNS14_9SparseSelE0EEEEEENSK_ISD_NS5_IJSC_NSA_ILi0EEES1B_EEEEENS5_IJNS4_10UnderscoreES1E_S1E_EEEEENS4_13SM90_TMA_LOADENS4_14ComposedLayoutINS4_7SwizzleILi2ELi4ELi3EEENS4_25smem_sparse_ptr_flag_bitsILi2ELi8EEENSK_INS5_IJNS5_IJSC_NSA_ILi8EEEEEENS5_IJSB_SQ_EEEEEENS5_IJNS5_IJS1B_SH_EEESN_EEEEEEEvNS4_8identityENS4_23SM90_TMA_LOAD_MULTICASTENS1I_INS1J_ILi3ELi4ELi3EEENS4_18smem_ptr_flag_bitsILi8EEENSK_INS5_IJS1N_SH_EEENS5_IJSH_SC_EEEEEEEvS1V_EENS_8epilogue10collective6detail29Sm90TmaWarpSpecializedAdapterINS26_15DefaultEpilogueIfNS5_IJSC_llEEES2A_NS25_6thread17LinearCombinationIfLi1EffLNS2B_9ScaleType4KindE0ELNS_15FloatRoundStyleE2EfEENS1_15EpilogueDefaultEEEEEvvEEEEvNT_6ParamsE --------------------------
	.section	.nv.shared._ZN7cutlass13device_kernelINS_4gemm6kernel13GemmUniversalIN4cute5tupleIJiiiiEEENS1_10collective13CollectiveMmaINS1_43MainloopSm90TmaGmmaWarpSpecializedSparseFP8ILi4ENS5_IJNS4_1CILi2EEENSA_ILi1EEESC_EEENS1_35KernelTmaWarpSpecializedCooperativeEEENS5_IJNSA_ILi256EEESG_NSA_ILi128EEEEEENS_12float_e4m3_tENS5_IJNS4_6LayoutINS5_IJiNS5_IJSB_iEEEiEEENS5_IJlNS5_IJSC_SB_EEElEEEEENSK_INS5_IJNS5_IJNSA_ILi64EEEiEEENS5_IJSH_iEEEiEEENS5_IJNS5_IJSH_NSA_ILi8192EEEEEENS5_IJSC_lEEElEEEEEEEESJ_NS5_IJlSC_lEEENS4_8TiledMMAINS4_8MMA_AtomIJNS4_4SM904GMMA6SPARSE32GMMA_64x256x64_F32E4M3E4M3_SS_TNILNS14_7ScaleInE1ELS17_1ELNS14_9SparseSelE0EEEEEENSK_ISD_NS5_IJSC_NSA_ILi0EEES1B_EEEEENS5_IJNS4_10UnderscoreES1E_S1E_EEEEENS4_13SM90_TMA_LOADENS4_14ComposedLayoutINS4_7SwizzleILi2ELi4ELi3EEENS4_25smem_sparse_ptr_flag_bitsILi2ELi8EEENSK_INS5_IJNS5_IJSC_NSA_ILi8EEEEEENS5_IJSB_SQ_EEEEEENS5_IJNS5_IJS1B_SH_EEESN_EEEEEEEvNS4_8identityENS4_23SM90_TMA_LOAD_MULTICASTENS1I_INS1J_ILi3ELi4ELi3EEENS4_18smem_ptr_flag_bitsILi8EEENSK_INS5_IJS1N_SH_EEENS5_IJSH_SC_EEEEEEEvS1V_EENS_8epilogue10collective6detail29Sm90TmaWarpSpecializedAdapterINS26_15DefaultEpilogueIfNS5_IJSC_llEEES2A_NS25_6thread17LinearCombinationIfLi1EffLNS2B_9ScaleType4KindE0ELNS_15FloatRoundStyleE2EfEENS1_15EpilogueDefaultEEEEEvvEEEEvNT_6ParamsE,"aw",@nobits
	.sectionflags	@""
	.align	16
	.zero		1024


//--------------------- .nv.shared.reserved.0     --------------------------
	.section	.nv.shared.reserved.0,"aw",@nobits
	.weak		__nv_reservedSMEM_offset_0_alias
	.size		__nv_reservedSMEM_offset_0_alias, 0, 0
	.other		__nv_reservedSMEM_offset_0_alias,@"STO_CUDA_RESERVED_SHARED STV_DEFAULT"
__nv_reservedSMEM_offset_0_alias:
	.zero		0


//--------------------- .nv.global                --------------------------
	.section	.nv.global,"aw",@nobits
.nv.global:
	.type		_ZN39_INTERNAL_435787cc_4_k_cu_ec0dfd17_26664cute1_E,@object
	.size		_ZN39_INTERNAL_435787cc_4_k_cu_ec0dfd17_26664cute1_E,(_ZN39_INTERNAL_435787cc_4_k_cu_ec0dfd17_26664cuda3std3__45__cpo6cbeginE - _ZN39_INTERNAL_435787cc_4_k_cu_ec0dfd17_26664cute1_E)
_ZN39_INTERNAL_435787cc_4_k_cu_ec0dfd17_26664cute1_E:
	.zero		1
	.type		_ZN39_INTERNAL_435787cc_4_k_cu_ec0dfd17_26664cuda3std3__45__cpo6cbeginE,@object
	.size		_ZN39_INTERNAL_435787cc_4_k_cu_ec0dfd17_26664cuda3std3__45__cpo6cbeginE,(_ZN39_INTERNAL_435787cc_4_k_cu_ec0dfd17_26664cuda3std3__48in_placeE - _ZN39_INTERNAL_435787cc_4_k_cu_ec0dfd17_26664cuda3std3__45__cpo6cbeginE)
_ZN39_INTERNAL_435787cc_4_k_cu_ec0dfd17_26664cuda3std3__45__cpo6cbeginE:
	.zero		1
	.type		_ZN39_INTERNAL_435787cc_4_k_cu_ec0dfd17_26664cuda3std3__48in_placeE,@object
	.size		_ZN39_INTERNAL_435787cc_4_k_cu_ec0dfd17_26664cuda3std3__48in_placeE,(_ZN39_INTERNAL_435787cc_4_k_cu_ec0dfd17_26664cuda3std6ranges3__45__cpo9iter_moveE - _ZN39_INTERNAL_435787cc_4_k_cu_ec0dfd17_26664cuda3std3__48in_placeE)
_ZN39_INTERNAL_435787cc_4_k_cu_ec0dfd17_26664cuda3std3__48in_placeE:
	.zero		1
	.type		_ZN39_INTERNAL_435787cc_4_k_cu_ec0dfd17_26664cuda3std6ranges3__45__cpo9iter_moveE,@object
	.size		_ZN39_INTERNAL_435787cc_4_k_cu_ec0dfd17_26664cuda3std6ranges3__45__cpo9iter_moveE,(_ZN39_INTERNAL_435787cc_4_k_cu_ec0dfd17_26664cuda3std3__45__cpo5beginE - _ZN39_INTERNAL_435787cc_4_k_cu_ec0dfd17_26664cuda3std6ranges3__45__cpo9iter_moveE)
_ZN39_INTERNAL_435787cc_4_k_cu_ec0dfd17_26664cuda3std6ranges3__45__cpo9iter_moveE:
	.zero		1
	.type		_ZN39_INTERNAL_435787cc_4_k_cu_ec0dfd17_26664cuda3std3__45__cpo5beginE,@object
	.size		_ZN39_INTERNAL_435787cc_4_k_cu_ec0dfd17_26664cuda3std3__45__cpo5beginE,(_ZN39_INTERNAL_435787cc_4_k_cu_ec0dfd17_26664cuda3std3__441_GLOBAL__N__435787cc_4_k_cu_ec0dfd17_26666ignoreE - _ZN39_INTERNAL_435787cc_4_k_cu_ec0dfd17_26664cuda3std3__45__cpo5beginE)
_ZN39_INTERNAL_435787cc_4_k_cu_ec0dfd17_26664cuda3std3__45__cpo5beginE:
	.zero		1
	.type		_ZN39_INTERNAL_435787cc_4_k_cu_ec0dfd17_26664cuda3std3__441_GLOBAL__N__435787cc_4_k_cu_ec0dfd17_26666ignoreE,@object
	.size		_ZN39_INTERNAL_435787cc_4_k_cu_ec0dfd17_26664cuda3std3__441_GLOBAL__N__435787cc_4_k_cu_ec0dfd17_26666ignoreE,(_ZN39_INTERNAL_435787cc_4_k_cu_ec0dfd17_26664cute7productE - _ZN39_INTERNAL_435787cc_4_k_cu_ec0dfd17_26664cuda3std3__441_GLOBAL__N__435787cc_4_k_cu_ec0dfd17_26666ignoreE)
_ZN39_INTERNAL_435787cc_4_k_cu_ec0dfd17_26664cuda3std3__441_GLOBAL__N__435787cc_4_k_cu_ec0dfd17_26666ignoreE:
	.zero		1
	.type		_ZN39_INTERNAL_435787cc_4_k_cu_ec0dfd17_26664cute7productE,@object
	.size		_ZN39_INTERNAL_435787cc_4_k_cu_ec0dfd17_26664cute7productE,(_ZN39_INTERNAL_435787cc_4_k_cu_ec0dfd17_26664cuda3std3__45__cpo3endE - _ZN39_INTERNAL_435787cc_4_k_cu_ec0dfd17_26664cute7productE)
_ZN39_INTERNAL_435787cc_4_k_cu_ec0dfd17_26664cute7productE:
	.zero		1
	.type		_ZN39_INTERNAL_435787cc_4_k_cu_ec0dfd17_26664cuda3std3__45__cpo3endE,@object
	.size		_ZN39_INTERNAL_435787cc_4_k_cu_ec0dfd17_26664cuda3std3__45__cpo3endE,(_ZN39_INTERNAL_435787cc_4_k_cu_ec0dfd17_26664cuda3std3__419piecewise_constructE - _ZN39_INTERNAL_435787cc_4_k_cu_ec0dfd17_26664cuda3std3__45__cpo3endE)
_ZN39_INTERNAL_435787cc_4_k_cu_ec0dfd17_26664cuda3std3__45__cpo3endE:
	.zero		1
	.type		_ZN39_INTERNAL_435787cc_4_k_cu_ec0dfd17_26664cuda3std3__419piecewise_constructE,@object
	.size		_ZN39_INTERNAL_435787cc_4_k_cu_ec0dfd17_26664cuda3std3__419piecewise_constructE,(_ZN39_INTERNAL_435787cc_4_k_cu_ec0dfd17_26664cuda3std3__45__cpo4cendE - _ZN39_INTERNAL_435787cc_4_k_cu_ec0dfd17_26664cuda3std3__419piecewise_constructE)
_ZN39_INTERNAL_435787cc_4_k_cu_ec0dfd17_26664cuda3std3__419piecewise_constructE:
	.zero		1
	.type		_ZN39_INTERNAL_435787cc_4_k_cu_ec0dfd17_26664cuda3std3__45__cpo4cendE,@object
	.size		_ZN39_INTERNAL_435787cc_4_k_cu_ec0dfd17_26664cuda3std3__45__cpo4cendE,(_ZN39_INTERNAL_435787cc_4_k_cu_ec0dfd17_26664cuda3std6ranges3__45__cpo4swapE - _ZN39_INTERNAL_435787cc_4_k_cu_ec0dfd17_26664cuda3std3__45__cpo4cendE)
_ZN39_INTERNAL_435787cc_4_k_cu_ec0dfd17_26664cuda3std3__45__cpo4cendE:
	.zero		1
	.type		_ZN39_INTERNAL_435787cc_4_k_cu_ec0dfd17_26664cuda3std6ranges3__45__cpo4swapE,@object
	.size		_ZN39_INTERNAL_435787cc_4_k_cu_ec0dfd17_26664cuda3std6ranges3__45__cpo4swapE,(.L_7 - _ZN39_INTERNAL_435787cc_4_k_cu_ec0dfd17_26664cuda3std6ranges3__45__cpo4swapE)
_ZN39_INTERNAL_435787cc_4_k_cu_ec0dfd17_26664cuda3std6ranges3__45__cpo4swapE:
	.zero		1
.L_7:


//--------------------- .nv.constant0._ZN7cutlass13device_kernelINS_4gemm6kernel13GemmUniversalIN4cute5tupleIJiiiiEEENS1_10collective13CollectiveMmaINS1_43MainloopSm90TmaGmmaWarpSpecializedSparseFP8ILi4ENS5_IJNS4_1CILi2EEENSA_ILi1EEESC_EEENS1_35KernelTmaWarpSpecializedCooperativeEEENS5_IJNSA_ILi256EEESG_NSA_ILi128EEEEEENS_12float_e4m3_tENS5_IJNS4_6LayoutINS5_IJiNS5_IJSB_iEEEiEEENS5_IJlNS5_IJSC_SB_EEElEEEEENSK_INS5_IJNS5_IJNSA_ILi64EEEiEEENS5_IJSH_iEEEiEEENS5_IJNS5_IJSH_NSA_ILi8192EEEEEENS5_IJSC_lEEElEEEEEEEESJ_NS5_IJlSC_lEEENS4_8TiledMMAINS4_8MMA_AtomIJNS4_4SM904GMMA6SPARSE32GMMA_64x256x64_F32E4M3E4M3_SS_TNILNS14_7ScaleInE1ELS17_1ELNS14_9SparseSelE0EEEEEENSK_ISD_NS5_IJSC_NSA_ILi0EEES1B_EEEEENS5_IJNS4_10UnderscoreES1E_S1E_EEEEENS4_13SM90_TMA_LOADENS4_14ComposedLayoutINS4_7SwizzleILi2ELi4ELi3EEENS4_25smem_sparse_ptr_flag_bitsILi2ELi8EEENSK_INS5_IJNS5_IJSC_NSA_ILi8EEEEEENS5_IJSB_SQ_EEEEEENS5_IJNS5_IJS1B_SH_EEESN_EEEEEEEvNS4_8identityENS4_23SM90_TMA_LOAD_MULTICASTENS1I_INS1J_ILi3ELi4ELi3EEENS4_18smem_ptr_flag_bitsILi8EEENSK_INS5_IJS1N_SH_EEENS5_IJSH_SC_EEEEEEEvS1V_EENS_8epilogue10collective6detail29Sm90TmaWarpSpecializedAdapterINS26_15DefaultEpilogueIfNS5_IJSC_llEEES2A_NS25_6thread17LinearCombinationIfLi1EffLNS2B_9ScaleType4KindE0ELNS_15FloatRoundStyleE2EfEENS1_15EpilogueDefaultEEEEEvvEEEEvNT_6ParamsE --------------------------
	.section	.nv.constant0._ZN7cutlass13device_kernelINS_4gemm6kernel13GemmUniversalIN4cute5tupleIJiiiiEEENS1_10collective13CollectiveMmaINS1_43MainloopSm90TmaGmmaWarpSpecializedSparseFP8ILi4ENS5_IJNS4_1CILi2EEENSA_ILi1EEESC_EEENS1_35KernelTmaWarpSpecializedCooperativeEEENS5_IJNSA_ILi256EEESG_NSA_ILi128EEEEEENS_12float_e4m3_tENS5_IJNS4_6LayoutINS5_IJiNS5_IJSB_iEEEiEEENS5_IJlNS5_IJSC_SB_EEElEEEEENSK_INS5_IJNS5_IJNSA_ILi64EEEiEEENS5_IJSH_iEEEiEEENS5_IJNS5_IJSH_NSA_ILi8192EEEEEENS5_IJSC_lEEElEEEEEEEESJ_NS5_IJlSC_lEEENS4_8TiledMMAINS4_8MMA_AtomIJNS4_4SM904GMMA6SPARSE32GMMA_64x256x64_F32E4M3E4M3_SS_TNILNS14_7ScaleInE1ELS17_1ELNS14_9SparseSelE0EEEEEENSK_ISD_NS5_IJSC_NSA_ILi0EEES1B_EEEEENS5_IJNS4_10UnderscoreES1E_S1E_EEEEENS4_13SM90_TMA_LOADENS4_14ComposedLayoutINS4_7SwizzleILi2ELi4ELi3EEENS4_25smem_sparse_ptr_flag_bitsILi2ELi8EEENSK_INS5_IJNS5_IJSC_NSA_ILi8EEEEEENS5_IJSB_SQ_EEEEEENS5_IJNS5_IJS1B_SH_EEESN_EEEEEEEvNS4_8identityENS4_23SM90_TMA_LOAD_MULTICASTENS1I_INS1J_ILi3ELi4ELi3EEENS4_18smem_ptr_flag_bitsILi8EEENSK_INS5_IJS1N_SH_EEENS5_IJSH_SC_EEEEEEEvS1V_EENS_8epilogue10collective6detail29Sm90TmaWarpSpecializedAdapterINS26_15DefaultEpilogueIfNS5_IJSC_llEEES2A_NS25_6thread17LinearCombinationIfLi1EffLNS2B_9ScaleType4KindE0ELNS_15FloatRoundStyleE2EfEENS1_15EpilogueDefaultEEEEEvvEEEEvNT_6ParamsE,"a",@progbits
	.sectionflags	@""
	.align	4
.nv.constant0._ZN7cutlass13device_kernelINS_4gemm6kernel13GemmUniversalIN4cute5tupleIJiiiiEEENS1_10collective13CollectiveMmaINS1_43MainloopSm90TmaGmmaWarpSpecializedSparseFP8ILi4ENS5_IJNS4_1CILi2EEENSA_ILi1EEESC_EEENS1_35KernelTmaWarpSpecializedCooperativeEEENS5_IJNSA_ILi256EEESG_NSA_ILi128EEEEEENS_12float_e4m3_tENS5_IJNS4_6LayoutINS5_IJiNS5_IJSB_iEEEiEEENS5_IJlNS5_IJSC_SB_EEElEEEEENSK_INS5_IJNS5_IJNSA_ILi64EEEiEEENS5_IJSH_iEEEiEEENS5_IJNS5_IJSH_NSA_ILi8192EEEEEENS5_IJSC_lEEElEEEEEEEESJ_NS5_IJlSC_lEEENS4_8TiledMMAINS4_8MMA_AtomIJNS4_4SM904GMMA6SPARSE32GMMA_64x256x64_F32E4M3E4M3_SS_TNILNS14_7ScaleInE1ELS17_1ELNS14_9SparseSelE0EEEEEENSK_ISD_NS5_IJSC_NSA_ILi0EEES1B_EEEEENS5_IJNS4_10UnderscoreES1E_S1E_EEEEENS4_13SM90_TMA_LOADENS4_14ComposedLayoutINS4_7SwizzleILi2ELi4ELi3EEENS4_25smem_sparse_ptr_flag_bitsILi2ELi8EEENSK_INS5_IJNS5_IJSC_NSA_ILi8EEEEEENS5_IJSB_SQ_EEEEEENS5_IJNS5_IJS1B_SH_EEESN_EEEEEEEvNS4_8identityENS4_23SM90_TMA_LOAD_MULTICASTENS1I_INS1J_ILi3ELi4ELi3EEENS4_18smem_ptr_flag_bitsILi8EEENSK_INS5_IJS1N_SH_EEENS5_IJSH_SC_EEEEEEEvS1V_EENS_8epilogue10collective6detail29Sm90TmaWarpSpecializedAdapterINS26_15DefaultEpilogueIfNS5_IJSC_llEEES2A_NS25_6thread17LinearCombinationIfLi1EffLNS2B_9ScaleType4KindE0ELNS_15FloatRoundStyleE2EfEENS1_15EpilogueDefaultEEEEEvvEEEEvNT_6ParamsE:
	.zero		1920


//--------------------- SYMBOLS --------------------------

	.type		.nv.reservedSmem.offset0,@object
	.size		.nv.reservedSmem.offset0,0x4
